	.target	sm_100a

	.elftype	@"ET_EXEC"


//--------------------- .note.nv.tkinfo           --------------------------
	.section	.note.nv.tkinfo,"",@"SHT_NOTE"
	.sectionflags	@"SHF_NOTE_NV_TKINFO"
	.tkinfo
        /*0018*/ 	.word	0x00000002
        /*0030*/ 	.string	""
        /*0030*/ 	.string	"ptxas"
        /*0030*/ 	.string	"Cuda compilation tools, release 13.0, V13.0.88"
        /*0030*/ 	.string	"Build cuda_13.0.r13.0/compiler.36424714_0"
        /*0030*/ 	.string	"-arch sm_100a -m 64 "



//--------------------- .note.nv.cuinfo           --------------------------
	.section	.note.nv.cuinfo,"",@"SHT_NOTE"
	.sectionflags	@"SHF_NOTE_NV_CUINFO"
        /*0018*/ 	.short	0x0002
        /*001a*/ 	.short	0x0064
        /*001c*/ 	.short	0x0082
	.zero		2


//--------------------- .nv.info                  --------------------------
	.section	.nv.info,"",@"SHT_CUDA_INFO"
	.align	4


	//----- nvinfo : EIATTR_REGCOUNT
	.align		4
        /*0000*/ 	.byte	0x04, 0x2f
        /*0002*/ 	.short	(.L_19 - .L_18)
	.align		4
.L_18:
        /*0004*/ 	.word	index@(_ZN7cutlass13device_kernelINS_4gemm6kernel13GemmUniversalIN4cute5tupleIJiiiiEEENS1_10collective13CollectiveMmaINS1_46MainloopSm100TmaUmmaWarpSpecializedBlockScaledILi3ELi2ELi2ENS5_IJNS4_1CILi4EEENSA_ILi1EEESC_EEEEENS5_IJNSA_ILi128EEESF_NSA_ILi256EEEEEENS5_IJNS_12float_e5m2_tENS_13float_ue8m0_tEEEENS5_IJNS5_IJlSC_lEEENS4_6LayoutINS5_IJNS5_IJNS5_IJNSA_ILi32EEESB_EEEiEEESP_NS5_IJSC_iEEEEEENS5_IJNS5_IJNS5_IJNSA_ILi16EEESB_EEEiEEENS5_IJNS5_IJNSA_ILi0EEESC_EEENSA_ILi512EEEEEENS5_IJSV_iEEEEEEEEEEESK_S12_NS4_8TiledMMAINS4_8MMA_AtomIJNS4_21SM100_MMA_MXF8F6F4_SSISI_SI_fSJ_Li128ELi128ELNS4_4UMMA5MajorE0ELS17_0ELNS16_7ScaleInE0ELS18_0EEEEEENSM_INS5_IJSC_SC_SC_EEENS5_IJSV_SV_SV_EEEEENS5_IJNS4_10UnderscoreES1E_S1E_EEEEENS5_IJNS4_13SM90_TMA_LOADES1H_EEENS5_IJNS4_14ComposedLayoutINS4_7SwizzleILi3ELi4ELi3EEENS4_18smem_ptr_flag_bitsILi8EEENSM_INS5_IJNSA_ILi8EEESF_EEENS5_IJSF_SC_EEEEEEENSM_INS5_IJNS5_IJNS5_IJSO_SC_EEENS5_IJSN_SC_EEEEEESC_NS5_IJSB_NSA_ILi2EEEEEEEEENS5_IJNS5_IJNS5_IJST_SX_EEESW_EEESV_NS5_IJSC_SX_EEEEEEEEEEEvNS4_8identityENS5_IJNS4_23SM90_TMA_LOAD_MULTICASTES26_EEES24_vS25_EENS_8epilogue10collective18CollectiveEpilogueINS29_23Sm100TmaWarpSpecializedILi4ELi2ELi16ELb1ELb0EEEJNS5_IJNSA_ILi64EEESF_SG_EEENS5_IJNSM_IS2E_SC_EENSM_INS5_IJSS_S1W_EEENS5_IJSC_S2E_EEEEEEEENS_10bfloat16_tESL_S2L_SL_NS29_6fusion15FusionCallbacksIS2D_NS2M_17LinearCombinationIS2L_fS2L_fLNS_15FloatRoundStyleE2EEES2F_S2K_JEEENS4_5SM1004TMEM4LOAD26SM100_TMEM_LOAD_32dp32b16xES1H_NS1J_INS1K_ILi1ELi4ELi3EEENS1M_ILi16EEENSM_INS5_IJS1O_SS_EEENS5_IJSS_SC_EEEEEEENS4_39AutoVectorizingCopyWithAssumedAlignmentILi128EEENS4_14SM90_TMA_STOREES31_S33_S33_EEEvvEEEEvNT_6ParamsE)
        /*0008*/ 	.word	0x0000007b


	//----- nvinfo : EIATTR_FRAME_SIZE
	.align		4
.L_19:
        /*000c*/ 	.byte	0x04, 0x11
        /*000e*/ 	.short	(.L_21 - .L_20)
	.align		4
.L_20:
        /*0010*/ 	.word	index@($__internal_2_$__cuda_sm10x_tcgen05_guardrail_trap_unallocated_columns_being_dealloced)
        /*0014*/ 	.word	0x00000000


	//----- nvinfo : EIATTR_FRAME_SIZE
	.align		4
.L_21:
        /*0018*/ 	.byte	0x04, 0x11
        /*001a*/ 	.short	(.L_23 - .L_22)
	.align		4
.L_22:
        /*001c*/ 	.word	index@($__internal_1_$__cuda_sm10x_tcgen05_guardrail_trap_phase_invalid_during_alloc)
        /*0020*/ 	.word	0x00000000


	//----- nvinfo : EIATTR_FRAME_SIZE
	.align		4
.L_23:
        /*0024*/ 	.byte	0x04, 0x11
        /*0026*/ 	.short	(.L_25 - .L_24)
	.align		4
.L_24:
        /*0028*/ 	.word	index@($__internal_0_$__cuda_sm10x_tcgen05_guardrail_trap_col_being_dealloced_not_returned_by_alloc)
        /*002c*/ 	.word	0x00000000


	//----- nvinfo : EIATTR_FRAME_SIZE
	.align		4
.L_25:
        /*0030*/ 	.byte	0x04, 0x11
        /*0032*/ 	.short	(.L_27 - .L_26)
	.align		4
.L_26:
        /*0034*/ 	.word	index@(_ZN7cutlass13device_kernelINS_4gemm6kernel13GemmUniversalIN4cute5tupleIJiiiiEEENS1_10collective13CollectiveMmaINS1_46MainloopSm100TmaUmmaWarpSpecializedBlockScaledILi3ELi2ELi2ENS5_IJNS4_1CILi4EEENSA_ILi1EEESC_EEEEENS5_IJNSA_ILi128EEESF_NSA_ILi256EEEEEENS5_IJNS_12float_e5m2_tENS_13float_ue8m0_tEEEENS5_IJNS5_IJlSC_lEEENS4_6LayoutINS5_IJNS5_IJNS5_IJNSA_ILi32EEESB_EEEiEEESP_NS5_IJSC_iEEEEEENS5_IJNS5_IJNS5_IJNSA_ILi16EEESB_EEEiEEENS5_IJNS5_IJNSA_ILi0EEESC_EEENSA_ILi512EEEEEENS5_IJSV_iEEEEEEEEEEESK_S12_NS4_8TiledMMAINS4_8MMA_AtomIJNS4_21SM100_MMA_MXF8F6F4_SSISI_SI_fSJ_Li128ELi128ELNS4_4UMMA5MajorE0ELS17_0ELNS16_7ScaleInE0ELS18_0EEEEEENSM_INS5_IJSC_SC_SC_EEENS5_IJSV_SV_SV_EEEEENS5_IJNS4_10UnderscoreES1E_S1E_EEEEENS5_IJNS4_13SM90_TMA_LOADES1H_EEENS5_IJNS4_14ComposedLayoutINS4_7SwizzleILi3ELi4ELi3EEENS4_18smem_ptr_flag_bitsILi8EEENSM_INS5_IJNSA_ILi8EEESF_EEENS5_IJSF_SC_EEEEEEENSM_INS5_IJNS5_IJNS5_IJSO_SC_EEENS5_IJSN_SC_EEEEEESC_NS5_IJSB_NSA_ILi2EEEEEEEEENS5_IJNS5_IJNS5_IJST_SX_EEESW_EEESV_NS5_IJSC_SX_EEEEEEEEEEEvNS4_8identityENS5_IJNS4_23SM90_TMA_LOAD_MULTICASTES26_EEES24_vS25_EENS_8epilogue10collective18CollectiveEpilogueINS29_23Sm100TmaWarpSpecializedILi4ELi2ELi16ELb1ELb0EEEJNS5_IJNSA_ILi64EEESF_SG_EEENS5_IJNSM_IS2E_SC_EENSM_INS5_IJSS_S1W_EEENS5_IJSC_S2E_EEEEEEEENS_10bfloat16_tESL_S2L_SL_NS29_6fusion15FusionCallbacksIS2D_NS2M_17LinearCombinationIS2L_fS2L_fLNS_15FloatRoundStyleE2EEES2F_S2K_JEEENS4_5SM1004TMEM4LOAD26SM100_TMEM_LOAD_32dp32b16xES1H_NS1J_INS1K_ILi1ELi4ELi3EEENS1M_ILi16EEENSM_INS5_IJS1O_SS_EEENS5_IJSS_SC_EEEEEEENS4_39AutoVectorizingCopyWithAssumedAlignmentILi128EEENS4_14SM90_TMA_STOREES31_S33_S33_EEEvvEEEEvNT_6ParamsE)
        /*0038*/ 	.word	0x00000000


	//----- nvinfo : EIATTR_MIN_STACK_SIZE
	.align		4
.L_27:
        /*003c*/ 	.byte	0x04, 0x12
        /*003e*/ 	.short	(.L_29 - .L_28)
	.align		4
.L_28:
        /*0040*/ 	.word	index@(_ZN7cutlass13device_kernelINS_4gemm6kernel13GemmUniversalIN4cute5tupleIJiiiiEEENS1_10collective13CollectiveMmaINS1_46MainloopSm100TmaUmmaWarpSpecializedBlockScaledILi3ELi2ELi2ENS5_IJNS4_1CILi4EEENSA_ILi1EEESC_EEEEENS5_IJNSA_ILi128EEESF_NSA_ILi256EEEEEENS5_IJNS_12float_e5m2_tENS_13float_ue8m0_tEEEENS5_IJNS5_IJlSC_lEEENS4_6LayoutINS5_IJNS5_IJNS5_IJNSA_ILi32EEESB_EEEiEEESP_NS5_IJSC_iEEEEEENS5_IJNS5_IJNS5_IJNSA_ILi16EEESB_EEEiEEENS5_IJNS5_IJNSA_ILi0EEESC_EEENSA_ILi512EEEEEENS5_IJSV_iEEEEEEEEEEESK_S12_NS4_8TiledMMAINS4_8MMA_AtomIJNS4_21SM100_MMA_MXF8F6F4_SSISI_SI_fSJ_Li128ELi128ELNS4_4UMMA5MajorE0ELS17_0ELNS16_7ScaleInE0ELS18_0EEEEEENSM_INS5_IJSC_SC_SC_EEENS5_IJSV_SV_SV_EEEEENS5_IJNS4_10UnderscoreES1E_S1E_EEEEENS5_IJNS4_13SM90_TMA_LOADES1H_EEENS5_IJNS4_14ComposedLayoutINS4_7SwizzleILi3ELi4ELi3EEENS4_18smem_ptr_flag_bitsILi8EEENSM_INS5_IJNSA_ILi8EEESF_EEENS5_IJSF_SC_EEEEEEENSM_INS5_IJNS5_IJNS5_IJSO_SC_EEENS5_IJSN_SC_EEEEEESC_NS5_IJSB_NSA_ILi2EEEEEEEEENS5_IJNS5_IJNS5_IJST_SX_EEESW_EEESV_NS5_IJSC_SX_EEEEEEEEEEEvNS4_8identityENS5_IJNS4_23SM90_TMA_LOAD_MULTICASTES26_EEES24_vS25_EENS_8epilogue10collective18CollectiveEpilogueINS29_23Sm100TmaWarpSpecializedILi4ELi2ELi16ELb1ELb0EEEJNS5_IJNSA_ILi64EEESF_SG_EEENS5_IJNSM_IS2E_SC_EENSM_INS5_IJSS_S1W_EEENS5_IJSC_S2E_EEEEEEEENS_10bfloat16_tESL_S2L_SL_NS29_6fusion15FusionCallbacksIS2D_NS2M_17LinearCombinationIS2L_fS2L_fLNS_15FloatRoundStyleE2EEES2F_S2K_JEEENS4_5SM1004TMEM4LOAD26SM100_TMEM_LOAD_32dp32b16xES1H_NS1J_INS1K_ILi1ELi4ELi3EEENS1M_ILi16EEENSM_INS5_IJS1O_SS_EEENS5_IJSS_SC_EEEEEEENS4_39AutoVectorizingCopyWithAssumedAlignmentILi128EEENS4_14SM90_TMA_STOREES31_S33_S33_EEEvvEEEEvNT_6ParamsE)
        /*0044*/ 	.word	0x00000000
.L_29:


//--------------------- .nv.compat                --------------------------
	.section	.nv.compat,"",@"SHT_CUDA_COMPAT_INFO"
	.align	4
        /*0000*/ 	.byte	0x02, 0x09, 0x01, 0x00, 0x02, 0x02, 0x02, 0x00, 0x02, 0x05, 0x05, 0x00, 0x03, 0x07, 0x01, 0x01
        /*0010*/ 	.byte	0x02, 0x03, 0x01, 0x00, 0x02, 0x06, 0x01, 0x00, 0x04, 0x0b, 0x08, 0x00, 0x09, 0x00, 0x00, 0x00
        /*0020*/ 	.byte	0x00, 0x00, 0x00, 0x00


//--------------------- .nv.info._ZN7cutlass13device_kernelINS_4gemm6kernel13GemmUniversalIN4cute5tupleIJiiiiEEENS1_10collective13CollectiveMmaINS1_46MainloopSm100TmaUmmaWarpSpecializedBlockScaledILi3ELi2ELi2ENS5_IJNS4_1CILi4EEENSA_ILi1EEESC_EEEEENS5_IJNSA_ILi128EEESF_NSA_ILi256EEEEEENS5_IJNS_12float_e5m2_tENS_13float_ue8m0_tEEEENS5_IJNS5_IJlSC_lEEENS4_6LayoutINS5_IJNS5_IJNS5_IJNSA_ILi32EEESB_EEEiEEESP_NS5_IJSC_iEEEEEENS5_IJNS5_IJNS5_IJNSA_ILi16EEESB_EEEiEEENS5_IJNS5_IJNSA_ILi0EEESC_EEENSA_ILi512EEEEEENS5_IJSV_iEEEEEEEEEEESK_S12_NS4_8TiledMMAINS4_8MMA_AtomIJNS4_21SM100_MMA_MXF8F6F4_SSISI_SI_fSJ_Li128ELi128ELNS4_4UMMA5MajorE0ELS17_0ELNS16_7ScaleInE0ELS18_0EEEEEENSM_INS5_IJSC_SC_SC_EEENS5_IJSV_SV_SV_EEEEENS5_IJNS4_10UnderscoreES1E_S1E_EEEEENS5_IJNS4_13SM90_TMA_LOADES1H_EEENS5_IJNS4_14ComposedLayoutINS4_7SwizzleILi3ELi4ELi3EEENS4_18smem_ptr_flag_bitsILi8EEENSM_INS5_IJNSA_ILi8EEESF_EEENS5_IJSF_SC_EEEEEEENSM_INS5_IJNS5_IJNS5_IJSO_SC_EEENS5_IJSN_SC_EEEEEESC_NS5_IJSB_NSA_ILi2EEEEEEEEENS5_IJNS5_IJNS5_IJST_SX_EEESW_EEESV_NS5_IJSC_SX_EEEEEEEEEEEvNS4_8identityENS5_IJNS4_23SM90_TMA_LOAD_MULTICASTES26_EEES24_vS25_EENS_8epilogue10collective18CollectiveEpilogueINS29_23Sm100TmaWarpSpecializedILi4ELi2ELi16ELb1ELb0EEEJNS5_IJNSA_ILi64EEESF_SG_EEENS5_IJNSM_IS2E_SC_EENSM_INS5_IJSS_S1W_EEENS5_IJSC_S2E_EEEEEEEENS_10bfloat16_tESL_S2L_SL_NS29_6fusion15FusionCallbacksIS2D_NS2M_17LinearCombinationIS2L_fS2L_fLNS_15FloatRoundStyleE2EEES2F_S2K_JEEENS4_5SM1004TMEM4LOAD26SM100_TMEM_LOAD_32dp32b16xES1H_NS1J_INS1K_ILi1ELi4ELi3EEENS1M_ILi16EEENSM_INS5_IJS1O_SS_EEENS5_IJSS_SC_EEEEEEENS4_39AutoVectorizingCopyWithAssumedAlignmentILi128EEENS4_14SM90_TMA_STOREES31_S33_S33_EEEvvEEEEvNT_6ParamsE --------------------------
	.section	.nv.info._ZN7cutlass13device_kernelINS_4gemm6kernel13GemmUniversalIN4cute5tupleIJiiiiEEENS1_10collective13CollectiveMmaINS1_46MainloopSm100TmaUmmaWarpSpecializedBlockScaledILi3ELi2ELi2ENS5_IJNS4_1CILi4EEENSA_ILi1EEESC_EEEEENS5_IJNSA_ILi128EEESF_NSA_ILi256EEEEEENS5_IJNS_12float_e5m2_tENS_13float_ue8m0_tEEEENS5_IJNS5_IJlSC_lEEENS4_6LayoutINS5_IJNS5_IJNS5_IJNSA_ILi32EEESB_EEEiEEESP_NS5_IJSC_iEEEEEENS5_IJNS5_IJNS5_IJNSA_ILi16EEESB_EEEiEEENS5_IJNS5_IJNSA_ILi0EEESC_EEENSA_ILi512EEEEEENS5_IJSV_iEEEEEEEEEEESK_S12_NS4_8TiledMMAINS4_8MMA_AtomIJNS4_21SM100_MMA_MXF8F6F4_SSISI_SI_fSJ_Li128ELi128ELNS4_4UMMA5MajorE0ELS17_0ELNS16_7ScaleInE0ELS18_0EEEEEENSM_INS5_IJSC_SC_SC_EEENS5_IJSV_SV_SV_EEEEENS5_IJNS4_10UnderscoreES1E_S1E_EEEEENS5_IJNS4_13SM90_TMA_LOADES1H_EEENS5_IJNS4_14ComposedLayoutINS4_7SwizzleILi3ELi4ELi3EEENS4_18smem_ptr_flag_bitsILi8EEENSM_INS5_IJNSA_ILi8EEESF_EEENS5_IJSF_SC_EEEEEEENSM_INS5_IJNS5_IJNS5_IJSO_SC_EEENS5_IJSN_SC_EEEEEESC_NS5_IJSB_NSA_ILi2EEEEEEEEENS5_IJNS5_IJNS5_IJST_SX_EEESW_EEESV_NS5_IJSC_SX_EEEEEEEEEEEvNS4_8identityENS5_IJNS4_23SM90_TMA_LOAD_MULTICASTES26_EEES24_vS25_EENS_8epilogue10collective18CollectiveEpilogueINS29_23Sm100TmaWarpSpecializedILi4ELi2ELi16ELb1ELb0EEEJNS5_IJNSA_ILi64EEESF_SG_EEENS5_IJNSM_IS2E_SC_EENSM_INS5_IJSS_S1W_EEENS5_IJSC_S2E_EEEEEEEENS_10bfloat16_tESL_S2L_SL_NS29_6fusion15FusionCallbacksIS2D_NS2M_17LinearCombinationIS2L_fS2L_fLNS_15FloatRoundStyleE2EEES2F_S2K_JEEENS4_5SM1004TMEM4LOAD26SM100_TMEM_LOAD_32dp32b16xES1H_NS1J_INS1K_ILi1ELi4ELi3EEENS1M_ILi16EEENSM_INS5_IJS1O_SS_EEENS5_IJSS_SC_EEEEEEENS4_39AutoVectorizingCopyWithAssumedAlignmentILi128EEENS4_14SM90_TMA_STOREES31_S33_S33_EEEvvEEEEvNT_6ParamsE,"",@"SHT_CUDA_INFO"
	.sectionflags	@""
	.align	4


	//----- nvinfo : EIATTR_CUDA_API_VERSION
	.align		4
        /*0000*/ 	.byte	0x04, 0x37
        /*0002*/ 	.short	(.L_31 - .L_30)
.L_30:
        /*0004*/ 	.word	0x00000082


	//----- nvinfo : EIATTR_KPARAM_INFO
	.align		4
.L_31:
        /*0008*/ 	.byte	0x04, 0x17
        /*000a*/ 	.short	(.L_33 - .L_32)
.L_32:
        /*000c*/ 	.word	0x00000000
        /*0010*/ 	.short	0x0000
        /*0012*/ 	.short	0x0000
        /*0014*/ 	.byte	0x00, 0xf0, 0x01, 0x30


	//----- nvinfo : EIATTR_AT_ENTRY_FRAGMENTS
	.align		4
.L_33:
        /*0018*/ 	.byte	0x04, 0x4f
        /*001a*/ 	.short	(.L_35 - .L_34)


	//   ....[0]....
.L_34:
        /*001c*/ 	.word	0x00000006


	//----- nvinfo : EIATTR_RESERVED_SMEM_USED
	.align		4
.L_35:
        /*0020*/ 	.byte	0x01, 0x41
	.zero		2


	//----- nvinfo : EIATTR_SPARSE_MMA_MASK
	.align		4
        /*0024*/ 	.byte	0x03, 0x50
        /*0026*/ 	.short	0x0000


	//----- nvinfo : EIATTR_TCGEN05_1CTA_USED
	.align		4
        /*0028*/ 	.byte	0x01, 0x51
	.zero		2


	//----- nvinfo : EIATTR_MAXREG_COUNT
	.align		4
        /*002c*/ 	.byte	0x03, 0x1b
        /*002e*/ 	.short	0x00ff


	//----- nvinfo : EIATTR_NUM_BARRIERS
	.align		4
        /*0030*/ 	.byte	0x02, 0x4c
        /*0032*/ 	.byte	0x07
	.zero		1


	//----- nvinfo : EIATTR_EXTERNS
	.align		4
        /*0034*/ 	.byte	0x04, 0x0f
        /*0036*/ 	.short	(.L_37 - .L_36)


	//   ....[0]....
	.align		4
.L_36:
        /*0038*/ 	.word	index@(__assertfail)


	//----- nvinfo : EIATTR_MERCURY_ISA_VERSION
	.align		4
.L_37:
        /*003c*/ 	.byte	0x03, 0x5f
        /*003e*/ 	.short	0x0101


	//----- nvinfo : EIATTR_INT_WARP_WIDE_INSTR_OFFSETS
	.align		4
        /*0040*/ 	.byte	0x04, 0x31
        /*0042*/ 	.short	(.L_39 - .L_38)


	//   ....[0]....
.L_38:
        /*0044*/ 	.word	0x000025f0


	//   ....[1]....
        /*0048*/ 	.word	0x000047d0


	//   ....[2]....
        /*004c*/ 	.word	0x00004800


	//   ....[3]....
        /*0050*/ 	.word	0x00004820


	//   ....[4]....
        /*0054*/ 	.word	0x00005130


	//   ....[5]....
        /*0058*/ 	.word	0x00005150


	//   ....[6]....
        /*005c*/ 	.word	0x000051c0


	//   ....[7]....
        /*0060*/ 	.word	0x000052e0


	//   ....[8]....
        /*0064*/ 	.word	0x00005300


	//   ....[9]....
        /*0068*/ 	.word	0x000053c0


	//   ....[10]....
        /*006c*/ 	.word	0x000054c0


	//   ....[11]....
        /*0070*/ 	.word	0x00005500


	//   ....[12]....
        /*0074*/ 	.word	0x000055a0


	//   ....[13]....
        /*0078*/ 	.word	0x000056a0


	//   ....[14]....
        /*007c*/ 	.word	0x000056c0


	//   ....[15]....
        /*0080*/ 	.word	0x00005790


	//   ....[16]....
        /*0084*/ 	.word	0x00005890


	//   ....[17]....
        /*0088*/ 	.word	0x000058d0


	//   ....[18]....
        /*008c*/ 	.word	0x00005990


	//   ....[19]....
        /*0090*/ 	.word	0x00005a70


	//   ....[20]....
        /*0094*/ 	.word	0x00005a90


	//   ....[21]....
        /*0098*/ 	.word	0x00005b50


	//   ....[22]....
        /*009c*/ 	.word	0x00005c50


	//   ....[23]....
        /*00a0*/ 	.word	0x00005cc0


	//   ....[24]....
        /*00a4*/ 	.word	0x00005d90


	//   ....[25]....
        /*00a8*/ 	.word	0x00005f20


	//   ....[26]....
        /*00ac*/ 	.word	0x00005f30


	//   ....[27]....
        /*00b0*/ 	.word	0x00006030


	//----- nvinfo : EIATTR_COOP_GROUP_MASK_REGIDS
	.align		4
.L_39:
        /*00b4*/ 	.byte	0x04, 0x29
        /*00b6*/ 	.short	(.L_41 - .L_40)


	//   ....[0]....
.L_40:
        /*00b8*/ 	.word	0xffffffff


	//   ....[1]....
        /*00bc*/ 	.word	0xffffffff


	//   ....[2]....
        /*00c0*/ 	.word	0xffffffff


	//   ....[3]....
        /*00c4*/ 	.word	0xffffffff


	//   ....[4]....
        /*00c8*/ 	.word	0xffffffff


	//   ....[5]....
        /*00cc*/ 	.word	0xffffffff


	//   ....[6]....
        /*00d0*/ 	.word	0xffffffff


	//   ....[7]....
        /*00d4*/ 	.word	0xffffffff


	//   ....[8]....
        /*00d8*/ 	.word	0xffffffff


	//   ....[9]....
        /*00dc*/ 	.word	0xffffffff


	//   ....[10]....
        /*00e0*/ 	.word	0xffffffff


	//   ....[11]....
        /*00e4*/ 	.word	0xffffffff


	//   ....[12]....
        /*00e8*/ 	.word	0xffffffff


	//   ....[13]....
        /*00ec*/ 	.word	0xffffffff


	//----- nvinfo : EIATTR_COOP_GROUP_INSTR_OFFSETS
	.align		4
.L_41:
        /*00f0*/ 	.byte	0x04, 0x28
        /*00f2*/ 	.short	(.L_43 - .L_42)


	//   ....[0]....
.L_42:
        /*00f4*/ 	.word	0x00000090


	//   ....[1]....
        /*00f8*/ 	.word	0x00000530


	//   ....[2]....
        /*00fc*/ 	.word	0x000006b0


	//   ....[3]....
        /*0100*/ 	.word	0x00000850


	//   ....[4]....
        /*0104*/ 	.word	0x00000950


	//   ....[5]....
        /*0108*/ 	.word	0x00000ac0


	//   ....[6]....
        /*010c*/ 	.word	0x00000c20


	//   ....[7]....
        /*0110*/ 	.word	0x00000dd0


	//   ....[8]....
        /*0114*/ 	.word	0x000024d0


	//   ....[9]....
        /*0118*/ 	.word	0x00003240


	//   ....[10]....
        /*011c*/ 	.word	0x00003450


	//   ....[11]....
        /*0120*/ 	.word	0x00003480


	//   ....[12]....
        /*0124*/ 	.word	0x000046b0


	//   ....[13]....
        /*0128*/ 	.word	0x000048e0


	//----- nvinfo : EIATTR_VRC_CTA_INIT_COUNT
	.align		4
.L_43:
        /*012c*/ 	.byte	0x02, 0x4a
        /*012e*/ 	.byte	0x80
	.zero		1


	//----- nvinfo : EIATTR_SYSCALL_OFFSETS
	.align		4
        /*0130*/ 	.byte	0x04, 0x46
        /*0132*/ 	.short	(.L_45 - .L_44)


	//   ....[0]....
.L_44:
        /*0134*/ 	.word	0x00006b50


	//   ....[1]....
        /*0138*/ 	.word	0x00006c40


	//   ....[2]....
        /*013c*/ 	.word	0x00007530


	//   ....[3]....
        /*0140*/ 	.word	0x000076a0


	//   ....[4]....
        /*0144*/ 	.word	0x000083c0


	//   ....[5]....
        /*0148*/ 	.word	0x00008530


	//   ....[6]....
        /*014c*/ 	.word	0x00009240


	//   ....[7]....
        /*0150*/ 	.word	0x000093b0


	//   ....[8]....
        /*0154*/ 	.word	0x0000a0f0


	//   ....[9]....
        /*0158*/ 	.word	0x0000a260


	//   ....[10]....
        /*015c*/ 	.word	0x0000afc0


	//   ....[11]....
        /*0160*/ 	.word	0x0000b130


	//   ....[12]....
        /*0164*/ 	.word	0x0000be90


	//   ....[13]....
        /*0168*/ 	.word	0x0000c000


	//   ....[14]....
        /*016c*/ 	.word	0x0000cd60


	//   ....[15]....
        /*0170*/ 	.word	0x0000ced0


	//   ....[16]....
        /*0174*/ 	.word	0x0000dbc0


	//   ....[17]....
        /*0178*/ 	.word	0x0000dd30


	//----- nvinfo : EIATTR_MBARRIER_INSTR_OFFSETS
	.align		4
.L_45:
        /*017c*/ 	.byte	0x04, 0x39
        /*017e*/ 	.short	(.L_47 - .L_46)


	//   ....[0]....
.L_46:
        /*0180*/ 	.word	0x00000640
        /*0184*/ 	.word	0x000000ff
        /*0188*/ 	.word	0x00000000
        /*018c*/ 	.short	0x0100
        /*018e*/ 	.byte	0x04
	.zero		1


	//   ....[1]....
        /*0190*/ 	.word	0x00000650
        /*0194*/ 	.word	0x000000ff
        /*0198*/ 	.word	0x00000018
        /*019c*/ 	.short	0x0100
        /*019e*/ 	.byte	0x04
	.zero		1


	//   ....[2]....
        /*01a0*/ 	.word	0x00000660
        /*01a4*/ 	.word	0x000000ff
        /*01a8*/ 	.word	0x00000008
        /*01ac*/ 	.short	0x0100
        /*01ae*/ 	.byte	0x04
	.zero		1


	//   ....[3]....
        /*01b0*/ 	.word	0x00000670
        /*01b4*/ 	.word	0x000000ff
        /*01b8*/ 	.word	0x00000020
        /*01bc*/ 	.short	0x0100
        /*01be*/ 	.byte	0x04
	.zero		1


	//   ....[4]....
        /*01c0*/ 	.word	0x00000680
        /*01c4*/ 	.word	0x000000ff
        /*01c8*/ 	.word	0x00000010
        /*01cc*/ 	.short	0x0100
        /*01ce*/ 	.byte	0x04
	.zero		1


	//   ....[5]....
        /*01d0*/ 	.word	0x00000690
        /*01d4*/ 	.word	0x000000ff
        /*01d8*/ 	.word	0x00000028
        /*01dc*/ 	.short	0x0100
        /*01de*/ 	.byte	0x04
	.zero		1


	//   ....[6]....
        /*01e0*/ 	.word	0x000007c0
        /*01e4*/ 	.word	0x000000ff
        /*01e8*/ 	.word	0x00000030
        /*01ec*/ 	.short	0x0100
        /*01ee*/ 	.byte	0x04
	.zero		1


	//   ....[7]....
        /*01f0*/ 	.word	0x000007d0
        /*01f4*/ 	.word	0x000000ff
        /*01f8*/ 	.word	0x00000050
        /*01fc*/ 	.short	0x0100
        /*01fe*/ 	.byte	0x04
	.zero		1


	//   ....[8]....
        /*0200*/ 	.word	0x000007e0
        /*0204*/ 	.word	0x000000ff
        /*0208*/ 	.word	0x00000038
        /*020c*/ 	.short	0x0100
        /*020e*/ 	.byte	0x04
	.zero		1


	//   ....[9]....
        /*0210*/ 	.word	0x000007f0
        /*0214*/ 	.word	0x000000ff
        /*0218*/ 	.word	0x00000058
        /*021c*/ 	.short	0x0100
        /*021e*/ 	.byte	0x04
	.zero		1


	//   ....[10]....
        /*0220*/ 	.word	0x00000800
        /*0224*/ 	.word	0x000000ff
        /*0228*/ 	.word	0x00000040
        /*022c*/ 	.short	0x0100
        /*022e*/ 	.byte	0x04
	.zero		1


	//   ....[11]....
        /*0230*/ 	.word	0x00000810
        /*0234*/ 	.word	0x000000ff
        /*0238*/ 	.word	0x00000060
        /*023c*/ 	.short	0x0100
        /*023e*/ 	.byte	0x04
	.zero		1


	//   ....[12]....
        /*0240*/ 	.word	0x00000820
        /*0244*/ 	.word	0x000000ff
        /*0248*/ 	.word	0x00000048
        /*024c*/ 	.short	0x0100
        /*024e*/ 	.byte	0x04
	.zero		1


	//   ....[13]....
        /*0250*/ 	.word	0x00000830
        /*0254*/ 	.word	0x000000ff
        /*0258*/ 	.word	0x00000068
        /*025c*/ 	.short	0x0100
        /*025e*/ 	.byte	0x04
	.zero		1


	//   ....[14]....
        /*0260*/ 	.word	0x00000920
        /*0264*/ 	.word	0x000000ff
        /*0268*/ 	.word	0x00000070
        /*026c*/ 	.short	0x0100
        /*026e*/ 	.byte	0x06
	.zero		1


	//   ....[15]....
        /*0270*/ 	.word	0x00000930
        /*0274*/ 	.word	0x000000ff
        /*0278*/ 	.word	0x00000078
        /*027c*/ 	.short	0x0100
        /*027e*/ 	.byte	0x06
	.zero		1


	//   ....[16]....
        /*0280*/ 	.word	0x00000a70
        /*0284*/ 	.word	0x000000ff
        /*0288*/ 	.word	0x00000080
        /*028c*/ 	.short	0x0100
        /*028e*/ 	.byte	0x06
	.zero		1


	//   ....[17]....
        /*0290*/ 	.word	0x00000a80
        /*0294*/ 	.word	0x000000ff
        /*0298*/ 	.word	0x00000090
        /*029c*/ 	.short	0x0100
        /*029e*/ 	.byte	0x06
	.zero		1


	//   ....[18]....
        /*02a0*/ 	.word	0x00000a90
        /*02a4*/ 	.word	0x000000ff
        /*02a8*/ 	.word	0x00000088
        /*02ac*/ 	.short	0x0100
        /*02ae*/ 	.byte	0x06
	.zero		1


	//   ....[19]....
        /*02b0*/ 	.word	0x00000aa0
        /*02b4*/ 	.word	0x000000ff
        /*02b8*/ 	.word	0x00000098
        /*02bc*/ 	.short	0x0100
        /*02be*/ 	.byte	0x06
	.zero		1


	//   ....[20]....
        /*02c0*/ 	.word	0x00000bd0
        /*02c4*/ 	.word	0x000000ff
        /*02c8*/ 	.word	0x000000a0
        /*02cc*/ 	.short	0x0100
        /*02ce*/ 	.byte	0x04
	.zero		1


	//   ....[21]....
        /*02d0*/ 	.word	0x00000be0
        /*02d4*/ 	.word	0x000000ff
        /*02d8*/ 	.word	0x000000b0
        /*02dc*/ 	.short	0x0100
        /*02de*/ 	.byte	0x04
	.zero		1


	//   ....[22]....
        /*02e0*/ 	.word	0x00000bf0
        /*02e4*/ 	.word	0x000000ff
        /*02e8*/ 	.word	0x000000a8
        /*02ec*/ 	.short	0x0100
        /*02ee*/ 	.byte	0x04
	.zero		1


	//   ....[23]....
        /*02f0*/ 	.word	0x00000c00
        /*02f4*/ 	.word	0x000000ff
        /*02f8*/ 	.word	0x000000b8
        /*02fc*/ 	.short	0x0100
        /*02fe*/ 	.byte	0x04
	.zero		1


	//   ....[24]....
        /*0300*/ 	.word	0x00000cf0
        /*0304*/ 	.word	0x000000ff
        /*0308*/ 	.word	0x000000c0
        /*030c*/ 	.short	0x0100
        /*030e*/ 	.byte	0x04
	.zero		1


	//   ....[25]....
        /*0310*/ 	.word	0x00000d00
        /*0314*/ 	.word	0x000000ff
        /*0318*/ 	.word	0x000000d0
        /*031c*/ 	.short	0x0100
        /*031e*/ 	.byte	0x04
	.zero		1


	//   ....[26]....
        /*0320*/ 	.word	0x00000d10
        /*0324*/ 	.word	0x000000ff
        /*0328*/ 	.word	0x000000c8
        /*032c*/ 	.short	0x0100
        /*032e*/ 	.byte	0x04
	.zero		1


	//   ....[27]....
        /*0330*/ 	.word	0x00000d20
        /*0334*/ 	.word	0x000000ff
        /*0338*/ 	.word	0x000000d8
        /*033c*/ 	.short	0x0100
        /*033e*/ 	.byte	0x04
	.zero		1


	//   ....[28]....
        /*0340*/ 	.word	0x000018f0
        /*0344*/ 	.word	0x00000002
        /*0348*/ 	.word	0x000000d0
        /*034c*/ 	.short	0x010a
        /*034e*/ 	.byte	0xff
	.zero		1


	//   ....[29]....
        /*0350*/ 	.word	0x00001920
        /*0354*/ 	.word	0x00000002
        /*0358*/ 	.word	0x000000c0
        /*035c*/ 	.short	0x0101
        /*035e*/ 	.byte	0xff
	.zero		1


	//   ....[30]....
        /*0360*/ 	.word	0x000019f0
        /*0364*/ 	.word	0x000000ff
        /*0368*/ 	.word	0x00000018
        /*036c*/ 	.short	0x010a
        /*036e*/ 	.byte	0x04
	.zero		1


	//   ....[31]....
        /*0370*/ 	.word	0x00001a70
        /*0374*/ 	.word	0x000000ff
        /*0378*/ 	.word	0x00000018
        /*037c*/ 	.short	0x010a
        /*037e*/ 	.byte	0x31
	.zero		1


	//   ....[32]....
        /*0380*/ 	.word	0x00001bb0
        /*0384*/ 	.word	0x000000ff
        /*0388*/ 	.word	0x00000018
        /*038c*/ 	.short	0x010a
        /*038e*/ 	.byte	0x04
	.zero		1


	//   ....[33]....
        /*0390*/ 	.word	0x00001f60
        /*0394*/ 	.word	0x000000ff
        /*0398*/ 	.word	0x00000078
        /*039c*/ 	.short	0x0101
        /*039e*/ 	.byte	0x06
	.zero		1


	//   ....[34]....
        /*03a0*/ 	.word	0x00001f80
        /*03a4*/ 	.word	0x000000ff
        /*03a8*/ 	.word	0x00000018
        /*03ac*/ 	.short	0x010a
        /*03ae*/ 	.byte	0x04
	.zero		1


	//   ....[35]....
        /*03b0*/ 	.word	0x00002000
        /*03b4*/ 	.word	0x000000ff
        /*03b8*/ 	.word	0x00000018
        /*03bc*/ 	.short	0x010a
        /*03be*/ 	.byte	0x31
	.zero		1


	//   ....[36]....
        /*03c0*/ 	.word	0x00002140
        /*03c4*/ 	.word	0x000000ff
        /*03c8*/ 	.word	0x00000018
        /*03cc*/ 	.short	0x010a
        /*03ce*/ 	.byte	0x04
	.zero		1


	//   ....[37]....
        /*03d0*/ 	.word	0x00002500
        /*03d4*/ 	.word	0x00000002
        /*03d8*/ 	.word	0x00000080
        /*03dc*/ 	.short	0x010a
        /*03de*/ 	.byte	0xff
	.zero		1


	//   ....[38]....
        /*03e0*/ 	.word	0x000025c0
        /*03e4*/ 	.word	0x00000002
        /*03e8*/ 	.word	0x00000000
        /*03ec*/ 	.short	0x0101
        /*03ee*/ 	.byte	0xff
	.zero		1


	//   ....[39]....
        /*03f0*/ 	.word	0x00002b50
        /*03f4*/ 	.word	0x000000ff
        /*03f8*/ 	.word	0x00000000
        /*03fc*/ 	.short	0x010a
        /*03fe*/ 	.byte	0x04
	.zero		1


	//   ....[40]....
        /*0400*/ 	.word	0x00002be0
        /*0404*/ 	.word	0x000000ff
        /*0408*/ 	.word	0x00000000
        /*040c*/ 	.short	0x010a
        /*040e*/ 	.byte	0x05
	.zero		1


	//   ....[41]....
        /*0410*/ 	.word	0x00002c80
        /*0414*/ 	.word	0x00000000
        /*0418*/ 	.word	0x00000000
        /*041c*/ 	.short	0x010a
        /*041e*/ 	.byte	0xff
	.zero		1


	//   ....[42]....
        /*0420*/ 	.word	0x00002da0
        /*0424*/ 	.word	0x00000000
        /*0428*/ 	.word	0x000000c0
        /*042c*/ 	.short	0x010a
        /*042e*/ 	.byte	0xff
	.zero		1


	//   ....[43]....
        /*0430*/ 	.word	0x00002e10
        /*0434*/ 	.word	0x00000000
        /*0438*/ 	.word	0x00000000
        /*043c*/ 	.short	0x0101
        /*043e*/ 	.byte	0xff
	.zero		1


	//   ....[44]....
        /*0440*/ 	.word	0x00002e30
        /*0444*/ 	.word	0x000000ff
        /*0448*/ 	.word	0x00000090
        /*044c*/ 	.short	0x010a
        /*044e*/ 	.byte	0x04
	.zero		1


	//   ....[45]....
        /*0450*/ 	.word	0x00002f50
        /*0454*/ 	.word	0x00000000
        /*0458*/ 	.word	0x00000080
        /*045c*/ 	.short	0x010a
        /*045e*/ 	.byte	0xff
	.zero		1


	//   ....[46]....
        /*0460*/ 	.word	0x00003050
        /*0464*/ 	.word	0x00000000
        /*0468*/ 	.word	0x00000000
        /*046c*/ 	.short	0x0101
        /*046e*/ 	.byte	0xff
	.zero		1


	//   ....[47]....
        /*0470*/ 	.word	0x000030e0
        /*0474*/ 	.word	0x000000ff
        /*0478*/ 	.word	0x00000090
        /*047c*/ 	.short	0x0106
        /*047e*/ 	.byte	0x04
	.zero		1


	//   ....[48]....
        /*0480*/ 	.word	0x00003100
        /*0484*/ 	.word	0x000000ff
        /*0488*/ 	.word	0x00000090
        /*048c*/ 	.short	0x010a
        /*048e*/ 	.byte	0x04
	.zero		1


	//   ....[49]....
        /*0490*/ 	.word	0x00003190
        /*0494*/ 	.word	0x000000ff
        /*0498*/ 	.word	0x00000090
        /*049c*/ 	.short	0x0106
        /*049e*/ 	.byte	0x07
	.zero		1


	//   ....[50]....
        /*04a0*/ 	.word	0x000031d0
        /*04a4*/ 	.word	0x00000000
        /*04a8*/ 	.word	0x00000090
        /*04ac*/ 	.short	0x010a
        /*04ae*/ 	.byte	0xff
	.zero		1


	//   ....[51]....
        /*04b0*/ 	.word	0x00003cf0
        /*04b4*/ 	.word	0x00000000
        /*04b8*/ 	.word	0x00000080
        /*04bc*/ 	.short	0x010a
        /*04be*/ 	.byte	0xff
	.zero		1


	//   ....[52]....
        /*04c0*/ 	.word	0x00003e20
        /*04c4*/ 	.word	0x00000003
        /*04c8*/ 	.word	0x00000000
        /*04cc*/ 	.short	0x0101
        /*04ce*/ 	.byte	0xff
	.zero		1


	//   ....[53]....
        /*04d0*/ 	.word	0x00003e30
        /*04d4*/ 	.word	0x000000ff
        /*04d8*/ 	.word	0x00000000
        /*04dc*/ 	.short	0x010a
        /*04de*/ 	.byte	0x04
	.zero		1


	//   ....[54]....
        /*04e0*/ 	.word	0x00003e50
        /*04e4*/ 	.word	0x000000ff
        /*04e8*/ 	.word	0x000000b0
        /*04ec*/ 	.short	0x010a
        /*04ee*/ 	.byte	0x06
	.zero		1


	//   ....[55]....
        /*04f0*/ 	.word	0x00003f20
        /*04f4*/ 	.word	0x000000ff
        /*04f8*/ 	.word	0x00000000
        /*04fc*/ 	.short	0x010a
        /*04fe*/ 	.byte	0x07
	.zero		1


	//   ....[56]....
        /*0500*/ 	.word	0x000040a0
        /*0504*/ 	.word	0x000000ff
        /*0508*/ 	.word	0x00000000
        /*050c*/ 	.short	0x010a
        /*050e*/ 	.byte	0x04
	.zero		1


	//   ....[57]....
        /*0510*/ 	.word	0x000045f0
        /*0514*/ 	.word	0x000000ff
        /*0518*/ 	.word	0x00000000
        /*051c*/ 	.short	0x010a
        /*051e*/ 	.byte	0x04
	.zero		1


	//   ....[58]....
        /*0520*/ 	.word	0x00004690
        /*0524*/ 	.word	0x000000ff
        /*0528*/ 	.word	0x00000000
        /*052c*/ 	.short	0x010a
        /*052e*/ 	.byte	0x04
	.zero		1


	//   ....[59]....
        /*0530*/ 	.word	0x00004af0
        /*0534*/ 	.word	0x00000000
        /*0538*/ 	.word	0x00000080
        /*053c*/ 	.short	0x010a
        /*053e*/ 	.byte	0xff
	.zero		1


	//   ....[60]....
        /*0540*/ 	.word	0x00004c10
        /*0544*/ 	.word	0x00000000
        /*0548*/ 	.word	0x00000000
        /*054c*/ 	.short	0x0101
        /*054e*/ 	.byte	0xff
	.zero		1


	//   ....[61]....
        /*0550*/ 	.word	0x00004f30
        /*0554*/ 	.word	0x000000ff
        /*0558*/ 	.word	0x00000078
        /*055c*/ 	.short	0x010a
        /*055e*/ 	.byte	0x04
	.zero		1


	//   ....[62]....
        /*0560*/ 	.word	0x000050b0
        /*0564*/ 	.word	0x000000ff
        /*0568*/ 	.word	0x00000050
        /*056c*/ 	.short	0x010a
        /*056e*/ 	.byte	0x04
	.zero		1


	//   ....[63]....
        /*0570*/ 	.word	0x00005290
        /*0574*/ 	.word	0x000000ff
        /*0578*/ 	.word	0x00000030
        /*057c*/ 	.short	0x010b
        /*057e*/ 	.byte	0x04
	.zero		1


	//   ....[64]....
        /*0580*/ 	.word	0x000052a0
        /*0584*/ 	.word	0x000000ff
        /*0588*/ 	.word	0x00000000
        /*058c*/ 	.short	0x0101
        /*058e*/ 	.byte	0x0d
	.zero		1


	//   ....[65]....
        /*0590*/ 	.word	0x000052b0
        /*0594*/ 	.word	0x000000ff
        /*0598*/ 	.word	0x00000058
        /*059c*/ 	.short	0x010a
        /*059e*/ 	.byte	0x04
	.zero		1


	//   ....[66]....
        /*05a0*/ 	.word	0x00005470
        /*05a4*/ 	.word	0x000000ff
        /*05a8*/ 	.word	0x00000038
        /*05ac*/ 	.short	0x010b
        /*05ae*/ 	.byte	0x04
	.zero		1


	//   ....[67]....
        /*05b0*/ 	.word	0x00005480
        /*05b4*/ 	.word	0x000000ff
        /*05b8*/ 	.word	0x00000000
        /*05bc*/ 	.short	0x0101
        /*05be*/ 	.byte	0x0e
	.zero		1


	//   ....[68]....
        /*05c0*/ 	.word	0x00005490
        /*05c4*/ 	.word	0x000000ff
        /*05c8*/ 	.word	0x00000060
        /*05cc*/ 	.short	0x010a
        /*05ce*/ 	.byte	0x04
	.zero		1


	//   ....[69]....
        /*05d0*/ 	.word	0x00005650
        /*05d4*/ 	.word	0x000000ff
        /*05d8*/ 	.word	0x00000040
        /*05dc*/ 	.short	0x010b
        /*05de*/ 	.byte	0x04
	.zero		1


	//   ....[70]....
        /*05e0*/ 	.word	0x00005660
        /*05e4*/ 	.word	0x000000ff
        /*05e8*/ 	.word	0x00000000
        /*05ec*/ 	.short	0x0101
        /*05ee*/ 	.byte	0x0f
	.zero		1


	//   ....[71]....
        /*05f0*/ 	.word	0x00005670
        /*05f4*/ 	.word	0x000000ff
        /*05f8*/ 	.word	0x00000068
        /*05fc*/ 	.short	0x010a
        /*05fe*/ 	.byte	0x04
	.zero		1


	//   ....[72]....
        /*0600*/ 	.word	0x00005840
        /*0604*/ 	.word	0x000000ff
        /*0608*/ 	.word	0x00000048
        /*060c*/ 	.short	0x010b
        /*060e*/ 	.byte	0x04
	.zero		1


	//   ....[73]....
        /*0610*/ 	.word	0x00005850
        /*0614*/ 	.word	0x000000ff
        /*0618*/ 	.word	0x00000000
        /*061c*/ 	.short	0x0101
        /*061e*/ 	.byte	0x15
	.zero		1


	//   ....[74]....
        /*0620*/ 	.word	0x00005860
        /*0624*/ 	.word	0x000000ff
        /*0628*/ 	.word	0x00000050
        /*062c*/ 	.short	0x010a
        /*062e*/ 	.byte	0x04
	.zero		1


	//   ....[75]....
        /*0630*/ 	.word	0x00005a20
        /*0634*/ 	.word	0x000000ff
        /*0638*/ 	.word	0x00000030
        /*063c*/ 	.short	0x010b
        /*063e*/ 	.byte	0x04
	.zero		1


	//   ....[76]....
        /*0640*/ 	.word	0x00005a30
        /*0644*/ 	.word	0x000000ff
        /*0648*/ 	.word	0x00000000
        /*064c*/ 	.short	0x0101
        /*064e*/ 	.byte	0x0d
	.zero		1


	//   ....[77]....
        /*0650*/ 	.word	0x00005a40
        /*0654*/ 	.word	0x000000ff
        /*0658*/ 	.word	0x00000058
        /*065c*/ 	.short	0x010a
        /*065e*/ 	.byte	0x04
	.zero		1


	//   ....[78]....
        /*0660*/ 	.word	0x00005bf0
        /*0664*/ 	.word	0x000000ff
        /*0668*/ 	.word	0x00000038
        /*066c*/ 	.short	0x010b
        /*066e*/ 	.byte	0x04
	.zero		1


	//   ....[79]....
        /*0670*/ 	.word	0x00005c00
        /*0674*/ 	.word	0x000000ff
        /*0678*/ 	.word	0x00000000
        /*067c*/ 	.short	0x0101
        /*067e*/ 	.byte	0x0e
	.zero		1


	//   ....[80]....
        /*0680*/ 	.word	0x00005c10
        /*0684*/ 	.word	0x000000ff
        /*0688*/ 	.word	0x00000060
        /*068c*/ 	.short	0x010a
        /*068e*/ 	.byte	0x04
	.zero		1


	//   ....[81]....
        /*0690*/ 	.word	0x00005e00
        /*0694*/ 	.word	0x000000ff
        /*0698*/ 	.word	0x00000040
        /*069c*/ 	.short	0x010b
        /*069e*/ 	.byte	0x04
	.zero		1


	//   ....[82]....
        /*06a0*/ 	.word	0x00005e70
        /*06a4*/ 	.word	0x000000ff
        /*06a8*/ 	.word	0x00000000
        /*06ac*/ 	.short	0x0101
        /*06ae*/ 	.byte	0x0f
	.zero		1


	//   ....[83]....
        /*06b0*/ 	.word	0x00005e80
        /*06b4*/ 	.word	0x000000ff
        /*06b8*/ 	.word	0x00000068
        /*06bc*/ 	.short	0x010a
        /*06be*/ 	.byte	0x04
	.zero		1


	//   ....[84]....
        /*06c0*/ 	.word	0x00006100
        /*06c4*/ 	.word	0x000000ff
        /*06c8*/ 	.word	0x00000048
        /*06cc*/ 	.short	0x010b
        /*06ce*/ 	.byte	0x04
	.zero		1


	//   ....[85]....
        /*06d0*/ 	.word	0x00006120
        /*06d4*/ 	.word	0x000000ff
        /*06d8*/ 	.word	0x00000000
        /*06dc*/ 	.short	0x0101
        /*06de*/ 	.byte	0x15
	.zero		1


	//   ....[86]....
        /*06e0*/ 	.word	0x00006190
        /*06e4*/ 	.word	0x000000ff
        /*06e8*/ 	.word	0x00000050
        /*06ec*/ 	.short	0x010a
        /*06ee*/ 	.byte	0x04
	.zero		1


	//   ....[87]....
        /*06f0*/ 	.word	0x000061b0
        /*06f4*/ 	.word	0x000000ff
        /*06f8*/ 	.word	0x00000058
        /*06fc*/ 	.short	0x010a
        /*06fe*/ 	.byte	0x04
	.zero		1


	//   ....[88]....
        /*0700*/ 	.word	0x000061d0
        /*0704*/ 	.word	0x000000ff
        /*0708*/ 	.word	0x00000060
        /*070c*/ 	.short	0x010a
        /*070e*/ 	.byte	0x04
	.zero		1


	//   ....[89]....
        /*0710*/ 	.word	0x00006220
        /*0714*/ 	.word	0x00000002
        /*0718*/ 	.word	0x00000068
        /*071c*/ 	.short	0x010a
        /*071e*/ 	.byte	0xff
	.zero		1


	//   ....[90]....
        /*0720*/ 	.word	0x00006530
        /*0724*/ 	.word	0x00000000
        /*0728*/ 	.word	0x00000080
        /*072c*/ 	.short	0x010a
        /*072e*/ 	.byte	0xff
	.zero		1


	//   ....[91]....
        /*0730*/ 	.word	0x00006640
        /*0734*/ 	.word	0x00000000
        /*0738*/ 	.word	0x00000000
        /*073c*/ 	.short	0x0101
        /*073e*/ 	.byte	0xff
	.zero		1


	//   ....[92]....
        /*0740*/ 	.word	0x00007080
        /*0744*/ 	.word	0x000000ff
        /*0748*/ 	.word	0x00000030
        /*074c*/ 	.short	0x010a
        /*074e*/ 	.byte	0x24
	.zero		1


	//   ....[93]....
        /*0750*/ 	.word	0x00007090
        /*0754*/ 	.word	0x0000003a
        /*0758*/ 	.word	0x000000a0
        /*075c*/ 	.short	0x010a
        /*075e*/ 	.byte	0xff
	.zero		1


	//   ....[94]....
        /*0760*/ 	.word	0x00007200
        /*0764*/ 	.word	0x000000ff
        /*0768*/ 	.word	0x00000030
        /*076c*/ 	.short	0x010a
        /*076e*/ 	.byte	0x24
	.zero		1


	//   ....[95]....
        /*0770*/ 	.word	0x000072e0
        /*0774*/ 	.word	0x0000003a
        /*0778*/ 	.word	0x000000a0
        /*077c*/ 	.short	0x010a
        /*077e*/ 	.byte	0xff
	.zero		1


	//   ....[96]....
        /*0780*/ 	.word	0x000080d0
        /*0784*/ 	.word	0x00000000
        /*0788*/ 	.word	0x00000000
        /*078c*/ 	.short	0x0101
        /*078e*/ 	.byte	0xff
	.zero		1


	//   ....[97]....
        /*0790*/ 	.word	0x000080e0
        /*0794*/ 	.word	0x00000002
        /*0798*/ 	.word	0x00000030
        /*079c*/ 	.short	0x010a
        /*079e*/ 	.byte	0xff
	.zero		1


	//   ....[98]....
        /*07a0*/ 	.word	0x000081a0
        /*07a4*/ 	.word	0x00000002
        /*07a8*/ 	.word	0x00000030
        /*07ac*/ 	.short	0x010a
        /*07ae*/ 	.byte	0xff
	.zero		1


	//   ....[99]....
        /*07b0*/ 	.word	0x00008f80
        /*07b4*/ 	.word	0x0000006b
        /*07b8*/ 	.word	0x00000000
        /*07bc*/ 	.short	0x0101
        /*07be*/ 	.byte	0xff
	.zero		1


	//   ....[100]....
        /*07c0*/ 	.word	0x00008fa0
        /*07c4*/ 	.word	0x00000000
        /*07c8*/ 	.word	0x00000030
        /*07cc*/ 	.short	0x010a
        /*07ce*/ 	.byte	0xff
	.zero		1


	//   ....[101]....
        /*07d0*/ 	.word	0x00009050
        /*07d4*/ 	.word	0x00000000
        /*07d8*/ 	.word	0x00000030
        /*07dc*/ 	.short	0x010a
        /*07de*/ 	.byte	0xff
	.zero		1


	//   ....[102]....
        /*07e0*/ 	.word	0x00009db0
        /*07e4*/ 	.word	0x0000006b
        /*07e8*/ 	.word	0x00000000
        /*07ec*/ 	.short	0x0101
        /*07ee*/ 	.byte	0xff
	.zero		1


	//   ....[103]....
        /*07f0*/ 	.word	0x00009dd0
        /*07f4*/ 	.word	0x00000000
        /*07f8*/ 	.word	0x00000030
        /*07fc*/ 	.short	0x010a
        /*07fe*/ 	.byte	0xff
	.zero		1


	//   ....[104]....
        /*0800*/ 	.word	0x00009e90
        /*0804*/ 	.word	0x00000000
        /*0808*/ 	.word	0x00000030
        /*080c*/ 	.short	0x010a
        /*080e*/ 	.byte	0xff
	.zero		1


	//   ....[105]....
        /*0810*/ 	.word	0x0000acb0
        /*0814*/ 	.word	0x00000078
        /*0818*/ 	.word	0x00000000
        /*081c*/ 	.short	0x0101
        /*081e*/ 	.byte	0xff
	.zero		1


	//   ....[106]....
        /*0820*/ 	.word	0x0000acd0
        /*0824*/ 	.word	0x00000000
        /*0828*/ 	.word	0x00000030
        /*082c*/ 	.short	0x010a
        /*082e*/ 	.byte	0xff
	.zero		1


	//   ....[107]....
        /*0830*/ 	.word	0x0000ad80
        /*0834*/ 	.word	0x00000000
        /*0838*/ 	.word	0x00000030
        /*083c*/ 	.short	0x010a
        /*083e*/ 	.byte	0xff
	.zero		1


	//   ....[108]....
        /*0840*/ 	.word	0x0000bb50
        /*0844*/ 	.word	0x00000078
        /*0848*/ 	.word	0x00000000
        /*084c*/ 	.short	0x0101
        /*084e*/ 	.byte	0xff
	.zero		1


	//   ....[109]....
        /*0850*/ 	.word	0x0000bb70
        /*0854*/ 	.word	0x00000000
        /*0858*/ 	.word	0x00000030
        /*085c*/ 	.short	0x010a
        /*085e*/ 	.byte	0xff
	.zero		1


	//   ....[110]....
        /*0860*/ 	.word	0x0000bc20
        /*0864*/ 	.word	0x00000000
        /*0868*/ 	.word	0x00000030
        /*086c*/ 	.short	0x010a
        /*086e*/ 	.byte	0xff
	.zero		1


	//   ....[111]....
        /*0870*/ 	.word	0x0000ca50
        /*0874*/ 	.word	0x00000078
        /*0878*/ 	.word	0x00000000
        /*087c*/ 	.short	0x0101
        /*087e*/ 	.byte	0xff
	.zero		1


	//   ....[112]....
        /*0880*/ 	.word	0x0000ca70
        /*0884*/ 	.word	0x00000000
        /*0888*/ 	.word	0x00000030
        /*088c*/ 	.short	0x010a
        /*088e*/ 	.byte	0xff
	.zero		1


	//   ....[113]....
        /*0890*/ 	.word	0x0000cb20
        /*0894*/ 	.word	0x00000000
        /*0898*/ 	.word	0x00000030
        /*089c*/ 	.short	0x010a
        /*089e*/ 	.byte	0xff
	.zero		1


	//   ....[114]....
        /*08a0*/ 	.word	0x0000d8d0
        /*08a4*/ 	.word	0x00000078
        /*08a8*/ 	.word	0x00000000
        /*08ac*/ 	.short	0x0101
        /*08ae*/ 	.byte	0xff
	.zero		1


	//   ....[115]....
        /*08b0*/ 	.word	0x0000d8f0
        /*08b4*/ 	.word	0x00000000
        /*08b8*/ 	.word	0x00000030
        /*08bc*/ 	.short	0x010a
        /*08be*/ 	.byte	0xff
	.zero		1


	//   ....[116]....
        /*08c0*/ 	.word	0x0000d9a0
        /*08c4*/ 	.word	0x00000000
        /*08c8*/ 	.word	0x00000030
        /*08cc*/ 	.short	0x010a
        /*08ce*/ 	.byte	0xff
	.zero		1


	//   ....[117]....
        /*08d0*/ 	.word	0x0000e210
        /*08d4*/ 	.word	0x000000ff
        /*08d8*/ 	.word	0x00000000
        /*08dc*/ 	.short	0x0101
        /*08de*/ 	.byte	0x04
	.zero		1


	//   ....[118]....
        /*08e0*/ 	.word	0x0000e7a0
        /*08e4*/ 	.word	0x00000000
        /*08e8*/ 	.word	0x00000000
        /*08ec*/ 	.short	0x0101
        /*08ee*/ 	.byte	0xff
	.zero		1


	//   ....[119]....
        /*08f0*/ 	.word	0x0000ea40
        /*08f4*/ 	.word	0x000000ff
        /*08f8*/ 	.word	0x00000000
        /*08fc*/ 	.short	0x0101
        /*08fe*/ 	.byte	0x04
	.zero		1


	//   ....[120]....
        /*0900*/ 	.word	0x0000ea60
        /*0904*/ 	.word	0x00000002
        /*0908*/ 	.word	0x000000d0
        /*090c*/ 	.short	0x010a
        /*090e*/ 	.byte	0xff
	.zero		1


	//   ....[121]....
        /*0910*/ 	.word	0x0000eac0
        /*0914*/ 	.word	0x00000002
        /*0918*/ 	.word	0x00000018
        /*091c*/ 	.short	0x010a
        /*091e*/ 	.byte	0xff
	.zero		1


	//   ....[122]....
        /*0920*/ 	.word	0x0000eb20
        /*0924*/ 	.word	0x00000002
        /*0928*/ 	.word	0x00000018
        /*092c*/ 	.short	0x010a
        /*092e*/ 	.byte	0xff
	.zero		1


	//   ....[123]....
        /*0930*/ 	.word	0x0000eb70
        /*0934*/ 	.word	0x00000002
        /*0938*/ 	.word	0x00000080
        /*093c*/ 	.short	0x010a
        /*093e*/ 	.byte	0xff
	.zero		1


	//   ....[124]....
        /*0940*/ 	.word	0x0000ebd0
        /*0944*/ 	.word	0x00000000
        /*0948*/ 	.word	0x00000000
        /*094c*/ 	.short	0x010a
        /*094e*/ 	.byte	0xff
	.zero		1


	//   ....[125]....
        /*0950*/ 	.word	0x0000ec30
        /*0954*/ 	.word	0x00000000
        /*0958*/ 	.word	0x00000000
        /*095c*/ 	.short	0x010a
        /*095e*/ 	.byte	0xff
	.zero		1


	//   ....[126]....
        /*0960*/ 	.word	0x0000ec80
        /*0964*/ 	.word	0x00000000
        /*0968*/ 	.word	0x000000c0
        /*096c*/ 	.short	0x010a
        /*096e*/ 	.byte	0xff
	.zero		1


	//   ....[127]....
        /*0970*/ 	.word	0x0000ece0
        /*0974*/ 	.word	0x00000000
        /*0978*/ 	.word	0x00000090
        /*097c*/ 	.short	0x010a
        /*097e*/ 	.byte	0xff
	.zero		1


	//   ....[128]....
        /*0980*/ 	.word	0x0000ed30
        /*0984*/ 	.word	0x00000000
        /*0988*/ 	.word	0x00000080
        /*098c*/ 	.short	0x010a
        /*098e*/ 	.byte	0xff
	.zero		1


	//   ....[129]....
        /*0990*/ 	.word	0x0000ed90
        /*0994*/ 	.word	0x00000000
        /*0998*/ 	.word	0x00000090
        /*099c*/ 	.short	0x010a
        /*099e*/ 	.byte	0xff
	.zero		1


	//   ....[130]....
        /*09a0*/ 	.word	0x0000ede0
        /*09a4*/ 	.word	0x00000000
        /*09a8*/ 	.word	0x00000080
        /*09ac*/ 	.short	0x010a
        /*09ae*/ 	.byte	0xff
	.zero		1


	//   ....[131]....
        /*09b0*/ 	.word	0x0000ee50
        /*09b4*/ 	.word	0x00000002
        /*09b8*/ 	.word	0x000000b0
        /*09bc*/ 	.short	0x010a
        /*09be*/ 	.byte	0xff
	.zero		1


	//   ....[132]....
        /*09c0*/ 	.word	0x0000eeb0
        /*09c4*/ 	.word	0x00000000
        /*09c8*/ 	.word	0x00000000
        /*09cc*/ 	.short	0x010a
        /*09ce*/ 	.byte	0xff
	.zero		1


	//   ....[133]....
        /*09d0*/ 	.word	0x0000ef10
        /*09d4*/ 	.word	0x00000000
        /*09d8*/ 	.word	0x00000000
        /*09dc*/ 	.short	0x010a
        /*09de*/ 	.byte	0xff
	.zero		1


	//   ....[134]....
        /*09e0*/ 	.word	0x0000ef70
        /*09e4*/ 	.word	0x00000000
        /*09e8*/ 	.word	0x00000000
        /*09ec*/ 	.short	0x010a
        /*09ee*/ 	.byte	0xff
	.zero		1


	//   ....[135]....
        /*09f0*/ 	.word	0x0000efc0
        /*09f4*/ 	.word	0x00000000
        /*09f8*/ 	.word	0x00000080
        /*09fc*/ 	.short	0x010a
        /*09fe*/ 	.byte	0xff
	.zero		1


	//   ....[136]....
        /*0a00*/ 	.word	0x0000f020
        /*0a04*/ 	.word	0x00000000
        /*0a08*/ 	.word	0x00000078
        /*0a0c*/ 	.short	0x010a
        /*0a0e*/ 	.byte	0xff
	.zero		1


	//   ....[137]....
        /*0a10*/ 	.word	0x0000f080
        /*0a14*/ 	.word	0x00000000
        /*0a18*/ 	.word	0x00000050
        /*0a1c*/ 	.short	0x010a
        /*0a1e*/ 	.byte	0xff
	.zero		1


	//   ....[138]....
        /*0a20*/ 	.word	0x0000f0e0
        /*0a24*/ 	.word	0x00000000
        /*0a28*/ 	.word	0x00000058
        /*0a2c*/ 	.short	0x010a
        /*0a2e*/ 	.byte	0xff
	.zero		1


	//   ....[139]....
        /*0a30*/ 	.word	0x0000f140
        /*0a34*/ 	.word	0x00000000
        /*0a38*/ 	.word	0x00000060
        /*0a3c*/ 	.short	0x010a
        /*0a3e*/ 	.byte	0xff
	.zero		1


	//   ....[140]....
        /*0a40*/ 	.word	0x0000f1a0
        /*0a44*/ 	.word	0x00000000
        /*0a48*/ 	.word	0x00000068
        /*0a4c*/ 	.short	0x010a
        /*0a4e*/ 	.byte	0xff
	.zero		1


	//   ....[141]....
        /*0a50*/ 	.word	0x0000f200
        /*0a54*/ 	.word	0x00000000
        /*0a58*/ 	.word	0x00000050
        /*0a5c*/ 	.short	0x010a
        /*0a5e*/ 	.byte	0xff
	.zero		1


	//   ....[142]....
        /*0a60*/ 	.word	0x0000f260
        /*0a64*/ 	.word	0x00000000
        /*0a68*/ 	.word	0x00000058
        /*0a6c*/ 	.short	0x010a
        /*0a6e*/ 	.byte	0xff
	.zero		1


	//   ....[143]....
        /*0a70*/ 	.word	0x0000f2c0
        /*0a74*/ 	.word	0x00000000
        /*0a78*/ 	.word	0x00000060
        /*0a7c*/ 	.short	0x010a
        /*0a7e*/ 	.byte	0xff
	.zero		1


	//   ....[144]....
        /*0a80*/ 	.word	0x0000f320
        /*0a84*/ 	.word	0x00000000
        /*0a88*/ 	.word	0x00000068
        /*0a8c*/ 	.short	0x010a
        /*0a8e*/ 	.byte	0xff
	.zero		1


	//   ....[145]....
        /*0a90*/ 	.word	0x0000f380
        /*0a94*/ 	.word	0x00000000
        /*0a98*/ 	.word	0x00000050
        /*0a9c*/ 	.short	0x010a
        /*0a9e*/ 	.byte	0xff
	.zero		1


	//   ....[146]....
        /*0aa0*/ 	.word	0x0000f3e0
        /*0aa4*/ 	.word	0x00000000
        /*0aa8*/ 	.word	0x00000058
        /*0aac*/ 	.short	0x010a
        /*0aae*/ 	.byte	0xff
	.zero		1


	//   ....[147]....
        /*0ab0*/ 	.word	0x0000f440
        /*0ab4*/ 	.word	0x00000002
        /*0ab8*/ 	.word	0x00000060
        /*0abc*/ 	.short	0x010a
        /*0abe*/ 	.byte	0xff
	.zero		1


	//   ....[148]....
        /*0ac0*/ 	.word	0x0000f490
        /*0ac4*/ 	.word	0x00000000
        /*0ac8*/ 	.word	0x00000080
        /*0acc*/ 	.short	0x010a
        /*0ace*/ 	.byte	0xff
	.zero		1


	//   ....[149]....
        /*0ad0*/ 	.word	0x0000f4f0
        /*0ad4*/ 	.word	0x00000004
        /*0ad8*/ 	.word	0x00000030
        /*0adc*/ 	.short	0x010a
        /*0ade*/ 	.byte	0xff
	.zero		1


	//   ....[150]....
        /*0ae0*/ 	.word	0x0000f540
        /*0ae4*/ 	.word	0x0000003a
        /*0ae8*/ 	.word	0x000000a0
        /*0aec*/ 	.short	0x010a
        /*0aee*/ 	.byte	0xff
	.zero		1


	//   ....[151]....
        /*0af0*/ 	.word	0x0000f590
        /*0af4*/ 	.word	0x00000002
        /*0af8*/ 	.word	0x00000030
        /*0afc*/ 	.short	0x010a
        /*0afe*/ 	.byte	0xff
	.zero		1


	//   ....[152]....
        /*0b00*/ 	.word	0x0000f5e0
        /*0b04*/ 	.word	0x00000000
        /*0b08*/ 	.word	0x00000030
        /*0b0c*/ 	.short	0x010a
        /*0b0e*/ 	.byte	0xff
	.zero		1


	//   ....[153]....
        /*0b10*/ 	.word	0x0000f630
        /*0b14*/ 	.word	0x00000000
        /*0b18*/ 	.word	0x00000030
        /*0b1c*/ 	.short	0x010a
        /*0b1e*/ 	.byte	0xff
	.zero		1


	//   ....[154]....
        /*0b20*/ 	.word	0x0000f680
        /*0b24*/ 	.word	0x00000000
        /*0b28*/ 	.word	0x00000030
        /*0b2c*/ 	.short	0x010a
        /*0b2e*/ 	.byte	0xff
	.zero		1


	//   ....[155]....
        /*0b30*/ 	.word	0x0000f6d0
        /*0b34*/ 	.word	0x00000000
        /*0b38*/ 	.word	0x00000030
        /*0b3c*/ 	.short	0x010a
        /*0b3e*/ 	.byte	0xff
	.zero		1


	//   ....[156]....
        /*0b40*/ 	.word	0x0000f720
        /*0b44*/ 	.word	0x00000000
        /*0b48*/ 	.word	0x00000030
        /*0b4c*/ 	.short	0x010a
        /*0b4e*/ 	.byte	0xff
	.zero		1


	//   ....[157]....
        /*0b50*/ 	.word	0x0000f770
        /*0b54*/ 	.word	0x00000000
        /*0b58*/ 	.word	0x00000030
        /*0b5c*/ 	.short	0x010a
        /*0b5e*/ 	.byte	0xff
	.zero		1


	//----- nvinfo : EIATTR_NUM_MBARRIERS
	.align		4
.L_47:
        /*0b60*/ 	.byte	0x03, 0x38
        /*0b62*/ 	.short	0x001c


	//----- nvinfo : EIATTR_EXIT_INSTR_OFFSETS
	.align		4
        /*0b64*/ 	.byte	0x04, 0x1c
        /*0b66*/ 	.short	(.L_49 - .L_48)


	//   ....[0]....
.L_48:
        /*0b68*/ 	.word	0x00002cb0


	//   ....[1]....
        /*0b6c*/ 	.word	0x000031a0


	//   ....[2]....
        /*0b70*/ 	.word	0x00003200


	//   ....[3]....
        /*0b74*/ 	.word	0x000048f0


	//   ....[4]....
        /*0b78*/ 	.word	0x00006250


	//   ....[5]....
        /*0b7c*/ 	.word	0x00006290


	//   ....[6]....
        /*0b80*/ 	.word	0x0000e930


	//   ....[7]....
        /*0b84*/ 	.word	0x0000e9b0


	//   ....[8]....
        /*0b88*/ 	.word	0x0000e9e0


	//   ....[9]....
        /*0b8c*/ 	.word	0x0000ea50


	//----- nvinfo : EIATTR_MAX_THREADS
	.align		4
.L_49:
        /*0b90*/ 	.byte	0x04, 0x05
        /*0b92*/ 	.short	(.L_51 - .L_50)
.L_50:
        /*0b94*/ 	.word	0x00000100
        /*0b98*/ 	.word	0x00000001
        /*0b9c*/ 	.word	0x00000001


	//----- nvinfo : EIATTR_CRS_STACK_SIZE
	.align		4
.L_51:
        /*0ba0*/ 	.byte	0x04, 0x1e
        /*0ba2*/ 	.short	(.L_53 - .L_52)
.L_52:
        /*0ba4*/ 	.word	0x00000000


	//----- nvinfo : EIATTR_CBANK_PARAM_SIZE
	.align		4
.L_53:
        /*0ba8*/ 	.byte	0x03, 0x19
        /*0baa*/ 	.short	0x0c00


	//----- nvinfo : EIATTR_PARAM_CBANK
	.align		4
        /*0bac*/ 	.byte	0x04, 0x0a
        /*0bae*/ 	.short	(.L_55 - .L_54)
	.align		4
.L_54:
        /*0bb0*/ 	.word	index@(.nv.constant0._ZN7cutlass13device_kernelINS_4gemm6kernel13GemmUniversalIN4cute5tupleIJiiiiEEENS1_10collective13CollectiveMmaINS1_46MainloopSm100TmaUmmaWarpSpecializedBlockScaledILi3ELi2ELi2ENS5_IJNS4_1CILi4EEENSA_ILi1EEESC_EEEEENS5_IJNSA_ILi128EEESF_NSA_ILi256EEEEEENS5_IJNS_12float_e5m2_tENS_13float_ue8m0_tEEEENS5_IJNS5_IJlSC_lEEENS4_6LayoutINS5_IJNS5_IJNS5_IJNSA_ILi32EEESB_EEEiEEESP_NS5_IJSC_iEEEEEENS5_IJNS5_IJNS5_IJNSA_ILi16EEESB_EEEiEEENS5_IJNS5_IJNSA_ILi0EEESC_EEENSA_ILi512EEEEEENS5_IJSV_iEEEEEEEEEEESK_S12_NS4_8TiledMMAINS4_8MMA_AtomIJNS4_21SM100_MMA_MXF8F6F4_SSISI_SI_fSJ_Li128ELi128ELNS4_4UMMA5MajorE0ELS17_0ELNS16_7ScaleInE0ELS18_0EEEEEENSM_INS5_IJSC_SC_SC_EEENS5_IJSV_SV_SV_EEEEENS5_IJNS4_10UnderscoreES1E_S1E_EEEEENS5_IJNS4_13SM90_TMA_LOADES1H_EEENS5_IJNS4_14ComposedLayoutINS4_7SwizzleILi3ELi4ELi3EEENS4_18smem_ptr_flag_bitsILi8EEENSM_INS5_IJNSA_ILi8EEESF_EEENS5_IJSF_SC_EEEEEEENSM_INS5_IJNS5_IJNS5_IJSO_SC_EEENS5_IJSN_SC_EEEEEESC_NS5_IJSB_NSA_ILi2EEEEEEEEENS5_IJNS5_IJNS5_IJST_SX_EEESW_EEESV_NS5_IJSC_SX_EEEEEEEEEEEvNS4_8identityENS5_IJNS4_23SM90_TMA_LOAD_MULTICASTES26_EEES24_vS25_EENS_8epilogue10collective18CollectiveEpilogueINS29_23Sm100TmaWarpSpecializedILi4ELi2ELi16ELb1ELb0EEEJNS5_IJNSA_ILi64EEESF_SG_EEENS5_IJNSM_IS2E_SC_EENSM_INS5_IJSS_S1W_EEENS5_IJSC_S2E_EEEEEEEENS_10bfloat16_tESL_S2L_SL_NS29_6fusion15FusionCallbacksIS2D_NS2M_17LinearCombinationIS2L_fS2L_fLNS_15FloatRoundStyleE2EEES2F_S2K_JEEENS4_5SM1004TMEM4LOAD26SM100_TMEM_LOAD_32dp32b16xES1H_NS1J_INS1K_ILi1ELi4ELi3EEENS1M_ILi16EEENSM_INS5_IJS1O_SS_EEENS5_IJSS_SC_EEEEEEENS4_39AutoVectorizingCopyWithAssumedAlignmentILi128EEENS4_14SM90_TMA_STOREES31_S33_S33_EEEvvEEEEvNT_6ParamsE)
        /*0bb4*/ 	.short	0x0380
        /*0bb6*/ 	.short	0x0c00


	//----- nvinfo : EIATTR_SW_WAR
	.align		4
.L_55:
        /*0bb8*/ 	.byte	0x04, 0x36
        /*0bba*/ 	.short	(.L_57 - .L_56)
.L_56:
        /*0bbc*/ 	.word	0x00000008
.L_57:


//--------------------- .nv.callgraph             --------------------------
	.section	.nv.callgraph,"",@"SHT_CUDA_CALLGRAPH"
	.align	4
	.sectionentsize	8
	.align		4
        /*0000*/ 	.word	0x00000000
	.align		4
        /*0004*/ 	.word	0xffffffff
	.align		4
        /*0008*/ 	.word	index@(_ZN7cutlass13device_kernelINS_4gemm6kernel13GemmUniversalIN4cute5tupleIJiiiiEEENS1_10collective13CollectiveMmaINS1_46MainloopSm100TmaUmmaWarpSpecializedBlockScaledILi3ELi2ELi2ENS5_IJNS4_1CILi4EEENSA_ILi1EEESC_EEEEENS5_IJNSA_ILi128EEESF_NSA_ILi256EEEEEENS5_IJNS_12float_e5m2_tENS_13float_ue8m0_tEEEENS5_IJNS5_IJlSC_lEEENS4_6LayoutINS5_IJNS5_IJNS5_IJNSA_ILi32EEESB_EEEiEEESP_NS5_IJSC_iEEEEEENS5_IJNS5_IJNS5_IJNSA_ILi16EEESB_EEEiEEENS5_IJNS5_IJNSA_ILi0EEESC_EEENSA_ILi512EEEEEENS5_IJSV_iEEEEEEEEEEESK_S12_NS4_8TiledMMAINS4_8MMA_AtomIJNS4_21SM100_MMA_MXF8F6F4_SSISI_SI_fSJ_Li128ELi128ELNS4_4UMMA5MajorE0ELS17_0ELNS16_7ScaleInE0ELS18_0EEEEEENSM_INS5_IJSC_SC_SC_EEENS5_IJSV_SV_SV_EEEEENS5_IJNS4_10UnderscoreES1E_S1E_EEEEENS5_IJNS4_13SM90_TMA_LOADES1H_EEENS5_IJNS4_14ComposedLayoutINS4_7SwizzleILi3ELi4ELi3EEENS4_18smem_ptr_flag_bitsILi8EEENSM_INS5_IJNSA_ILi8EEESF_EEENS5_IJSF_SC_EEEEEEENSM_INS5_IJNS5_IJNS5_IJSO_SC_EEENS5_IJSN_SC_EEEEEESC_NS5_IJSB_NSA_ILi2EEEEEEEEENS5_IJNS5_IJNS5_IJST_SX_EEESW_EEESV_NS5_IJSC_SX_EEEEEEEEEEEvNS4_8identityENS5_IJNS4_23SM90_TMA_LOAD_MULTICASTES26_EEES24_vS25_EENS_8epilogue10collective18CollectiveEpilogueINS29_23Sm100TmaWarpSpecializedILi4ELi2ELi16ELb1ELb0EEEJNS5_IJNSA_ILi64EEESF_SG_EEENS5_IJNSM_IS2E_SC_EENSM_INS5_IJSS_S1W_EEENS5_IJSC_S2E_EEEEEEEENS_10bfloat16_tESL_S2L_SL_NS29_6fusion15FusionCallbacksIS2D_NS2M_17LinearCombinationIS2L_fS2L_fLNS_15FloatRoundStyleE2EEES2F_S2K_JEEENS4_5SM1004TMEM4LOAD26SM100_TMEM_LOAD_32dp32b16xES1H_NS1J_INS1K_ILi1ELi4ELi3EEENS1M_ILi16EEENSM_INS5_IJS1O_SS_EEENS5_IJSS_SC_EEEEEEENS4_39AutoVectorizingCopyWithAssumedAlignmentILi128EEENS4_14SM90_TMA_STOREES31_S33_S33_EEEvvEEEEvNT_6ParamsE)
	.align		4
        /*000c*/ 	.word	index@(__assertfail)
	.align		4
        /*0010*/ 	.word	0x00000000
	.align		4
        /*0014*/ 	.word	0xfffffffe
	.align		4
        /*0018*/ 	.word	0x00000000
	.align		4
        /*001c*/ 	.word	0xfffffffd
	.align		4
        /*0020*/ 	.word	0x00000000
	.align		4
        /*0024*/ 	.word	0xfffffffc


//--------------------- .nv.constant4             --------------------------
	.section	.nv.constant4,"a",@progbits
	.align	8
	.align		8
.nv.constant4:
        /*0000*/ 	.dword	__assertfail
	.align		8
        /*0008*/ 	.dword	__unnamed_1
	.align		8
        /*0010*/ 	.dword	__unnamed_2
	.align		8
        /*0018*/ 	.dword	_ZN40_INTERNAL_a67a9408_4_k_cu_6261a9f0_215734cuda3std3__45__cpo5beginE
	.align		8
        /*0020*/ 	.dword	_ZN40_INTERNAL_a67a9408_4_k_cu_6261a9f0_215734cuda3std3__45__cpo3endE
	.align		8
        /*0028*/ 	.dword	_ZN40_INTERNAL_a67a9408_4_k_cu_6261a9f0_215734cuda3std3__45__cpo6cbeginE
	.align		8
        /*0030*/ 	.dword	_ZN40_INTERNAL_a67a9408_4_k_cu_6261a9f0_215734cuda3std3__45__cpo4cendE
	.align		8
        /*0038*/ 	.dword	_ZN40_INTERNAL_a67a9408_4_k_cu_6261a9f0_215734cuda3std3__442_GLOBAL__N__a67a9408_4_k_cu_6261a9f0_215736ignoreE
	.align		8
        /*0040*/ 	.dword	_ZN40_INTERNAL_a67a9408_4_k_cu_6261a9f0_215734cuda3std3__419piecewise_constructE
	.align		8
        /*0048*/ 	.dword	_ZN40_INTERNAL_a67a9408_4_k_cu_6261a9f0_215734cuda3std3__48in_placeE
	.align		8
        /*0050*/ 	.dword	_ZN40_INTERNAL_a67a9408_4_k_cu_6261a9f0_215734cuda3std6ranges3__45__cpo4swapE
	.align		8
        /*0058*/ 	.dword	_ZN40_INTERNAL_a67a9408_4_k_cu_6261a9f0_215734cuda3std6ranges3__45__cpo9iter_moveE
	.align		8
        /*0060*/ 	.dword	_ZN40_INTERNAL_a67a9408_4_k_cu_6261a9f0_215734cute7productE
	.align		8
        /*0068*/ 	.dword	_ZN40_INTERNAL_a67a9408_4_k_cu_6261a9f0_215734cute1_E
	.align		8
        /*0070*/ 	.dword	$str$25
	.align		8
        /*0078*/ 	.dword	$str$26
	.align		8
        /*0080*/ 	.dword	$str$27
	.align		8
        /*0088*/ 	.dword	$str$28


//--------------------- .text._ZN7cutlass13device_kernelINS_4gemm6kernel13GemmUniversalIN4cute5tupleIJiiiiEEENS1_10collective13CollectiveMmaINS1_46MainloopSm100TmaUmmaWarpSpecializedBlockScaledILi3ELi2ELi2ENS5_IJNS4_1CILi4EEENSA_ILi1EEESC_EEEEENS5_IJNSA_ILi128EEESF_NSA_ILi256EEEEEENS5_IJNS_12float_e5m2_tENS_13float_ue8m0_tEEEENS5_IJNS5_IJlSC_lEEENS4_6LayoutINS5_IJNS5_IJNS5_IJNSA_ILi32EEESB_EEEiEEESP_NS5_IJSC_iEEEEEENS5_IJNS5_IJNS5_IJNSA_ILi16EEESB_EEEiEEENS5_IJNS5_IJNSA_ILi0EEESC_EEENSA_ILi512EEEEEENS5_IJSV_iEEEEEEEEEEESK_S12_NS4_8TiledMMAINS4_8MMA_AtomIJNS4_21SM100_MMA_MXF8F6F4_SSISI_SI_fSJ_Li128ELi128ELNS4_4UMMA5MajorE0ELS17_0ELNS16_7ScaleInE0ELS18_0EEEEEENSM_INS5_IJSC_SC_SC_EEENS5_IJSV_SV_SV_EEEEENS5_IJNS4_10UnderscoreES1E_S1E_EEEEENS5_IJNS4_13SM90_TMA_LOADES1H_EEENS5_IJNS4_14ComposedLayoutINS4_7SwizzleILi3ELi4ELi3EEENS4_18smem_ptr_flag_bitsILi8EEENSM_INS5_IJNSA_ILi8EEESF_EEENS5_IJSF_SC_EEEEEEENSM_INS5_IJNS5_IJNS5_IJSO_SC_EEENS5_IJSN_SC_EEEEEESC_NS5_IJSB_NSA_ILi2EEEEEEEEENS5_IJNS5_IJNS5_IJST_SX_EEESW_EEESV_NS5_IJSC_SX_EEEEEEEEEEEvNS4_8identityENS5_IJNS4_23SM90_TMA_LOAD_MULTICASTES26_EEES24_vS25_EENS_8epilogue10collective18CollectiveEpilogueINS29_23Sm100TmaWarpSpecializedILi4ELi2ELi16ELb1ELb0EEEJNS5_IJNSA_ILi64EEESF_SG_EEENS5_IJNSM_IS2E_SC_EENSM_INS5_IJSS_S1W_EEENS5_IJSC_S2E_EEEEEEEENS_10bfloat16_tESL_S2L_SL_NS29_6fusion15FusionCallbacksIS2D_NS2M_17LinearCombinationIS2L_fS2L_fLNS_15FloatRoundStyleE2EEES2F_S2K_JEEENS4_5SM1004TMEM4LOAD26SM100_TMEM_LOAD_32dp32b16xES1H_NS1J_INS1K_ILi1ELi4ELi3EEENS1M_ILi16EEENSM_INS5_IJS1O_SS_EEENS5_IJSS_SC_EEEEEEENS4_39AutoVectorizingCopyWithAssumedAlignmentILi128EEENS4_14SM90_TMA_STOREES31_S33_S33_EEEvvEEEEvNT_6ParamsE --------------------------
	.section	.text._ZN7cutlass13device_kernelINS_4gemm6kernel13GemmUniversalIN4cute5tupleIJiiiiEEENS1_10collective13CollectiveMmaINS1_46MainloopSm100TmaUmmaWarpSpecializedBlockScaledILi3ELi2ELi2ENS5_IJNS4_1CILi4EEENSA_ILi1EEESC_EEEEENS5_IJNSA_ILi128EEESF_NSA_ILi256EEEEEENS5_IJNS_12float_e5m2_tENS_13float_ue8m0_tEEEENS5_IJNS5_IJlSC_lEEENS4_6LayoutINS5_IJNS5_IJNS5_IJNSA_ILi32EEESB_EEEiEEESP_NS5_IJSC_iEEEEEENS5_IJNS5_IJNS5_IJNSA_ILi16EEESB_EEEiEEENS5_IJNS5_IJNSA_ILi0EEESC_EEENSA_ILi512EEEEEENS5_IJSV_iEEEEEEEEEEESK_S12_NS4_8TiledMMAINS4_8MMA_AtomIJNS4_21SM100_MMA_MXF8F6F4_SSISI_SI_fSJ_Li128ELi128ELNS4_4UMMA5MajorE0ELS17_0ELNS16_7ScaleInE0ELS18_0EEEEEENSM_INS5_IJSC_SC_SC_EEENS5_IJSV_SV_SV_EEEEENS5_IJNS4_10UnderscoreES1E_S1E_EEEEENS5_IJNS4_13SM90_TMA_LOADES1H_EEENS5_IJNS4_14ComposedLayoutINS4_7SwizzleILi3ELi4ELi3EEENS4_18smem_ptr_flag_bitsILi8EEENSM_INS5_IJNSA_ILi8EEESF_EEENS5_IJSF_SC_EEEEEEENSM_INS5_IJNS5_IJNS5_IJSO_SC_EEENS5_IJSN_SC_EEEEEESC_NS5_IJSB_NSA_ILi2EEEEEEEEENS5_IJNS5_IJNS5_IJST_SX_EEESW_EEESV_NS5_IJSC_SX_EEEEEEEEEEEvNS4_8identityENS5_IJNS4_23SM90_TMA_LOAD_MULTICASTES26_EEES24_vS25_EENS_8epilogue10collective18CollectiveEpilogueINS29_23Sm100TmaWarpSpecializedILi4ELi2ELi16ELb1ELb0EEEJNS5_IJNSA_ILi64EEESF_SG_EEENS5_IJNSM_IS2E_SC_EENSM_INS5_IJSS_S1W_EEENS5_IJSC_S2E_EEEEEEEENS_10bfloat16_tESL_S2L_SL_NS29_6fusion15FusionCallbacksIS2D_NS2M_17LinearCombinationIS2L_fS2L_fLNS_15FloatRoundStyleE2EEES2F_S2K_JEEENS4_5SM1004TMEM4LOAD26SM100_TMEM_LOAD_32dp32b16xES1H_NS1J_INS1K_ILi1ELi4ELi3EEENS1M_ILi16EEENSM_INS5_IJS1O_SS_EEENS5_IJSS_SC_EEEEEEENS4_39AutoVectorizingCopyWithAssumedAlignmentILi128EEENS4_14SM90_TMA_STOREES31_S33_S33_EEEvvEEEEvNT_6ParamsE,"ax",@progbits
	.align	128
.text._ZN7cutlass13device_kernelINS_4gemm6kernel13GemmUniversalIN4cute5tupleIJiiiiEEENS1_10collective13CollectiveMmaINS1_46MainloopSm100TmaUmmaWarpSpecializedBlockScaledILi3ELi2ELi2ENS5_IJNS4_1CILi4EEENSA_ILi1EEESC_EEEEENS5_IJNSA_ILi128EEESF_NSA_ILi256EEEEEENS5_IJNS_12float_e5m2_tENS_13float_ue8m0_tEEEENS5_IJNS5_IJlSC_lEEENS4_6LayoutINS5_IJNS5_IJNS5_IJNSA_ILi32EEESB_EEEiEEESP_NS5_IJSC_iEEEEEENS5_IJNS5_IJNS5_IJNSA_ILi16EEESB_EEEiEEENS5_IJNS5_IJNSA_ILi0EEESC_EEENSA_ILi512EEEEEENS5_IJSV_iEEEEEEEEEEESK_S12_NS4_8TiledMMAINS4_8MMA_AtomIJNS4_21SM100_MMA_MXF8F6F4_SSISI_SI_fSJ_Li128ELi128ELNS4_4UMMA5MajorE0ELS17_0ELNS16_7ScaleInE0ELS18_0EEEEEENSM_INS5_IJSC_SC_SC_EEENS5_IJSV_SV_SV_EEEEENS5_IJNS4_10UnderscoreES1E_S1E_EEEEENS5_IJNS4_13SM90_TMA_LOADES1H_EEENS5_IJNS4_14ComposedLayoutINS4_7SwizzleILi3ELi4ELi3EEENS4_18smem_ptr_flag_bitsILi8EEENSM_INS5_IJNSA_ILi8EEESF_EEENS5_IJSF_SC_EEEEEEENSM_INS5_IJNS5_IJNS5_IJSO_SC_EEENS5_IJSN_SC_EEEEEESC_NS5_IJSB_NSA_ILi2EEEEEEEEENS5_IJNS5_IJNS5_IJST_SX_EEESW_EEESV_NS5_IJSC_SX_EEEEEEEEEEEvNS4_8identityENS5_IJNS4_23SM90_TMA_LOAD_MULTICASTES26_EEES24_vS25_EENS_8epilogue10collective18CollectiveEpilogueINS29_23Sm100TmaWarpSpecializedILi4ELi2ELi16ELb1ELb0EEEJNS5_IJNSA_ILi64EEESF_SG_EEENS5_IJNSM_IS2E_SC_EENSM_INS5_IJSS_S1W_EEENS5_IJSC_S2E_EEEEEEEENS_10bfloat16_tESL_S2L_SL_NS29_6fusion15FusionCallbacksIS2D_NS2M_17LinearCombinationIS2L_fS2L_fLNS_15FloatRoundStyleE2EEES2F_S2K_JEEENS4_5SM1004TMEM4LOAD26SM100_TMEM_LOAD_32dp32b16xES1H_NS1J_INS1K_ILi1ELi4ELi3EEENS1M_ILi16EEENSM_INS5_IJS1O_SS_EEENS5_IJSS_SC_EEEEEEENS4_39AutoVectorizingCopyWithAssumedAlignmentILi128EEENS4_14SM90_TMA_STOREES31_S33_S33_EEEvvEEEEvNT_6ParamsE:
        .type           _ZN7cutlass13device_kernelINS_4gemm6kernel13GemmUniversalIN4cute5tupleIJiiiiEEENS1_10collective13CollectiveMmaINS1_46MainloopSm100TmaUmmaWarpSpecializedBlockScaledILi3ELi2ELi2ENS5_IJNS4_1CILi4EEENSA_ILi1EEESC_EEEEENS5_IJNSA_ILi128EEESF_NSA_ILi256EEEEEENS5_IJNS_12float_e5m2_tENS_13float_ue8m0_tEEEENS5_IJNS5_IJlSC_lEEENS4_6LayoutINS5_IJNS5_IJNS5_IJNSA_ILi32EEESB_EEEiEEESP_NS5_IJSC_iEEEEEENS5_IJNS5_IJNS5_IJNSA_ILi16EEESB_EEEiEEENS5_IJNS5_IJNSA_ILi0EEESC_EEENSA_ILi512EEEEEENS5_IJSV_iEEEEEEEEEEESK_S12_NS4_8TiledMMAINS4_8MMA_AtomIJNS4_21SM100_MMA_MXF8F6F4_SSISI_SI_fSJ_Li128ELi128ELNS4_4UMMA5MajorE0ELS17_0ELNS16_7ScaleInE0ELS18_0EEEEEENSM_INS5_IJSC_SC_SC_EEENS5_IJSV_SV_SV_EEEEENS5_IJNS4_10UnderscoreES1E_S1E_EEEEENS5_IJNS4_13SM90_TMA_LOADES1H_EEENS5_IJNS4_14ComposedLayoutINS4_7SwizzleILi3ELi4ELi3EEENS4_18smem_ptr_flag_bitsILi8EEENSM_INS5_IJNSA_ILi8EEESF_EEENS5_IJSF_SC_EEEEEEENSM_INS5_IJNS5_IJNS5_IJSO_SC_EEENS5_IJSN_SC_EEEEEESC_NS5_IJSB_NSA_ILi2EEEEEEEEENS5_IJNS5_IJNS5_IJST_SX_EEESW_EEESV_NS5_IJSC_SX_EEEEEEEEEEEvNS4_8identityENS5_IJNS4_23SM90_TMA_LOAD_MULTICASTES26_EEES24_vS25_EENS_8epilogue10collective18CollectiveEpilogueINS29_23Sm100TmaWarpSpecializedILi4ELi2ELi16ELb1ELb0EEEJNS5_IJNSA_ILi64EEESF_SG_EEENS5_IJNSM_IS2E_SC_EENSM_INS5_IJSS_S1W_EEENS5_IJSC_S2E_EEEEEEEENS_10bfloat16_tESL_S2L_SL_NS29_6fusion15FusionCallbacksIS2D_NS2M_17LinearCombinationIS2L_fS2L_fLNS_15FloatRoundStyleE2EEES2F_S2K_JEEENS4_5SM1004TMEM4LOAD26SM100_TMEM_LOAD_32dp32b16xES1H_NS1J_INS1K_ILi1ELi4ELi3EEENS1M_ILi16EEENSM_INS5_IJS1O_SS_EEENS5_IJSS_SC_EEEEEEENS4_39AutoVectorizingCopyWithAssumedAlignmentILi128EEENS4_14SM90_TMA_STOREES31_S33_S33_EEEvvEEEEvNT_6ParamsE,@function
        .size           _ZN7cutlass13device_kernelINS_4gemm6kernel13GemmUniversalIN4cute5tupleIJiiiiEEENS1_10collective13CollectiveMmaINS1_46MainloopSm100TmaUmmaWarpSpecializedBlockScaledILi3ELi2ELi2ENS5_IJNS4_1CILi4EEENSA_ILi1EEESC_EEEEENS5_IJNSA_ILi128EEESF_NSA_ILi256EEEEEENS5_IJNS_12float_e5m2_tENS_13float_ue8m0_tEEEENS5_IJNS5_IJlSC_lEEENS4_6LayoutINS5_IJNS5_IJNS5_IJNSA_ILi32EEESB_EEEiEEESP_NS5_IJSC_iEEEEEENS5_IJNS5_IJNS5_IJNSA_ILi16EEESB_EEEiEEENS5_IJNS5_IJNSA_ILi0EEESC_EEENSA_ILi512EEEEEENS5_IJSV_iEEEEEEEEEEESK_S12_NS4_8TiledMMAINS4_8MMA_AtomIJNS4_21SM100_MMA_MXF8F6F4_SSISI_SI_fSJ_Li128ELi128ELNS4_4UMMA5MajorE0ELS17_0ELNS16_7ScaleInE0ELS18_0EEEEEENSM_INS5_IJSC_SC_SC_EEENS5_IJSV_SV_SV_EEEEENS5_IJNS4_10UnderscoreES1E_S1E_EEEEENS5_IJNS4_13SM90_TMA_LOADES1H_EEENS5_IJNS4_14ComposedLayoutINS4_7SwizzleILi3ELi4ELi3EEENS4_18smem_ptr_flag_bitsILi8EEENSM_INS5_IJNSA_ILi8EEESF_EEENS5_IJSF_SC_EEEEEEENSM_INS5_IJNS5_IJNS5_IJSO_SC_EEENS5_IJSN_SC_EEEEEESC_NS5_IJSB_NSA_ILi2EEEEEEEEENS5_IJNS5_IJNS5_IJST_SX_EEESW_EEESV_NS5_IJSC_SX_EEEEEEEEEEEvNS4_8identityENS5_IJNS4_23SM90_TMA_LOAD_MULTICASTES26_EEES24_vS25_EENS_8epilogue10collective18CollectiveEpilogueINS29_23Sm100TmaWarpSpecializedILi4ELi2ELi16ELb1ELb0EEEJNS5_IJNSA_ILi64EEESF_SG_EEENS5_IJNSM_IS2E_SC_EENSM_INS5_IJSS_S1W_EEENS5_IJSC_S2E_EEEEEEEENS_10bfloat16_tESL_S2L_SL_NS29_6fusion15FusionCallbacksIS2D_NS2M_17LinearCombinationIS2L_fS2L_fLNS_15FloatRoundStyleE2EEES2F_S2K_JEEENS4_5SM1004TMEM4LOAD26SM100_TMEM_LOAD_32dp32b16xES1H_NS1J_INS1K_ILi1ELi4ELi3EEENS1M_ILi16EEENSM_INS5_IJS1O_SS_EEENS5_IJSS_SC_EEEEEEENS4_39AutoVectorizingCopyWithAssumedAlignmentILi128EEENS4_14SM90_TMA_STOREES31_S33_S33_EEEvvEEEEvNT_6ParamsE,(.L_x_238 - _ZN7cutlass13device_kernelINS_4gemm6kernel13GemmUniversalIN4cute5tupleIJiiiiEEENS1_10collective13CollectiveMmaINS1_46MainloopSm100TmaUmmaWarpSpecializedBlockScaledILi3ELi2ELi2ENS5_IJNS4_1CILi4EEENSA_ILi1EEESC_EEEEENS5_IJNSA_ILi128EEESF_NSA_ILi256EEEEEENS5_IJNS_12float_e5m2_tENS_13float_ue8m0_tEEEENS5_IJNS5_IJlSC_lEEENS4_6LayoutINS5_IJNS5_IJNS5_IJNSA_ILi32EEESB_EEEiEEESP_NS5_IJSC_iEEEEEENS5_IJNS5_IJNS5_IJNSA_ILi16EEESB_EEEiEEENS5_IJNS5_IJNSA_ILi0EEESC_EEENSA_ILi512EEEEEENS5_IJSV_iEEEEEEEEEEESK_S12_NS4_8TiledMMAINS4_8MMA_AtomIJNS4_21SM100_MMA_MXF8F6F4_SSISI_SI_fSJ_Li128ELi128ELNS4_4UMMA5MajorE0ELS17_0ELNS16_7ScaleInE0ELS18_0EEEEEENSM_INS5_IJSC_SC_SC_EEENS5_IJSV_SV_SV_EEEEENS5_IJNS4_10UnderscoreES1E_S1E_EEEEENS5_IJNS4_13SM90_TMA_LOADES1H_EEENS5_IJNS4_14ComposedLayoutINS4_7SwizzleILi3ELi4ELi3EEENS4_18smem_ptr_flag_bitsILi8EEENSM_INS5_IJNSA_ILi8EEESF_EEENS5_IJSF_SC_EEEEEEENSM_INS5_IJNS5_IJNS5_IJSO_SC_EEENS5_IJSN_SC_EEEEEESC_NS5_IJSB_NSA_ILi2EEEEEEEEENS5_IJNS5_IJNS5_IJST_SX_EEESW_EEESV_NS5_IJSC_SX_EEEEEEEEEEEvNS4_8identityENS5_IJNS4_23SM90_TMA_LOAD_MULTICASTES26_EEES24_vS25_EENS_8epilogue10collective18CollectiveEpilogueINS29_23Sm100TmaWarpSpecializedILi4ELi2ELi16ELb1ELb0EEEJNS5_IJNSA_ILi64EEESF_SG_EEENS5_IJNSM_IS2E_SC_EENSM_INS5_IJSS_S1W_EEENS5_IJSC_S2E_EEEEEEEENS_10bfloat16_tESL_S2L_SL_NS29_6fusion15FusionCallbacksIS2D_NS2M_17LinearCombinationIS2L_fS2L_fLNS_15FloatRoundStyleE2EEES2F_S2K_JEEENS4_5SM1004TMEM4LOAD26SM100_TMEM_LOAD_32dp32b16xES1H_NS1J_INS1K_ILi1ELi4ELi3EEENS1M_ILi16EEENSM_INS5_IJS1O_SS_EEENS5_IJSS_SC_EEEEEEENS4_39AutoVectorizingCopyWithAssumedAlignmentILi128EEENS4_14SM90_TMA_STOREES31_S33_S33_EEEvvEEEEvNT_6ParamsE)
        .other          _ZN7cutlass13device_kernelINS_4gemm6kernel13GemmUniversalIN4cute5tupleIJiiiiEEENS1_10collective13CollectiveMmaINS1_46MainloopSm100TmaUmmaWarpSpecializedBlockScaledILi3ELi2ELi2ENS5_IJNS4_1CILi4EEENSA_ILi1EEESC_EEEEENS5_IJNSA_ILi128EEESF_NSA_ILi256EEEEEENS5_IJNS_12float_e5m2_tENS_13float_ue8m0_tEEEENS5_IJNS5_IJlSC_lEEENS4_6LayoutINS5_IJNS5_IJNS5_IJNSA_ILi32EEESB_EEEiEEESP_NS5_IJSC_iEEEEEENS5_IJNS5_IJNS5_IJNSA_ILi16EEESB_EEEiEEENS5_IJNS5_IJNSA_ILi0EEESC_EEENSA_ILi512EEEEEENS5_IJSV_iEEEEEEEEEEESK_S12_NS4_8TiledMMAINS4_8MMA_AtomIJNS4_21SM100_MMA_MXF8F6F4_SSISI_SI_fSJ_Li128ELi128ELNS4_4UMMA5MajorE0ELS17_0ELNS16_7ScaleInE0ELS18_0EEEEEENSM_INS5_IJSC_SC_SC_EEENS5_IJSV_SV_SV_EEEEENS5_IJNS4_10UnderscoreES1E_S1E_EEEEENS5_IJNS4_13SM90_TMA_LOADES1H_EEENS5_IJNS4_14ComposedLayoutINS4_7SwizzleILi3ELi4ELi3EEENS4_18smem_ptr_flag_bitsILi8EEENSM_INS5_IJNSA_ILi8EEESF_EEENS5_IJSF_SC_EEEEEEENSM_INS5_IJNS5_IJNS5_IJSO_SC_EEENS5_IJSN_SC_EEEEEESC_NS5_IJSB_NSA_ILi2EEEEEEEEENS5_IJNS5_IJNS5_IJST_SX_EEESW_EEESV_NS5_IJSC_SX_EEEEEEEEEEEvNS4_8identityENS5_IJNS4_23SM90_TMA_LOAD_MULTICASTES26_EEES24_vS25_EENS_8epilogue10collective18CollectiveEpilogueINS29_23Sm100TmaWarpSpecializedILi4ELi2ELi16ELb1ELb0EEEJNS5_IJNSA_ILi64EEESF_SG_EEENS5_IJNSM_IS2E_SC_EENSM_INS5_IJSS_S1W_EEENS5_IJSC_S2E_EEEEEEEENS_10bfloat16_tESL_S2L_SL_NS29_6fusion15FusionCallbacksIS2D_NS2M_17LinearCombinationIS2L_fS2L_fLNS_15FloatRoundStyleE2EEES2F_S2K_JEEENS4_5SM1004TMEM4LOAD26SM100_TMEM_LOAD_32dp32b16xES1H_NS1J_INS1K_ILi1ELi4ELi3EEENS1M_ILi16EEENSM_INS5_IJS1O_SS_EEENS5_IJSS_SC_EEEEEEENS4_39AutoVectorizingCopyWithAssumedAlignmentILi128EEENS4_14SM90_TMA_STOREES31_S33_S33_EEEvvEEEEvNT_6ParamsE,@"STO_CUDA_ENTRY STV_DEFAULT"
_ZN7cutlass13device_kernelINS_4gemm6kernel13GemmUniversalIN4cute5tupleIJiiiiEEENS1_10collective13CollectiveMmaINS1_46MainloopSm100TmaUmmaWarpSpecializedBlockScaledILi3ELi2ELi2ENS5_IJNS4_1CILi4EEENSA_ILi1EEESC_EEEEENS5_IJNSA_ILi128EEESF_NSA_ILi256EEEEEENS5_IJNS_12float_e5m2_tENS_13float_ue8m0_tEEEENS5_IJNS5_IJlSC_lEEENS4_6LayoutINS5_IJNS5_IJNS5_IJNSA_ILi32EEESB_EEEiEEESP_NS5_IJSC_iEEEEEENS5_IJNS5_IJNS5_IJNSA_ILi16EEESB_EEEiEEENS5_IJNS5_IJNSA_ILi0EEESC_EEENSA_ILi512EEEEEENS5_IJSV_iEEEEEEEEEEESK_S12_NS4_8TiledMMAINS4_8MMA_AtomIJNS4_21SM100_MMA_MXF8F6F4_SSISI_SI_fSJ_Li128ELi128ELNS4_4UMMA5MajorE0ELS17_0ELNS16_7ScaleInE0ELS18_0EEEEEENSM_INS5_IJSC_SC_SC_EEENS5_IJSV_SV_SV_EEEEENS5_IJNS4_10UnderscoreES1E_S1E_EEEEENS5_IJNS4_13SM90_TMA_LOADES1H_EEENS5_IJNS4_14ComposedLayoutINS4_7SwizzleILi3ELi4ELi3EEENS4_18smem_ptr_flag_bitsILi8EEENSM_INS5_IJNSA_ILi8EEESF_EEENS5_IJSF_SC_EEEEEEENSM_INS5_IJNS5_IJNS5_IJSO_SC_EEENS5_IJSN_SC_EEEEEESC_NS5_IJSB_NSA_ILi2EEEEEEEEENS5_IJNS5_IJNS5_IJST_SX_EEESW_EEESV_NS5_IJSC_SX_EEEEEEEEEEEvNS4_8identityENS5_IJNS4_23SM90_TMA_LOAD_MULTICASTES26_EEES24_vS25_EENS_8epilogue10collective18CollectiveEpilogueINS29_23Sm100TmaWarpSpecializedILi4ELi2ELi16ELb1ELb0EEEJNS5_IJNSA_ILi64EEESF_SG_EEENS5_IJNSM_IS2E_SC_EENSM_INS5_IJSS_S1W_EEENS5_IJSC_S2E_EEEEEEEENS_10bfloat16_tESL_S2L_SL_NS29_6fusion15FusionCallbacksIS2D_NS2M_17LinearCombinationIS2L_fS2L_fLNS_15FloatRoundStyleE2EEES2F_S2K_JEEENS4_5SM1004TMEM4LOAD26SM100_TMEM_LOAD_32dp32b16xES1H_NS1J_INS1K_ILi1ELi4ELi3EEENS1M_ILi16EEENSM_INS5_IJS1O_SS_EEENS5_IJSS_SC_EEEEEEENS4_39AutoVectorizingCopyWithAssumedAlignmentILi128EEENS4_14SM90_TMA_STOREES31_S33_S33_EEEvvEEEEvNT_6ParamsE:
[----:B------:R-:W1:Y:S01]  /*0000*/  LDC R1, c[0x0][0x37c] ;  /* 0x0000df00ff017b82 */ /* 0x000e620000000800 */
[----:B------:R-:W2:Y:S01]  /*0010*/  S2R R3, SR_TID.X ;  /* 0x0000000000037919 */ /* 0x000ea20000002100 */
[----:B------:R-:W3:Y:S01]  /*0020*/  LDCU.64 UR12, c[0x0][0xc90] ;  /* 0x00019200ff0c77ac */ /* 0x000ee20008000a00 */
[----:B------:R-:W-:Y:S02]  /*0030*/  PRMT R86, RZ, 0x7610, R86 ;  /* 0x00007610ff567816 */ /* 0x000fe40000000056 */
[----:B------:R-:W-:Y:S01]  /*0040*/  ELECT P5, URZ, PT ;  /* 0x0000000000ff782f */ /* 0x000fe200038a0000 */
[----:B------:R-:W4:Y:S01]  /*0050*/  LDCU.64 UR60, c[0x0][0x358] ;  /* 0x00006b00ff3c77ac */ /* 0x000f220008000a00 */
[----:B---3--:R-:W-:-:S04]  /*0060*/  UISETP.NE.U32.AND UP0, UPT, UR12, URZ, UPT ;  /* 0x000000ff0c00728c */ /* 0x008fc8000bf05070 */
[----:B------:R-:W-:Y:S01]  /*0070*/  UISETP.NE.AND.EX UP0, UPT, UR13, URZ, UPT, UP0 ;  /* 0x000000ff0d00728c */ /* 0x000fe2000bf05300 */
[----:B--2---:R-:W-:-:S05]  /*0080*/  SHF.R.U32.HI R100, RZ, 0x5, R3 ;  /* 0x00000005ff647819 */ /* 0x004fca0000011603 */
[----:B------:R-:W2:Y:S02]  /*0090*/  SHFL.IDX PT, R0, R100, RZ, 0x1f ;  /* 0x00001fff64007589 */ /* 0x000ea400000e0000 */
[----:B--2---:R-:W-:Y:S01]  /*00a0*/  R2UR UR21, R0 ;  /* 0x00000000001572ca */ /* 0x004fe200000e0000 */
[----:B-1--4-:R-:W-:-:S14]  /*00b0*/  BRA.U UP0, `(.L_x_0) ;  /* 0x00000001002c7547 */ /* 0x012fdc000b800000 */
[----:B------:R-:W1:Y:S02]  /*00c0*/  LDCU.64 UR4, c[0x0][0xc88] ;  /* 0x00019100ff0477ac */ /* 0x000e640008000a00 */
[----:B-1----:R-:W-:-:S04]  /*00d0*/  UISETP.NE.U32.AND UP0, UPT, UR4, URZ, UPT ;  /* 0x000000ff0400728c */ /* 0x002fc8000bf05070 */
[----:B------:R-:W-:-:S09]  /*00e0*/  UISETP.NE.AND.EX UP0, UPT, UR5, URZ, UPT, UP0 ;  /* 0x000000ff0500728c */ /* 0x000fd2000bf05300 */
[----:B------:R-:W-:Y:S05]  /*00f0*/  BRA.U !UP0, `(.L_x_1) ;  /* 0x0000000108107547 */ /* 0x000fea000b800000 */
[----:B------:R-:W1:Y:S02]  /*0100*/  LDC.64 R4, c[0x0][0xc88] ;  /* 0x00032200ff047b82 */ /* 0x000e640000000a00 */
[----:B-1----:R1:W5:Y:S01]  /*0110*/  LDG.E R53, desc[UR60][R4.64] ;  /* 0x0000003c04357981 */ /* 0x002362000c1e1900 */
[----:B------:R-:W-:Y:S01]  /*0120*/  HFMA2 R86, -RZ, RZ, 0, 5.9604644775390625e-08 ;  /* 0x00000001ff567431 */ /* 0x000fe200000001ff */
[----:B------:R-:W-:Y:S05]  /*0130*/  BRA `(.L_x_0) ;  /* 0x00000000000c7947 */ /* 0x000fea0003800000 */
.L_x_1:
[----:B------:R-:W1:Y:S01]  /*0140*/  LDCU UR4, c[0x0][0xc80] ;  /* 0x00019000ff0477ac */ /* 0x000e620008000800 */
[----:B------:R-:W-:Y:S01]  /*0150*/  HFMA2 R86, -RZ, RZ, 0, 5.9604644775390625e-08 ;  /* 0x00000001ff567431 */ /* 0x000fe200000001ff */
[----:B-1----:R-:W-:-:S07]  /*0160*/  MOV R53, UR4 ;  /* 0x0000000400357c02 */ /* 0x002fce0008000f00 */
.L_x_0:
[----:B------:R-:W2:Y:S02]  /*0170*/  LDCU.64 UR4, c[0x0][0xcb0] ;  /* 0x00019600ff0477ac */ /* 0x000ea40008000a00 */
[----:B--2---:R-:W-:-:S04]  /*0180*/  UISETP.NE.U32.AND UP0, UPT, UR4, URZ, UPT ;  /* 0x000000ff0400728c */ /* 0x004fc8000bf05070 */
[----:B------:R-:W-:-:S09]  /*0190*/  UISETP.NE.AND.EX UP0, UPT, UR5, URZ, UPT, UP0 ;  /* 0x000000ff0500728c */ /* 0x000fd2000bf05300 */
[----:B------:R-:W-:Y:S05]  /*01a0*/  BRA.U UP0, `(.L_x_2) ;  /* 0x0000000100247547 */ /* 0x000fea000b800000 */
[----:B------:R-:W2:Y:S02]  /*01b0*/  LDCU.64 UR4, c[0x0][0xca8] ;  /* 0x00019500ff0477ac */ /* 0x000ea40008000a00 */
[----:B--2---:R-:W-:-:S04]  /*01c0*/  UISETP.NE.U32.AND UP0, UPT, UR4, URZ, UPT ;  /* 0x000000ff0400728c */ /* 0x004fc8000bf05070 */
[----:B------:R-:W-:-:S09]  /*01d0*/  UISETP.NE.AND.EX UP0, UPT, UR5, URZ, UPT, UP0 ;  /* 0x000000ff0500728c */ /* 0x000fd2000bf05300 */
[----:B------:R-:W-:Y:S05]  /*01e0*/  BRA.U !UP0, `(.L_x_3) ;  /* 0x00000001080c7547 */ /* 0x000fea000b800000 */
[----:B-1----:R-:W1:Y:S02]  /*01f0*/  LDC.64 R4, c[0x0][0xca8] ;  /* 0x00032a00ff047b82 */ /* 0x002e640000000a00 */
[----:B-1----:R2:W5:Y:S01]  /*0200*/  LDG.E R52, desc[UR60][R4.64] ;  /* 0x0000003c04347981 */ /* 0x002562000c1e1900 */
[----:B------:R-:W-:Y:S05]  /*0210*/  BRA `(.L_x_2) ;  /* 0x0000000000087947 */ /* 0x000fea0003800000 */
.L_x_3:
[----:B------:R-:W2:Y:S02]  /*0220*/  LDCU UR4, c[0x0][0xca0] ;  /* 0x00019400ff0477ac */ /* 0x000ea40008000800 */
[----:B--2---:R-:W-:Y:S02]  /*0230*/  MOV R52, UR4 ;  /* 0x0000000400347c02 */ /* 0x004fe40008000f00 */
.L_x_2:
[----:B------:R-:W-:Y:S01]  /*0240*/  IMAD.U32 R0, RZ, RZ, UR21 ;  /* 0x00000015ff007e24 */ /* 0x000fe2000f8e00ff */
[----:B------:R-:W-:Y:S04]  /*0250*/  BSSY.RECONVERGENT B0, `(.L_x_4) ;  /* 0x0000012000007945 */ /* 0x000fe80003800200 */
[C---:B------:R-:W-:Y:S02]  /*0260*/  ISETP.NE.OR P1, PT, R0.reuse, 0x1, !P5 ;  /* 0x000000010000780c */ /* 0x040fe40006f25670 */
[----:B------:R-:W-:-:S11]  /*0270*/  ISETP.NE.OR P0, PT, R0, 0x3, !P5 ;  /* 0x000000030000780c */ /* 0x000fd60006f05670 */
[----:B------:R-:W-:Y:S05]  /*0280*/  @P1 BRA `(.L_x_5) ;  /* 0x0000000000381947 */ /* 0x000fea0003800000 */
[----:B------:R-:W3:Y:S02]  /*0290*/  LDCU.64 UR4, c[0x0][0x348] ;  /* 0x00006900ff0477ac */ /* 0x000ee40008000a00 */
[----:B---3--:R-:W-:Y:S02]  /*02a0*/  UIADD3 UR10, UP3, UPT, UR4, 0x80, URZ ;  /* 0x00000080040a7890 */ /* 0x008fe4000ff7e0ff */
[----:B------:R-:W-:Y:S02]  /*02b0*/  UIADD3 UR8, UP2, UPT, UR4, 0x180, URZ ;  /* 0x0000018004087890 */ /* 0x000fe4000ff5e0ff */
[----:B------:R-:W-:Y:S02]  /*02c0*/  UIADD3 UR6, UP1, UPT, UR4, 0x280, URZ ;  /* 0x0000028004067890 */ /* 0x000fe4000ff3e0ff */
[----:B------:R-:W-:Y:S02]  /*02d0*/  UIADD3 UR4, UP0, UPT, UR4, 0x380, URZ ;  /* 0x0000038004047890 */ /* 0x000fe4000ff1e0ff */
[----:B------:R-:W-:-:S02]  /*02e0*/  UIADD3.X UR11, UPT, UPT, URZ, UR5, URZ, UP3, !UPT ;  /* 0x00000005ff0b7290 */ /* 0x000fc40009ffe4ff */
[----:B------:R-:W-:Y:S02]  /*02f0*/  UIADD3.X UR9, UPT, UPT, URZ, UR5, URZ, UP2, !UPT ;  /* 0x00000005ff097290 */ /* 0x000fe400097fe4ff */
[----:B------:R-:W-:Y:S02]  /*0300*/  UIADD3.X UR7, UPT, UPT, URZ, UR5, URZ, UP1, !UPT ;  /* 0x00000005ff077290 */ /* 0x000fe40008ffe4ff */
[----:B------:R-:W-:-:S03]  /*0310*/  UIADD3.X UR5, UPT, UPT, URZ, UR5, URZ, UP0, !UPT ;  /* 0x00000005ff057290 */ /* 0x000fc600087fe4ff */
[----:B------:R3:W-:Y:S02]  /*0320*/  UTMACCTL.PF [UR10] ;  /* 0x000000000a0079b9 */ /* 0x0007e40008040000 */
[----:B------:R3:W-:Y:S02]  /*0330*/  UTMACCTL.PF [UR8] ;  /* 0x00000000080079b9 */ /* 0x0007e40008040000 */
[----:B------:R3:W-:Y:S02]  /*0340*/  UTMACCTL.PF [UR6] ;  /* 0x00000000060079b9 */ /* 0x0007e40008040000 */
[----:B------:R3:W-:Y:S02]  /*0350*/  UTMACCTL.PF [UR4] ;  /* 0x00000000040079b9 */ /* 0x0007e40008040000 */
[----:B---3--:R-:W-:Y:S01]  /*0360*/  NOP ;  /* 0x0000000000007918 */ /* 0x008fe20000000000 */
.L_x_5:
[----:B------:R-:W-:Y:S05]  /*0370*/  BSYNC.RECONVERGENT B0 ;  /* 0x0000000000007941 */ /* 0x000fea0003800200 */
.L_x_4:
[----:B------:R-:W-:Y:S04]  /*0380*/  BSSY.RECONVERGENT B0, `(.L_x_6) ;  /* 0x000000a000007945 */ /* 0x000fe80003800200 */
[----:B------:R-:W-:Y:S05]  /*0390*/  @P0 BRA `(.L_x_7) ;  /* 0x0000000000200947 */ /* 0x000fea0003800000 */
[----:B------:R-:W3:Y:S02]  /*03a0*/  LDCU.64 UR4, c[0x0][0x348] ;  /* 0x00006900ff0477ac */ /* 0x000ee40008000a00 */
[----:B---3--:R-:W-:Y:S02]  /*03b0*/  UIADD3 UR6, UP1, UPT, UR4, 0x980, URZ ;  /* 0x0000098004067890 */ /* 0x008fe4000ff3e0ff */
[----:B------:R-:W-:Y:S02]  /*03c0*/  UIADD3 UR4, UP0, UPT, UR4, 0xa80, URZ ;  /* 0x00000a8004047890 */ /* 0x000fe4000ff1e0ff */
[----:B------:R-:W-:Y:S02]  /*03d0*/  UIADD3.X UR7, UPT, UPT, URZ, UR5, URZ, UP1, !UPT ;  /* 0x00000005ff077290 */ /* 0x000fe40008ffe4ff */
[----:B------:R-:W-:-:S07]  /*03e0*/  UIADD3.X UR5, UPT, UPT, URZ, UR5, URZ, UP0, !UPT ;  /* 0x00000005ff057290 */ /* 0x000fce00087fe4ff */
[----:B------:R3:W-:Y:S02]  /*03f0*/  UTMACCTL.PF [UR6] ;  /* 0x00000000060079b9 */ /* 0x0007e40008040000 */
[----:B------:R3:W-:Y:S02]  /*0400*/  UTMACCTL.PF [UR4] ;  /* 0x00000000040079b9 */ /* 0x0007e40008040000 */
[----:B---3--:R-:W-:Y:S01]  /*0410*/  NOP ;  /* 0x0000000000007918 */ /* 0x008fe20000000000 */
.L_x_7:
[----:B------:R-:W-:Y:S05]  /*0420*/  BSYNC.RECONVERGENT B0 ;  /* 0x0000000000007941 */ /* 0x000fea0003800200 */
.L_x_6:
[----:B------:R-:W3:Y:S01]  /*0430*/  LDCU.64 UR4, c[0x0][0xc88] ;  /* 0x00019100ff0477ac */ /* 0x000ee20008000a00 */
[----:B------:R-:W-:Y:S02]  /*0440*/  UISETP.EQ.U32.AND UP1, UPT, UR12, URZ, UPT ;  /* 0x000000ff0c00728c */ /* 0x000fe4000bf22070 */
[----:B------:R-:W-:Y:S02]  /*0450*/  UPLOP3.LUT UP6, UPT, UPT, UPT, UPT, 0x80, 0x8 ;  /* 0x000000000008789c */ /* 0x000fe40003fcf070 */
[----:B---3--:R-:W-:-:S04]  /*0460*/  UISETP.NE.U32.AND UP0, UPT, UR4, URZ, UPT ;  /* 0x000000ff0400728c */ /* 0x008fc8000bf05070 */
[----:B------:R-:W-:-:S04]  /*0470*/  UISETP.NE.AND.EX UP0, UPT, UR5, URZ, UPT, UP0 ;  /* 0x000000ff0500728c */ /* 0x000fc8000bf05300 */
[----:B------:R-:W-:-:S04]  /*0480*/  UISETP.EQ.OR.EX UP2, UPT, UR13, URZ, !UP0, UP1 ;  /* 0x000000ff0d00728c */ /* 0x000fc8000c742710 */
[----:B------:R-:W-:-:S05]  /*0490*/  UP2UR UR49, UPR, URZ, 0x4 ;  /* 0x00000004ff317883 */ /* 0x000fca0008000000 */
[----:B------:R-:W-:Y:S07]  /*04a0*/  BRA.U !UP2, `(.L_x_8) ;  /* 0x000000010a207547 */ /* 0x000fee000b800000 */
[----:B------:R-:W-:Y:S01]  /*04b0*/  UISETP.NE.U32.AND UP2, UPT, UR12, URZ, UPT ;  /* 0x000000ff0c00728c */ /* 0x000fe2000bf45070 */
[----:B-----5:R-:W-:Y:S01]  /*04c0*/  FSETP.NEU.AND P0, PT, R53, RZ, PT ;  /* 0x000000ff3500720b */ /* 0x020fe20003f0d000 */
[----:B------:R-:W-:Y:S02]  /*04d0*/  USEL UR4, URZ, 0xffffffff, UP0 ;  /* 0xffffffffff047887 */ /* 0x000fe40008000000 */
[----:B------:R-:W-:-:S10]  /*04e0*/  UISETP.NE.AND.EX UP2, UPT, UR13, URZ, UPT, UP2 ;  /* 0x000000ff0d00728c */ /* 0x000fd4000bf45320 */
[----:B------:R-:W-:Y:S01]  /*04f0*/  VOTEU.ANY UP1, P0 ;  /* 0x0000000000ff7886 */ /* 0x000fe20000020100 */
[----:B------:R-:W-:-:S04]  /*0500*/  @!UP2 USEL UR4, URZ, 0xffffffff, UP1 ;  /* 0xffffffffff04a887 */ /* 0x000fc80008800000 */
[----:B------:R-:W-:-:S04]  /*0510*/  ULOP3.LUT UR4, UR4, 0x1, URZ, 0xc0, !UPT ;  /* 0x0000000104047892 */ /* 0x000fc8000f8ec0ff */
[----:B------:R-:W-:-:S11]  /*0520*/  UISETP.NE.U32.AND UP6, UPT, UR4, 0x1, UPT ;  /* 0x000000010400788c */ /* 0x000fd6000bfc5070 */
.L_x_8:
[----:B------:R-:W3:Y:S01]  /*0530*/  SHFL.IDX PT, R2, R100, RZ, 0x1f ;  /* 0x00001fff64027589 */ /* 0x000ee200000e0000 */
[----:B------:R-:W-:Y:S01]  /*0540*/  UISETP.NE.AND UP4, UPT, UR21, 0x2, UPT ;  /* 0x000000021500788c */ /* 0x000fe2000bf85270 */
[----:B---3--:R-:W-:-:S13]  /*0550*/  ISETP.NE.AND P0, PT, R2, RZ, PT ;  /* 0x000000ff0200720c */ /* 0x008fda0003f05270 */
[----:B------:R-:W-:Y:S05]  /*0560*/  @P0 BRA `(.L_x_9) ;  /* 0x0000000000500947 */ /* 0x000fea0003800000 */
[----:B------:R-:W3:Y:S01]  /*0570*/  S2UR UR4, SR_CgaCtaId ;  /* 0x00000000000479c3 */ /* 0x000ee20000008800 */
[----:B------:R-:W-:Y:S01]  /*0580*/  UMOV UR5, 0x400 ;  /* 0x0000040000057882 */ /* 0x000fe20000000000 */
[----:B------:R-:W-:Y:S01]  /*0590*/  UMOV UR8, 0x1 ;  /* 0x0000000100087882 */ /* 0x000fe20000000000 */
[----:B------:R-:W-:Y:S01]  /*05a0*/  UMOV UR6, 0x4 ;  /* 0x0000000400067882 */ /* 0x000fe20000000000 */
[----:B------:R-:W-:-:S04]  /*05b0*/  UIADD3 UR8, UPT, UPT, -UR8, 0x100000, URZ ;  /* 0x0010000008087890 */ /* 0x000fc8000fffe1ff */
[----:B------:R-:W-:Y:S02]  /*05c0*/  USHF.L.U32 UR9, UR8, 0xb, URZ ;  /* 0x0000000b08097899 */ /* 0x000fe400080006ff */
[----:B------:R-:W-:Y:S02]  /*05d0*/  USHF.L.U32 UR8, UR8, 0x1, URZ ;  /* 0x0000000108087899 */ /* 0x000fe400080006ff */
[----:B------:R-:W-:-:S04]  /*05e0*/  UIADD3 UR6, UPT, UPT, -UR6, 0x100000, URZ ;  /* 0x0010000006067890 */ /* 0x000fc8000fffe1ff */
[----:B------:R-:W-:Y:S02]  /*05f0*/  USHF.L.U32 UR7, UR6, 0xb, URZ ;  /* 0x0000000b06077899 */ /* 0x000fe400080006ff */
[----:B------:R-:W-:Y:S01]  /*0600*/  USHF.L.U32 UR6, UR6, 0x1, URZ ;  /* 0x0000000106067899 */ /* 0x000fe200080006ff */
[----:B------:R-:W-:Y:S01]  /*0610*/  ELECT P0, URZ, PT ;  /* 0x0000000000ff782f */ /* 0x000fe20003800000 */
[----:B---3--:R-:W-:Y:S01]  /*0620*/  ULEA UR4, UR4, UR5, 0x18 ;  /* 0x0000000504047291 */ /* 0x008fe2000f8ec0ff */
[----:B------:R-:W3:Y:S11]  /*0630*/  FENCE.VIEW.ASYNC.S ;  /* 0x00000000000073c6 */ /* 0x000ef60000000000 */
[----:B---3--:R3:W4:Y:S01]  /*0640*/  SYNCS.EXCH.64 URZ, [UR4], UR8 ;  /* 0x0000000804ff75b2 */ /* 0x0087220008000100 */
[----:B------:R3:W1:Y:S01]  /*0650*/  SYNCS.EXCH.64 URZ, [UR4+0x18], UR6 ;  /* 0x0000180604ff75b2 */ /* 0x0006620008000100 */
[----:B------:R3:W1:Y:S01]  /*0660*/  SYNCS.EXCH.64 URZ, [UR4+0x8], UR8 ;  /* 0x0000080804ff75b2 */ /* 0x0006620008000100 */
[----:B------:R3:W1:Y:S01]  /*0670*/  SYNCS.EXCH.64 URZ, [UR4+0x20], UR6 ;  /* 0x0000200604ff75b2 */ /* 0x0006620008000100 */
[----:B------:R3:W1:Y:S01]  /*0680*/  SYNCS.EXCH.64 URZ, [UR4+0x10], UR8 ;  /* 0x0000100804ff75b2 */ /* 0x0006620008000100 */
[----:B------:R3:W1:Y:S01]  /*0690*/  SYNCS.EXCH.64 URZ, [UR4+0x28], UR6 ;  /* 0x0000280604ff75b2 */ /* 0x0006620008000100 */
[----:B------:R-:W-:Y:S01]  /*06a0*/  NOP ;  /* 0x0000000000007918 */ /* 0x000fe20000000000 */
.L_x_9:
[----:B------:R-:W2:Y:S01]  /*06b0*/  SHFL.IDX PT, R2, R100, RZ, 0x1f ;  /* 0x00001fff64027589 */ /* 0x000ea200000e0000 */
[----:B------:R-:W-:Y:S01]  /*06c0*/  NOP ;  /* 0x0000000000007918 */ /* 0x000fe20000000000 */
[----:B--2---:R-:W-:-:S13]  /*06d0*/  ISETP.NE.AND P0, PT, R2, 0x1, PT ;  /* 0x000000010200780c */ /* 0x004fda0003f05270 */
[----:B------:R-:W-:Y:S05]  /*06e0*/  @P0 BRA `(.L_x_10) ;  /* 0x0000000000580947 */ /* 0x000fea0003800000 */
[----:B---3--:R-:W2:Y:S01]  /*06f0*/  S2UR UR4, SR_CgaCtaId ;  /* 0x00000000000479c3 */ /* 0x008ea20000008800 */
        /* <DEDUP_REMOVED lines=10> */
[----:B--2---:R-:W-:Y:S01]  /*07a0*/  ULEA UR4, UR4, UR5, 0x18 ;  /* 0x0000000504047291 */ /* 0x004fe2000f8ec0ff */
[----:B------:R-:W2:Y:S11]  /*07b0*/  FENCE.VIEW.ASYNC.S ;  /* 0x00000000000073c6 */ /* 0x000eb60000000000 */
[----:B--2---:R2:W3:Y:S01]  /*07c0*/  SYNCS.EXCH.64 URZ, [UR4+0x30], UR8 ;  /* 0x0000300804ff75b2 */ /* 0x0044e20008000100 */
[----:B------:R2:W1:Y:S01]  /*07d0*/  SYNCS.EXCH.64 URZ, [UR4+0x50], UR6 ;  /* 0x0000500604ff75b2 */ /* 0x0004620008000100 */
[----:B------:R2:W1:Y:S01]  /*07e0*/  SYNCS.EXCH.64 URZ, [UR4+0x38], UR8 ;  /* 0x0000380804ff75b2 */ /* 0x0004620008000100 */
[----:B------:R2:W1:Y:S01]  /*07f0*/  SYNCS.EXCH.64 URZ, [UR4+0x58], UR6 ;  /* 0x0000580604ff75b2 */ /* 0x0004620008000100 */
[----:B------:R2:W1:Y:S01]  /*0800*/  SYNCS.EXCH.64 URZ, [UR4+0x40], UR8 ;  /* 0x0000400804ff75b2 */ /* 0x0004620008000100 */
[----:B------:R2:W1:Y:S01]  /*0810*/  SYNCS.EXCH.64 URZ, [UR4+0x60], UR6 ;  /* 0x0000600604ff75b2 */ /* 0x0004620008000100 */
[----:B------:R2:W1:Y:S01]  /*0820*/  SYNCS.EXCH.64 URZ, [UR4+0x48], UR8 ;  /* 0x0000480804ff75b2 */ /* 0x0004620008000100 */
[----:B------:R2:W1:Y:S01]  /*0830*/  SYNCS.EXCH.64 URZ, [UR4+0x68], UR6 ;  /* 0x0000680604ff75b2 */ /* 0x0004620008000100 */
[----:B------:R-:W-:Y:S01]  /*0840*/  NOP ;  /* 0x0000000000007918 */ /* 0x000fe20000000000 */
.L_x_10:
[----:B------:R-:W4:Y:S01]  /*0850*/  SHFL.IDX PT, R2, R100, RZ, 0x1f ;  /* 0x00001fff64027589 */ /* 0x000f2200000e0000 */
[----:B------:R-:W-:Y:S01]  /*0860*/  NOP ;  /* 0x0000000000007918 */ /* 0x000fe20000000000 */
[----:B----4-:R-:W-:-:S13]  /*0870*/  ISETP.NE.AND P0, PT, R2, 0x3, PT ;  /* 0x000000030200780c */ /* 0x010fda0003f05270 */
[----:B------:R-:W-:Y:S05]  /*0880*/  @P0 BRA `(.L_x_11) ;  /* 0x0000000000300947 */ /* 0x000fea0003800000 */
[----:B--23--:R-:W2:Y:S01]  /*0890*/  S2UR UR4, SR_CgaCtaId ;  /* 0x00000000000479c3 */ /* 0x00cea20000008800 */
[----:B------:R-:W-:Y:S01]  /*08a0*/  UMOV UR6, 0x400 ;  /* 0x0000040000067882 */ /* 0x000fe20000000000 */
[----:B------:R-:W-:Y:S01]  /*08b0*/  UMOV UR5, 0x20 ;  /* 0x0000002000057882 */ /* 0x000fe20000000000 */
[----:B------:R-:W-:Y:S01]  /*08c0*/  ELECT P0, URZ, PT ;  /* 0x0000000000ff782f */ /* 0x000fe20003800000 */
[----:B--2---:R-:W-:Y:S02]  /*08d0*/  ULEA UR6, UR4, UR6, 0x18 ;  /* 0x0000000604067291 */ /* 0x004fe4000f8ec0ff */
[----:B------:R-:W-:-:S04]  /*08e0*/  UIADD3 UR4, UPT, UPT, -UR5, 0x100000, URZ ;  /* 0x0010000005047890 */ /* 0x000fc8000fffe1ff */
[----:B------:R-:W-:Y:S02]  /*08f0*/  USHF.L.U32 UR5, UR4, 0xb, URZ ;  /* 0x0000000b04057899 */ /* 0x000fe400080006ff */
[----:B------:R-:W-:Y:S01]  /*0900*/  USHF.L.U32 UR4, UR4, 0x1, URZ ;  /* 0x0000000104047899 */ /* 0x000fe200080006ff */
[----:B------:R-:W2:Y:S11]  /*0910*/  FENCE.VIEW.ASYNC.S ;  /* 0x00000000000073c6 */ /* 0x000eb60000000000 */
[----:B--2---:R4:W2:Y:S01]  /*0920*/  SYNCS.EXCH.64 URZ, [UR6+0x70], UR4 ;  /* 0x0000700406ff75b2 */ /* 0x0048a20008000100 */
[----:B------:R4:W3:Y:S02]  /*0930*/  SYNCS.EXCH.64 URZ, [UR6+0x78], UR4 ;  /* 0x0000780406ff75b2 */ /* 0x0008e40008000100 */
[----:B----4-:R-:W-:Y:S01]  /*0940*/  NOP ;  /* 0x0000000000007918 */ /* 0x010fe20000000000 */
.L_x_11:
[----:B------:R-:W4:Y:S01]  /*0950*/  SHFL.IDX PT, R2, R100, RZ, 0x1f ;  /* 0x00001fff64027589 */ /* 0x000f2200000e0000 */
[----:B------:R-:W-:Y:S01]  /*0960*/  NOP ;  /* 0x0000000000007918 */ /* 0x000fe20000000000 */
[----:B----4-:R-:W-:-:S13]  /*0970*/  ISETP.NE.AND P0, PT, R2, 0x4, PT ;  /* 0x000000040200780c */ /* 0x010fda0003f05270 */
[----:B------:R-:W-:Y:S05]  /*0980*/  @P0 BRA `(.L_x_12) ;  /* 0x00000000004c0947 */ /* 0x000fea0003800000 */
[----:B--23--:R-:W2:Y:S01]  /*0990*/  S2UR UR6, SR_CgaCtaId ;  /* 0x00000000000679c3 */ /* 0x00cea20000008800 */
[----:B------:R-:W-:Y:S01]  /*09a0*/  UMOV UR4, 0x3a0 ;  /* 0x000003a000047882 */ /* 0x000fe20000000000 */
[----:B------:R-:W-:Y:S01]  /*09b0*/  UMOV UR5, 0x400 ;  /* 0x0000040000057882 */ /* 0x000fe20000000000 */
[----:B------:R-:W-:Y:S01]  /*09c0*/  USEL UR4, UR4, 0x320, UP6 ;  /* 0x0000032004047887 */ /* 0x000fe2000b000000 */
[----:B------:R-:W-:Y:S01]  /*09d0*/  UMOV UR8, 0x1 ;  /* 0x0000000100087882 */ /* 0x000fe20000000000 */
[----:B------:R-:W-:Y:S01]  /*09e0*/  ELECT P0, URZ, PT ;  /* 0x0000000000ff782f */ /* 0x000fe20003800000 */
[----:B------:R-:W-:-:S04]  /*09f0*/  UIADD3 UR8, UPT, UPT, -UR8, 0x100000, URZ ;  /* 0x0010000008087890 */ /* 0x000fc8000fffe1ff */
[----:B------:R-:W-:Y:S02]  /*0a00*/  USHF.L.U32 UR9, UR8, 0xb, URZ ;  /* 0x0000000b08097899 */ /* 0x000fe400080006ff */
[----:B------:R-:W-:Y:S02]  /*0a10*/  USHF.L.U32 UR8, UR8, 0x1, URZ ;  /* 0x0000000108087899 */ /* 0x000fe400080006ff */
[----:B--2---:R-:W-:Y:S02]  /*0a20*/  ULEA UR6, UR6, UR5, 0x18 ;  /* 0x0000000506067291 */ /* 0x004fe4000f8ec0ff */
[----:B------:R-:W-:-:S04]  /*0a30*/  UIADD3 UR4, UPT, UPT, -UR4, 0x100000, URZ ;  /* 0x0010000004047890 */ /* 0x000fc8000fffe1ff */
[----:B------:R-:W-:Y:S02]  /*0a40*/  USHF.L.U32 UR5, UR4, 0xb, URZ ;  /* 0x0000000b04057899 */ /* 0x000fe400080006ff */
[----:B------:R-:W-:Y:S01]  /*0a50*/  USHF.L.U32 UR4, UR4, 0x1, URZ ;  /* 0x0000000104047899 */ /* 0x000fe200080006ff */
[----:B------:R-:W2:Y:S03]  /*0a60*/  FENCE.VIEW.ASYNC.S ;  /* 0x00000000000073c6 */ /* 0x000ea60000000000 */
[----:B--2---:R4:W2:Y:S08]  /*0a70*/  SYNCS.EXCH.64 URZ, [UR6+0x80], UR8 ;  /* 0x0000800806ff75b2 */ /* 0x0048b00008000100 */
[----:B------:R4:W3:Y:S01]  /*0a80*/  SYNCS.EXCH.64 URZ, [UR6+0x90], UR4 ;  /* 0x0000900406ff75b2 */ /* 0x0008e20008000100 */
[----:B------:R4:W1:Y:S01]  /*0a90*/  SYNCS.EXCH.64 URZ, [UR6+0x88], UR8 ;  /* 0x0000880806ff75b2 */ /* 0x0008620008000100 */
[----:B------:R4:W1:Y:S02]  /*0aa0*/  SYNCS.EXCH.64 URZ, [UR6+0x98], UR4 ;  /* 0x0000980406ff75b2 */ /* 0x0008640008000100 */
[----:B----4-:R-:W-:Y:S01]  /*0ab0*/  NOP ;  /* 0x0000000000007918 */ /* 0x010fe20000000000 */
.L_x_12:
[----:B------:R-:W4:Y:S01]  /*0ac0*/  SHFL.IDX PT, R2, R100, RZ, 0x1f ;  /* 0x00001fff64027589 */ /* 0x000f2200000e0000 */
[----:B------:R-:W-:Y:S01]  /*0ad0*/  NOP ;  /* 0x0000000000007918 */ /* 0x000fe20000000000 */
[----:B----4-:R-:W-:-:S13]  /*0ae0*/  ISETP.NE.AND P0, PT, R2, 0x5, PT ;  /* 0x000000050200780c */ /* 0x010fda0003f05270 */
[----:B------:R-:W-:Y:S05]  /*0af0*/  @P0 BRA `(.L_x_13) ;  /* 0x0000000000480947 */ /* 0x000fea0003800000 */
[----:B--23--:R-:W2:Y:S01]  /*0b00*/  S2UR UR4, SR_CgaCtaId ;  /* 0x00000000000479c3 */ /* 0x00cea20000008800 */
        /* <DEDUP_REMOVED lines=12> */
[----:B--2---:R4:W2:Y:S01]  /*0bd0*/  SYNCS.EXCH.64 URZ, [UR4+0xa0], UR8 ;  /* 0x0000a00804ff75b2 */ /* 0x0048a20008000100 */
[----:B------:R4:W3:Y:S01]  /*0be0*/  SYNCS.EXCH.64 URZ, [UR4+0xb0], UR6 ;  /* 0x0000b00604ff75b2 */ /* 0x0008e20008000100 */
[----:B------:R4:W1:Y:S01]  /*0bf0*/  SYNCS.EXCH.64 URZ, [UR4+0xa8], UR8 ;  /* 0x0000a80804ff75b2 */ /* 0x0008620008000100 */
[----:B------:R4:W1:Y:S02]  /*0c00*/  SYNCS.EXCH.64 URZ, [UR4+0xb8], UR6 ;  /* 0x0000b80604ff75b2 */ /* 0x0008640008000100 */
[----:B----4-:R-:W-:Y:S01]  /*0c10*/  NOP ;  /* 0x0000000000007918 */ /* 0x010fe20000000000 */
.L_x_13:
[----:B------:R-:W4:Y:S01]  /*0c20*/  SHFL.IDX PT, R2, R100, RZ, 0x1f ;  /* 0x00001fff64027589 */ /* 0x000f2200000e0000 */
[----:B------:R-:W1:Y:S01]  /*0c30*/  S2UR UR58, SR_CgaCtaId ;  /* 0x00000000003a79c3 */ /* 0x000e620000008800 */
[----:B------:R-:W-:Y:S01]  /*0c40*/  NOP ;  /* 0x0000000000007918 */ /* 0x000fe20000000000 */
[----:B----4-:R-:W-:-:S13]  /*0c50*/  ISETP.NE.AND P0, PT, R2, 0x3, PT ;  /* 0x000000030200780c */ /* 0x010fda0003f05270 */
[----:B-1----:R-:W-:Y:S05]  /*0c60*/  @P0 BRA `(.L_x_14) ;  /* 0x0000000000340947 */ /* 0x002fea0003800000 */
[----:B--23--:R-:W-:Y:S01]  /*0c70*/  UMOV UR4, 0x400 ;  /* 0x0000040000047882 */ /* 0x00cfe20000000000 */
[----:B------:R-:W-:Y:S01]  /*0c80*/  UMOV UR6, 0x20 ;  /* 0x0000002000067882 */ /* 0x000fe20000000000 */
[----:B------:R-:W-:Y:S02]  /*0c90*/  ULEA UR4, UR58, UR4, 0x18 ;  /* 0x000000043a047291 */ /* 0x000fe4000f8ec0ff */
[----:B------:R-:W-:-:S04]  /*0ca0*/  UIADD3 UR6, UPT, UPT, -UR6, 0x100000, URZ ;  /* 0x0010000006067890 */ /* 0x000fc8000fffe1ff */
[----:B------:R-:W-:Y:S02]  /*0cb0*/  USHF.L.U32 UR7, UR6, 0xb, URZ ;  /* 0x0000000b06077899 */ /* 0x000fe400080006ff */
[----:B------:R-:W-:Y:S01]  /*0cc0*/  USHF.L.U32 UR6, UR6, 0x1, URZ ;  /* 0x0000000106067899 */ /* 0x000fe200080006ff */
[----:B------:R-:W-:Y:S01]  /*0cd0*/  ELECT P0, URZ, PT ;  /* 0x0000000000ff782f */ /* 0x000fe20003800000 */
[----:B------:R-:W1:Y:S10]  /*0ce0*/  FENCE.VIEW.ASYNC.S ;  /* 0x00000000000073c6 */ /* 0x000e740000000000 */
[----:B-1----:R1:W4:Y:S01]  /*0cf0*/  SYNCS.EXCH.64 URZ, [UR4+0xc0], UR6 ;  /* 0x0000c00604ff75b2 */ /* 0x0023220008000100 */
[----:B------:R1:W2:Y:S01]  /*0d00*/  SYNCS.EXCH.64 URZ, [UR4+0xd0], UR6 ;  /* 0x0000d00604ff75b2 */ /* 0x0002a20008000100 */
[----:B------:R1:W3:Y:S01]  /*0d10*/  SYNCS.EXCH.64 URZ, [UR4+0xc8], UR6 ;  /* 0x0000c80604ff75b2 */ /* 0x0002e20008000100 */
[----:B------:R1:W1:Y:S01]  /*0d20*/  SYNCS.EXCH.64 URZ, [UR4+0xd8], UR6 ;  /* 0x0000d80604ff75b2 */ /* 0x0002620008000100 */
[----:B------:R-:W-:Y:S01]  /*0d30*/  NOP ;  /* 0x0000000000007918 */ /* 0x000fe20000000000 */
.L_x_14:
[----:B-123--:R-:W1:Y:S01]  /*0d40*/  LDCU UR4, c[0x0][0x36c] ;  /* 0x00006d80ff0477ac */ /* 0x00ee620008000800 */
[----:B------:R-:W-:Y:S01]  /*0d50*/  ISETP.NE.OR P5, PT, R0, 0x2, !P5 ;  /* 0x000000020000780c */ /* 0x000fe20006fa5670 */
[----:B------:R-:W-:Y:S01]  /*0d60*/  NOP ;  /* 0x0000000000007918 */ /* 0x000fe20000000000 */
[----:B------:R-:W-:Y:S01]  /*0d70*/  LOP3.LUT R2, R3, 0x1f, RZ, 0xc0, !PT ;  /* 0x0000001f03027812 */ /* 0x000fe200078ec0ff */
[----:B------:R-:W-:Y:S02]  /*0d80*/  UISETP.NE.AND UP3, UPT, UR21, URZ, UPT ;  /* 0x000000ff1500728c */ /* 0x000fe4000bf65270 */
[----:B-1----:R-:W-:-:S09]  /*0d90*/  UISETP.EQ.U32.AND UP1, UPT, UR4, 0x1, UPT ;  /* 0x000000010400788c */ /* 0x002fd2000bf22070 */
[----:B------:R-:W-:Y:S05]  /*0da0*/  BRA.U !UP1, `(.L_x_15) ;  /* 0x0000000109087547 */ /* 0x000fea000b800000 */
[----:B----4-:R-:W-:Y:S01]  /*0db0*/  UCGABAR_ARV ;  /* 0x00000000000079c7 */ /* 0x010fe20008000000 */
[----:B------:R-:W-:Y:S05]  /*0dc0*/  BRA `(.L_x_16) ;  /* 0x0000000000047947 */ /* 0x000fea0003800000 */
.L_x_15:
[----:B----4-:R-:W-:Y:S01]  /*0dd0*/  NOP ;  /* 0x0000000000007918 */ /* 0x010fe20000000000 */
.L_x_16:
[----:B------:R-:W1:Y:S01]  /*0de0*/  S2UR UR12, SR_CTAID.Y ;  /* 0x00000000000c79c3 */ /* 0x000e620000002600 */
[----:B------:R-:W-:-:S05]  /*0df0*/  CS2R.32 R87, SR_CgaSize ;  /* 0x0000000000577805 */ /* 0x000fca0000008a00 */
[----:B------:R-:W-:-:S05]  /*0e00*/  IMAD R87, R87, -0xa0, RZ ;  /* 0xffffff6057577824 */ /* 0x000fca00078e02ff */
[----:B------:R-:W-:-:S14]  /*0e10*/  R2UR UR4, R87 ;  /* 0x00000000570472ca */ /* 0x000fdc00000e0000 */
[----:B------:R-:W2:Y:S01]  /*0e20*/  LDCU UR4, c[0x0][UR4+0x2b4] ;  /* 0x00005680040477ac */ /* 0x000ea20008000800 */
[----:B------:R-:W-:-:S05]  /*0e30*/  CS2R.32 R87, SR_CgaSize ;  /* 0x0000000000577805 */ /* 0x000fca0000008a00 */
[----:B------:R-:W-:-:S05]  /*0e40*/  IMAD R87, R87, -0xa0, RZ ;  /* 0xffffff6057577824 */ /* 0x000fca00078e02ff */
[----:B------:R-:W-:-:S14]  /*0e50*/  R2UR UR5, R87 ;  /* 0x00000000570572ca */ /* 0x000fdc00000e0000 */
[----:B------:R-:W3:Y:S01]  /*0e60*/  LDCU UR5, c[0x0][UR5+0x2b0] ;  /* 0x00005600050577ac */ /* 0x000ee20008000800 */
[----:B------:R-:W4:Y:S01]  /*0e70*/  S2UR UR20, SR_CTAID.X ;  /* 0x00000000001479c3 */ /* 0x000f220000002500 */
[----:B------:R-:W-:-:S05]  /*0e80*/  CS2R.32 R87, SR_CgaSize ;  /* 0x0000000000577805 */ /* 0x000fca0000008a00 */
[----:B------:R-:W-:-:S05]  /*0e90*/  IMAD R87, R87, -0xa0, RZ ;  /* 0xffffff6057577824 */ /* 0x000fca00078e02ff */
[----:B------:R-:W-:-:S14]  /*0ea0*/  R2UR UR7, R87 ;  /* 0x00000000570772ca */ /* 0x000fdc00000e0000 */
[----:B------:R-:W3:Y:S01]  /*0eb0*/  LDCU UR7, c[0x0][UR7+0x2a4] ;  /* 0x00005480070777ac */ /* 0x000ee20008000800 */
[----:B------:R-:W-:-:S05]  /*0ec0*/  CS2R.32 R87, SR_CgaSize ;  /* 0x0000000000577805 */ /* 0x000fca0000008a00 */
[----:B------:R-:W-:-:S05]  /*0ed0*/  IMAD R87, R87, -0xa0, RZ ;  /* 0xffffff6057577824 */ /* 0x000fca00078e02ff */
[----:B------:R-:W-:-:S14]  /*0ee0*/  R2UR UR63, R87 ;  /* 0x00000000573f72ca */ /* 0x000fdc00000e0000 */
[----:B------:R-:W3:Y:S01]  /*0ef0*/  LDCU UR63, c[0x0][UR63+0x2a0] ;  /* 0x000054003f3f77ac */ /* 0x000ee20008000800 */
[----:B------:R-:W3:Y:S01]  /*0f00*/  LDC R43, c[0x0][0xf24] ;  /* 0x0003c900ff2b7b82 */ /* 0x000ee20000000800 */
[----:B------:R-:W-:Y:S02]  /*0f10*/  USHF.L.U32 UR37, UR58, 0x8, URZ ;  /* 0x000000083a257899 */ /* 0x000fe400080006ff */
[----:B------:R-:W-:Y:S01]  /*0f20*/  USHF.L.U32 UR10, UR58, 0x7, URZ ;  /* 0x000000073a0a7899 */ /* 0x000fe200080006ff */
[----:B------:R-:W3:Y:S01]  /*0f30*/  LDCU UR24, c[0x0][0xf24] ;  /* 0x0001e480ff1877ac */ /* 0x000ee20008000800 */
[----:B-1----:R-:W-:Y:S01]  /*0f40*/  I2FP.F32.U32 R0, UR12 ;  /* 0x0000000c00007c45 */ /* 0x002fe20008201000 */
[----:B------:R-:W1:Y:S04]  /*0f50*/  LDCU UR26, c[0x0][0xf30] ;  /* 0x0001e600ff1a77ac */ /* 0x000e680008000800 */
[----:B--2---:R-:W-:Y:S01]  /*0f60*/  FMUL R0, R0, UR4 ;  /* 0x0000000400007c20 */ /* 0x004fe20008400000 */
[----:B------:R-:W-:Y:S01]  /*0f70*/  USHF.L.U32 UR4, UR58, 0xc, URZ ;  /* 0x0000000c3a047899 */ /* 0x000fe200080006ff */
[----:B----4-:R-:W-:Y:S01]  /*0f80*/  I2FP.F32.U32 R4, UR20 ;  /* 0x0000001400047c45 */ /* 0x010fe20008201000 */
[----:B------:R-:W-:-:S03]  /*0f90*/  ULOP3.LUT UR37, UR37, 0x300, URZ, 0xc0, !UPT ;  /* 0x0000030025257892 */ /* 0x000fc6000f8ec0ff */
[----:B------:R-:W2:Y:S01]  /*0fa0*/  F2I.U32.TRUNC.NTZ R0, R0 ;  /* 0x0000000000007305 */ /* 0x000ea2000020f000 */
[----:B------:R-:W-:Y:S01]  /*0fb0*/  ULOP3.LUT UR56, UR4, 0x3000, URZ, 0xc0, !UPT ;  /* 0x0000300004387892 */ /* 0x000fe2000f8ec0ff */
[----:B---3--:R-:W-:Y:S01]  /*0fc0*/  FMUL R4, R4, UR5 ;  /* 0x0000000504047c20 */ /* 0x008fe20008400000 */
[----:B------:R-:W-:-:S05]  /*0fd0*/  ULOP3.LUT UR10, UR10, 0x80, URZ, 0xc0, !UPT ;  /* 0x000000800a0a7892 */ /* 0x000fca000f8ec0ff */
[----:B------:R-:W3:Y:S01]  /*0fe0*/  F2I.U32.TRUNC.NTZ R4, R4 ;  /* 0x0000000400047305 */ /* 0x000ee2000020f000 */
[----:B--2---:R-:W-:Y:S02]  /*0ff0*/  R2UR UR6, R0 ;  /* 0x00000000000672ca */ /* 0x004fe400000e0000 */
[----:B------:R-:W-:Y:S02]  /*1000*/  PRMT R0, RZ, 0x7610, R0 ;  /* 0x00007610ff007816 */ /* 0x000fe40000000000 */
[----:B---3--:R-:W-:-:S09]  /*1010*/  R2UR UR5, R4 ;  /* 0x00000000040572ca */ /* 0x008fd200000e0000 */
[----:B------:R-:W-:-:S04]  /*1020*/  UIADD3 UR4, UPT, UPT, -UR6, URZ, URZ ;  /* 0x000000ff06047290 */ /* 0x000fc8000fffe1ff */
[----:B------:R-:W-:Y:S02]  /*1030*/  UIMAD UR4, UR7, UR4, UR12 ;  /* 0x00000004070472a4 */ /* 0x000fe4000f8e020c */
[----:B------:R-:W-:-:S04]  /*1040*/  UIADD3 UR5, UPT, UPT, -UR5, URZ, URZ ;  /* 0x000000ff05057290 */ /* 0x000fc8000fffe1ff */
[----:B------:R-:W-:Y:S01]  /*1050*/  IMAD.U32 R87, RZ, RZ, UR4 ;  /* 0x00000004ff577e24 */ /* 0x000fe2000f8e00ff */
[----:B------:R-:W-:Y:S01]  /*1060*/  UIMAD UR63, UR63, UR5, UR20 ;  /* 0x000000053f3f72a4 */ /* 0x000fe2000f8e0214 */
[----:B-1----:R-:W-:Y:S11]  /*1070*/  BRA.U UP3, `(.L_x_17) ;  /* 0x0000000103447547 */ /* 0x002ff6000b800000 */
[----:B------:R-:W-:-:S13]  /*1080*/  R2UR UR4, R87 ;  /* 0x00000000570472ca */ /* 0x000fda00000e0000 */
[----:B------:R-:W-:Y:S02]  /*1090*/  UISETP.NE.AND UP2, UPT, UR4, URZ, UPT ;  /* 0x000000ff0400728c */ /* 0x000fe4000bf45270 */
[----:B------:R-:W-:Y:S02]  /*10a0*/  UISETP.NE.AND UP5, UPT, UR4, URZ, UPT ;  /* 0x000000ff0400728c */ /* 0x000fe4000bfa5270 */
[----:B------:R-:W-:Y:S02]  /*10b0*/  UISETP.EQ.OR UP2, UPT, UR63, URZ, !UP2 ;  /* 0x000000ff3f00728c */ /* 0x000fe4000d742670 */
[----:B------:R-:W-:Y:S02]  /*10c0*/  USEL UR4, URZ, 0x2, UP5 ;  /* 0x00000002ff047887 */ /* 0x000fe4000a800000 */
[----:B------:R-:W-:Y:S02]  /*10d0*/  USEL UR7, URZ, 0x1, !UP2 ;  /* 0x00000001ff077887 */ /* 0x000fe4000d000000 */
[----:B------:R-:W-:-:S04]  /*10e0*/  UISETP.NE.AND UP2, UPT, UR63, 0x1, UPT ;  /* 0x000000013f00788c */ /* 0x000fc8000bf45270 */
[----:B------:R-:W-:Y:S02]  /*10f0*/  USEL UR6, UR4, 0x2, UP2 ;  /* 0x0000000204067887 */ /* 0x000fe40009000000 */
[----:B------:R-:W-:Y:S02]  /*1100*/  USEL UR4, URZ, 0x4, UP5 ;  /* 0x00000004ff047887 */ /* 0x000fe4000a800000 */
[----:B------:R-:W-:-:S04]  /*1110*/  UISETP.NE.AND UP2, UPT, UR63, 0x2, UPT ;  /* 0x000000023f00788c */ /* 0x000fc8000bf45270 */
[----:B------:R-:W-:Y:S02]  /*1120*/  USEL UR5, UR4, 0x4, UP2 ;  /* 0x0000000404057887 */ /* 0x000fe40009000000 */
[----:B------:R-:W-:Y:S02]  /*1130*/  USEL UR4, URZ, 0x8, UP5 ;  /* 0x00000008ff047887 */ /* 0x000fe4000a800000 */
[----:B------:R-:W-:Y:S02]  /*1140*/  UISETP.NE.AND UP2, UPT, UR63, 0x3, UPT ;  /* 0x000000033f00788c */ /* 0x000fe4000bf45270 */
[----:B------:R-:W-:Y:S02]  /*1150*/  UIADD3 UR5, UPT, UPT, UR5, UR6, UR7 ;  /* 0x0000000605057290 */ /* 0x000fe4000fffe007 */
[----:B------:R-:W-:-:S04]  /*1160*/  USEL UR4, UR4, 0x8, UP2 ;  /* 0x0000000804047887 */ /* 0x000fc80009000000 */
[----:B------:R-:W-:-:S06]  /*1170*/  UIADD3 UR4, UPT, UPT, UR5, UR4, URZ ;  /* 0x0000000405047290 */ /* 0x000fcc000fffe0ff */
[----:B------:R-:W-:-:S07]  /*1180*/  MOV R0, UR4 ;  /* 0x0000000400007c02 */ /* 0x000fce0008000f00 */
.L_x_17:
[----:B------:R-:W1:Y:S01]  /*1190*/  S2UR UR52, SR_CTAID.Z ;  /* 0x00000000003479c3 */ /* 0x000e620000002700 */
[----:B------:R-:W-:-:S09]  /*11a0*/  UISETP.GE.AND UP2, UPT, UR24, 0x1, UPT ;  /* 0x000000011800788c */ /* 0x000fd2000bf46270 */
[----:B------:R-:W-:Y:S05]  /*11b0*/  BRA.U !UP2, `(.L_x_18) ;  /* 0x000000010ad07547 */ /* 0x000fea000b800000 */
[----:B------:R-:W2:Y:S01]  /*11c0*/  LDCU UR25, c[0x0][0xf0c] ;  /* 0x0001e180ff1977ac */ /* 0x000ea20008000800 */
[----:B------:R-:W3:Y:S01]  /*11d0*/  LDCU.128 UR16, c[0x0][0xf10] ;  /* 0x0001e200ff1077ac */ /* 0x000ee20008000c00 */
[----:B------:R-:W4:Y:S01]  /*11e0*/  LDCU UR6, c[0x0][0x370] ;  /* 0x00006e00ff0677ac */ /* 0x000f220008000800 */
[----:B------:R-:W1:Y:S01]  /*11f0*/  LDCU UR7, c[0x0][0x374] ;  /* 0x00006e80ff0777ac */ /* 0x000e620008000800 */
[----:B------:R-:W1:Y:S01]  /*1200*/  LDCU UR11, c[0x0][0xf20] ;  /* 0x0001e400ff0b77ac */ /* 0x000e620008000800 */
[----:B--2---:R-:W-:Y:S02]  /*1210*/  UISETP.NE.AND UP2, UPT, UR25, 0x1, UPT ;  /* 0x000000011900788c */ /* 0x004fe4000bf45270 */
[----:B---3--:R-:W-:Y:S01]  /*1220*/  UIMAD.WIDE.U32 UR4, UR20, UR16, URZ ;  /* 0x00000010140472a5 */ /* 0x008fe2000f8e00ff */
[----:B------:R-:W2:Y:S01]  /*1230*/  LDCU.64 UR8, c[0x0][0xf28] ;  /* 0x0001e500ff0877ac */ /* 0x000ea20008000a00 */
[----:B----4-:R-:W-:Y:S02]  /*1240*/  UIMAD.WIDE.U32 UR14, UR6, UR16, URZ ;  /* 0x00000010060e72a5 */ /* 0x010fe4000f8e00ff */
[----:B------:R-:W-:-:S02]  /*1250*/  USHF.R.U32.HI UR5, URZ, UR17, UR5 ;  /* 0x00000011ff057299 */ /* 0x000fc40008011605 */
[----:B------:R-:W-:Y:S02]  /*1260*/  UIMAD.WIDE.U32 UR22, UR12, UR19, URZ ;  /* 0x000000130c1672a5 */ /* 0x000fe4000f8e00ff */
[----:B------:R-:W-:Y:S01]  /*1270*/  USEL UR5, UR20, UR5, !UP2 ;  /* 0x0000000514057287 */ /* 0x000fe2000d000000 */
[----:B------:R-:W-:Y:S02]  /*1280*/  UMOV UR14, UR15 ;  /* 0x0000000f000e7c82 */ /* 0x000fe40008000000 */
[----:B------:R-:W-:Y:S02]  /*1290*/  @UP2 USHF.R.U32.HI UR6, URZ, UR17, UR14 ;  /* 0x00000011ff062299 */ /* 0x000fe4000801160e */
[----:B------:R-:W-:Y:S02]  /*12a0*/  UISETP.NE.AND UP2, UPT, UR18, 0x1, UPT ;  /* 0x000000011200788c */ /* 0x000fe4000bf45270 */
[----:B-1----:R-:W-:Y:S01]  /*12b0*/  UIMAD.WIDE.U32 UR14, UR7, UR19, URZ ;  /* 0x00000013070e72a5 */ /* 0x002fe2000f8e00ff */
[----:B------:R-:W-:Y:S01]  /*12c0*/  UMOV UR4, UR23 ;  /* 0x0000001700047c82 */ /* 0x000fe20008000000 */
[----:B--2---:R-:W-:-:S02]  /*12d0*/  UIMAD.WIDE.U32 UR16, UR6, UR8, URZ ;  /* 0x00000008061072a5 */ /* 0x004fc4000f8e00ff */
[----:B------:R-:W-:-:S03]  /*12e0*/  USHF.R.U32.HI UR4, URZ, UR11, UR4 ;  /* 0x0000000bff047299 */ /* 0x000fc60008011604 */
[----:B------:R-:W-:Y:S01]  /*12f0*/  UMOV UR14, UR15 ;  /* 0x0000000f000e7c82 */ /* 0x000fe20008000000 */
[----:B------:R-:W-:Y:S02]  /*1300*/  UIADD3 UR13, UPT, UPT, -UR5, URZ, URZ ;  /* 0x000000ff050d7290 */ /* 0x000fe4000fffe1ff */
[----:B------:R-:W-:Y:S02]  /*1310*/  @UP2 USHF.R.U32.HI UR7, URZ, UR11, UR14 ;  /* 0x0000000bff072299 */ /* 0x000fe4000801160e */
[----:B------:R-:W-:Y:S02]  /*1320*/  USEL UR4, UR12, UR4, !UP2 ;  /* 0x000000040c047287 */ /* 0x000fe4000d000000 */
[----:B------:R-:W-:Y:S02]  /*1330*/  UISETP.NE.AND UP2, UPT, UR24, 0x1, UPT ;  /* 0x000000011800788c */ /* 0x000fe4000bf45270 */
[----:B------:R-:W-:Y:S01]  /*1340*/  UIMAD.WIDE.U32 UR14, UR7, UR8, URZ ;  /* 0x00000008070e72a5 */ /* 0x000fe2000f8e00ff */
[----:B------:R-:W-:Y:S01]  /*1350*/  UMOV UR16, UR17 ;  /* 0x0000001100107c82 */ /* 0x000fe20008000000 */
[----:B------:R-:W-:-:S05]  /*1360*/  UIMAD UR20, UR25, UR13, UR20 ;  /* 0x0000000d191472a4 */ /* 0x000fca000f8e0214 */
[----:B------:R-:W-:Y:S02]  /*1370*/  UMOV UR14, UR15 ;  /* 0x0000000f000e7c82 */ /* 0x000fe40008000000 */
[----:B------:R-:W-:Y:S02]  /*1380*/  @UP2 USHF.R.U32.HI UR7, URZ, UR9, UR14 ;  /* 0x00000009ff072299 */ /* 0x000fe4000801160e */
[----:B------:R-:W-:Y:S02]  /*1390*/  @UP2 USHF.R.U32.HI UR6, URZ, UR9, UR16 ;  /* 0x00000009ff062299 */ /* 0x000fe40008011610 */
[----:B------:R-:W-:Y:S02]  /*13a0*/  UIMAD UR7, UR7, UR24, URZ ;  /* 0x00000018070772a4 */ /* 0x000fe4000f8e02ff */
[----:B------:R-:W-:Y:S02]  /*13b0*/  UIMAD UR11, UR6, UR24, URZ ;  /* 0x00000018060b72a4 */ /* 0x000fe4000f8e02ff */
[----:B------:R-:W-:-:S02]  /*13c0*/  UISETP.GE.AND UP5, UPT, UR4, UR7, UPT ;  /* 0x000000070400728c */ /* 0x000fc4000bfa6270 */
[----:B------:R-:W-:Y:S02]  /*13d0*/  UIMAD.WIDE.U32 UR16, UR4, UR8, URZ ;  /* 0x00000008041072a5 */ /* 0x000fe4000f8e00ff */
[----:B------:R-:W-:Y:S02]  /*13e0*/  UISETP.GE.OR UP5, UPT, UR5, UR11, UP5 ;  /* 0x0000000b0500728c */ /* 0x000fe4000afa6670 */
[----:B------:R-:W-:Y:S02]  /*13f0*/  UIMAD.WIDE.U32 UR14, UR5, UR8, URZ ;  /* 0x00000008050e72a5 */ /* 0x000fe4000f8e00ff */
[----:B------:R-:W-:Y:S01]  /*1400*/  UIADD3 UR11, UPT, UPT, -UR4, URZ, URZ ;  /* 0x000000ff040b7290 */ /* 0x000fe2000fffe1ff */
[----:B------:R-:W-:Y:S02]  /*1410*/  UMOV UR7, UR17 ;  /* 0x0000001100077c82 */ /* 0x000fe40008000000 */
[----:B------:R-:W-:Y:S02]  /*1420*/  USHF.R.U32.HI UR7, URZ, UR9, UR7 ;  /* 0x00000009ff077299 */ /* 0x000fe40008011607 */
[----:B------:R-:W-:-:S02]  /*1430*/  UIMAD UR11, UR18, UR11, UR12 ;  /* 0x0000000b120b72a4 */ /* 0x000fc4000f8e020c */
[----:B------:R-:W-:Y:S01]  /*1440*/  USEL UR7, UR4, UR7, !UP2 ;  /* 0x0000000704077287 */ /* 0x000fe2000d000000 */
[----:B------:R-:W-:Y:S02]  /*1450*/  @!UP5 UMOV UR8, UR15 ;  /* 0x0000000f0008dc82 */ /* 0x000fe40008000000 */
[----:B------:R-:W-:Y:S02]  /*1460*/  @!UP5 USHF.R.U32.HI UR8, URZ, UR9, UR8 ;  /* 0x00000009ff08d299 */ /* 0x000fe40008011608 */
[----:B------:R-:W-:Y:S02]  /*1470*/  UIADD3 UR9, UPT, UPT, -UR7, URZ, URZ ;  /* 0x000000ff07097290 */ /* 0x000fe4000fffe1ff */
[----:B------:R-:W-:Y:S02]  /*1480*/  @!UP5 USEL UR8, UR5, UR8, !UP2 ;  /* 0x000000080508d287 */ /* 0x000fe4000d000000 */
[----:B------:R-:W-:Y:S02]  /*1490*/  UIMAD UR9, UR24, UR9, UR4 ;  /* 0x00000009180972a4 */ /* 0x000fe4000f8e0204 */
[----:B------:R-:W-:-:S02]  /*14a0*/  @!UP5 UIADD3 UR7, UPT, UPT, UR7, -UR8, URZ ;  /* 0x800000080707d290 */ /* 0x000fc4000fffe0ff */
[----:B------:R-:W-:Y:S02]  /*14b0*/  @!UP5 UIMAD UR6, UR9, UR6, UR8 ;  /* 0x000000060906d2a4 */ /* 0x000fe4000f8e0208 */
[----:B------:R-:W-:-:S04]  /*14c0*/  @!UP5 UIMAD UR4, UR7, UR24, UR5 ;  /* 0x000000180704d2a4 */ /* 0x000fc8000f8e0205 */
[----:B------:R-:W-:Y:S01]  /*14d0*/  UIMAD UR12, UR4, UR18, UR11 ;  /* 0x00000012040c72a4 */ /* 0x000fe2000f8e020b */
[----:B------:R-:W-:Y:S02]  /*14e0*/  @!UP5 UMOV UR5, UR6 ;  /* 0x000000060005dc82 */ /* 0x000fe40008000000 */
[----:B------:R-:W-:-:S12]  /*14f0*/  UIMAD UR20, UR5, UR25, UR20 ;  /* 0x00000019051472a4 */ /* 0x000fd8000f8e0214 */
.L_x_18:
[----:B------:R-:W-:-:S09]  /*1500*/  UISETP.NE.AND UP2, UPT, UR26, 0x1, UPT ;  /* 0x000000011a00788c */ /* 0x000fd2000bf45270 */
[----:B------:R-:W-:Y:S05]  /*1510*/  BRA.U UP2, `(.L_x_19) ;  /* 0x0000000102407547 */ /* 0x000fea000b800000 */
[----:B------:R-:W2:Y:S01]  /*1520*/  LDCU.128 UR16, c[0x0][0xf10] ;  /* 0x0001e200ff1077ac */ /* 0x000ea20008000c00 */
[----:B------:R-:W3:Y:S01]  /*1530*/  LDCU UR8, c[0x0][0xf0c] ;  /* 0x0001e180ff0877ac */ /* 0x000ee20008000800 */
[----:B------:R-:W4:Y:S01]  /*1540*/  LDCU UR9, c[0x0][0xf20] ;  /* 0x0001e400ff0977ac */ /* 0x000f220008000800 */
[----:B--2---:R-:W-:Y:S02]  /*1550*/  UIMAD.WIDE.U32 UR4, UR20, UR16, URZ ;  /* 0x00000010140472a5 */ /* 0x004fe4000f8e00ff */
[----:B------:R-:W-:Y:S02]  /*1560*/  UIMAD.WIDE.U32 UR6, UR12, UR19, URZ ;  /* 0x000000130c0672a5 */ /* 0x000fe4000f8e00ff */
[----:B---3--:R-:W-:Y:S02]  /*1570*/  UISETP.NE.AND UP2, UPT, UR8, 0x1, UPT ;  /* 0x000000010800788c */ /* 0x008fe4000bf45270 */
[----:B------:R-:W-:-:S03]  /*1580*/  USHF.R.U32.HI UR5, URZ, UR17, UR5 ;  /* 0x00000011ff057299 */ /* 0x000fc60008011605 */
[----:B------:R-:W-:Y:S01]  /*1590*/  UMOV UR4, UR7 ;  /* 0x0000000700047c82 */ /* 0x000fe20008000000 */
[----:B------:R-:W-:Y:S02]  /*15a0*/  USEL UR5, UR20, UR5, !UP2 ;  /* 0x0000000514057287 */ /* 0x000fe4000d000000 */
[----:B------:R-:W-:Y:S02]  /*15b0*/  UISETP.NE.AND UP2, UPT, UR18, 0x1, UPT ;  /* 0x000000011200788c */ /* 0x000fe4000bf45270 */
[----:B----4-:R-:W-:-:S04]  /*15c0*/  USHF.R.U32.HI UR4, URZ, UR9, UR4 ;  /* 0x00000009ff047299 */ /* 0x010fc80008011604 */
[----:B------:R-:W-:-:S04]  /*15d0*/  USEL UR4, UR12, UR4, !UP2 ;  /* 0x000000040c047287 */ /* 0x000fc8000d000000 */
[----:B------:R-:W-:Y:S02]  /*15e0*/  UIADD3 UR6, UPT, UPT, UR5, -UR4, URZ ;  /* 0x8000000405067290 */ /* 0x000fe4000fffe0ff */
[----:B------:R-:W-:Y:S02]  /*15f0*/  UIADD3 UR4, UPT, UPT, -UR5, UR4, URZ ;  /* 0x0000000405047290 */ /* 0x000fe4000fffe1ff */
[----:B------:R-:W-:Y:S02]  /*1600*/  UIMAD UR12, UR6, UR18, UR12 ;  /* 0x00000012060c72a4 */ /* 0x000fe4000f8e020c */
[----:B------:R-:W-:-:S12]  /*1610*/  UIMAD UR20, UR4, UR8, UR20 ;  /* 0x00000008041472a4 */ /* 0x000fd8000f8e0214 */
.L_x_19:
[----:B------:R-:W-:Y:S01]  /*1620*/  UISETP.NE.AND UP2, UPT, UR21, 0x2, UPT ;  /* 0x000000021500788c */ /* 0x000fe2000bf45270 */
[----:B------:R-:W-:Y:S09]  /*1630*/  BRA.U !UP1, `(.L_x_20) ;  /* 0x00000001090c7547 */ /* 0x000ff2000b800000 */
[----:B------:R-:W-:Y:S01]  /*1640*/  UCGABAR_WAIT ;  /* 0x0000000000007dc7 */ /* 0x000fe20008000000 */
[----:B------:R-:W-:Y:S01]  /*1650*/  CCTL.IVALL ;  /* 0x00000000ff00798f */ /* 0x000fe20002000000 */
[----:B------:R-:W-:Y:S05]  /*1660*/  BRA `(.L_x_21) ;  /* 0x0000000000047947 */ /* 0x000fea0003800000 */
.L_x_20:
[----:B------:R-:W-:Y:S06]  /*1670*/  BAR.SYNC.DEFER_BLOCKING 0x0 ;  /* 0x0000000000007b1d */ /* 0x000fec0000010000 */
.L_x_21:
[----:B------:R-:W-:Y:S05]  /*1680*/  BRA.U UP2, `(.L_x_22) ;  /* 0x0000001502907547 */ /* 0x000fea000b800000 */
[----:B------:R-:W2:Y:S01]  /*1690*/  LDCU UR6, c[0x0][0x38c] ;  /* 0x00007180ff0677ac */ /* 0x000ea20008000800 */
[----:B------:R-:W3:Y:S01]  /*16a0*/  LDC R8, c[0x0][0x370] ;  /* 0x0000dc00ff087b82 */ /* 0x000ee20000000800 */
[----:B------:R-:W-:Y:S01]  /*16b0*/  PLOP3.LUT P1, PT, PT, PT, UP6, 0x80, 0x8 ;  /* 0x000000000008781c */ /* 0x000fe20003f2f068 */
[----:B------:R-:W-:Y:S01]  /*16c0*/  IMAD.MOV.U32 R15, RZ, RZ, 0x1 ;  /* 0x00000001ff0f7424 */ /* 0x000fe200078e00ff */
[----:B------:R-:W-:Y:S01]  /*16d0*/  UISETP.NE.AND UP0, UPT, UR21, URZ, UPT ;  /* 0x000000ff1500728c */ /* 0x000fe2000bf05270 */
[----:B------:R-:W-:Y:S01]  /*16e0*/  ISETP.EQ.OR P4, PT, R2, RZ, P5 ;  /* 0x000000ff0200720c */ /* 0x000fe20002f82670 */
[----:B------:R-:W-:Y:S01]  /*16f0*/  USEL UR53, URZ, 0x1, UP4 ;  /* 0x00000001ff357887 */ /* 0x000fe2000a000000 */
[----:B------:R-:W-:Y:S01]  /*1700*/  PLOP3.LUT P1, PT, P1, PT, PT, 0x8, 0x80 ;  /* 0x000000000080781c */ /* 0x000fe20000f2e170 */
[----:B------:R-:W-:Y:S01]  /*1710*/  IMAD.MOV.U32 R14, RZ, RZ, RZ ;  /* 0x000000ffff0e7224 */ /* 0x000fe200078e00ff */
[----:B------:R-:W4:Y:S01]  /*1720*/  LDC R0, c[0x0][0x374] ;  /* 0x0000dd00ff007b82 */ /* 0x000f220000000800 */
[----:B------:R-:W-:Y:S01]  /*1730*/  CS2R R12, SRZ ;  /* 0x00000000000c7805 */ /* 0x000fe2000001ff00 */
[----:B------:R-:W-:Y:S01]  /*1740*/  IMAD.MOV.U32 R11, RZ, RZ, 0x1 ;  /* 0x00000001ff0b7424 */ /* 0x000fe200078e00ff */
[----:B------:R-:W1:Y:S01]  /*1750*/  LDCU.64 UR46, c[0x0][0x348] ;  /* 0x00006900ff2e77ac */ /* 0x000e620008000a00 */
[----:B------:R-:W-:-:S02]  /*1760*/  USEL UR53, UR53, 0x2, UP0 ;  /* 0x0000000235357887 */ /* 0x000fc40008000000 */
[----:B--2---:R-:W-:Y:S02]  /*1770*/  UIADD3 UR5, UPT, UPT, UR6, 0xff, URZ ;  /* 0x000000ff06057890 */ /* 0x004fe4000fffe0ff */
[----:B------:R-:W-:Y:S02]  /*1780*/  UIADD3 UR64, UPT, UPT, UR6, 0x1fe, URZ ;  /* 0x000001fe06407890 */ /* 0x000fe4000fffe0ff */
[----:B------:R-:W-:Y:S01]  /*1790*/  USHF.R.S32.HI UR4, URZ, 0x1f, UR5 ;  /* 0x0000001fff047899 */ /* 0x000fe20008011405 */
[----:B------:R-:W-:-:S03]  /*17a0*/  UMOV UR29, URZ ;  /* 0x000000ff001d7c82 */ /* 0x000fc60008000000 */
[----:B------:R-:W-:Y:S02]  /*17b0*/  ULEA.HI UR5, UR4, UR5, URZ, 0x8 ;  /* 0x0000000504057291 */ /* 0x000fe4000f8f40ff */
[----:B------:R-:W-:Y:S02]  /*17c0*/  USHF.L.U32 UR4, UR58, 0x5, URZ ;  /* 0x000000053a047899 */ /* 0x000fe400080006ff */
[----:B------:R-:W-:Y:S02]  /*17d0*/  USHF.R.S32.HI UR60, URZ, 0x8, UR5 ;  /* 0x00000008ff3c7899 */ /* 0x000fe40008011405 */
[----:B------:R-:W-:Y:S02]  /*17e0*/  UIADD3 UR5, UPT, UPT, UR6, -0x1, URZ ;  /* 0xffffffff06057890 */ /* 0x000fe4000fffe0ff */
[----:B------:R-:W-:Y:S02]  /*17f0*/  UISETP.LT.U32.AND UP1, UPT, UR60, 0x3, UPT ;  /* 0x000000033c00788c */ /* 0x000fe4000bf21070 */
[----:B------:R-:W-:-:S02]  /*1800*/  UISETP.GE.U32.AND UP2, UPT, UR5, -0x1ff, UPT ;  /* 0xfffffe010500788c */ /* 0x000fc4000bf46070 */
[----:B------:R-:W-:Y:S02]  /*1810*/  USEL UR59, UR60, 0x3, UP1 ;  /* 0x000000033c3b7887 */ /* 0x000fe40008800000 */
[----:B------:R-:W-:Y:S02]  /*1820*/  ULOP3.LUT UR62, UR4, 0x60, URZ, 0xe2, !UPT ;  /* 0x00000060043e7892 */ /* 0x000fe4000f8ee2ff */
[----:B------:R-:W-:Y:S02]  /*1830*/  UIADD3 UR45, UPT, UPT, UR59, -0x1, URZ ;  /* 0xffffffff3b2d7890 */ /* 0x000fe4000fffe0ff */
[----:B------:R-:W-:-:S03]  /*1840*/  UIADD3 UR61, UPT, UPT, UR60, -UR59, URZ ;  /* 0x8000003b3c3d7290 */ /* 0x000fc6000fffe0ff */
[----:B------:R-:W-:-:S04]  /*1850*/  @UP2 UIADD3 UR45, UPT, UPT, UR59, URZ, URZ ;  /* 0x000000ff3b2d2290 */ /* 0x000fc8000fffe0ff */
[----:B-1-3--:R-:W-:-:S12]  /*1860*/  UIADD3 UR45, UPT, UPT, UR45, 0x1, URZ ;  /* 0x000000012d2d7890 */ /* 0x00afd8000fffe0ff */
.L_x_46:
[----:B------:R-:W-:Y:S01]  /*1870*/  UISETP.NE.AND UP0, UPT, UR58, URZ, UPT ;  /* 0x000000ff3a00728c */ /* 0x000fe2000bf05270 */
[----:B------:R-:W1:Y:S08]  /*1880*/  S2UR UR58, SR_CgaCtaId ;  /* 0x00000000003a79c3 */ /* 0x000e700000008800 */
[----:B------:R-:W-:Y:S05]  /*1890*/  BRA.U UP0, `(.L_x_23) ;  /* 0x0000000100347547 */ /* 0x000fea000b800000 */
[----:B------:R-:W2:Y:S01]  /*18a0*/  S2R R2, SR_CgaCtaId ;  /* 0x0000000000027919 */ /* 0x000ea20000008800 */
[----:B------:R-:W-:-:S04]  /*18b0*/  MOV R3, 0x400 ;  /* 0x0000040000037802 */ /* 0x000fc80000000f00 */
[----:B--2---:R-:W-:Y:S02]  /*18c0*/  LEA R2, R2, R3, 0x18 ;  /* 0x0000000302027211 */ /* 0x004fe400078ec0ff */
[----:B------:R-:W-:-:S03]  /*18d0*/  SHF.L.U32 R3, R11, 0x1f, RZ ;  /* 0x0000001f0b037819 */ /* 0x000fc600000006ff */
[----:B------:R-:W-:-:S04]  /*18e0*/  IMAD R2, R12, 0x8, R2 ;  /* 0x000000080c027824 */ /* 0x000fc800078e0202 */
[----:B------:R-:W2:Y:S02]  /*18f0*/  SYNCS.PHASECHK.TRANS64.TRYWAIT P0, [R2+URZ+0xd0], R3 ;  /* 0x0000d003020075a7 */ /* 0x000ea400080011ff */
[----:B--2---:R-:W-:Y:S05]  /*1900*/  @!P0 BRA `(.L_x_24) ;  /* 0x000000d000548947 */ /* 0x004fea0003800000 */
.L_x_191:
[----:B------:R-:W-:Y:S01]  /*1910*/  VIADD R12, R12, 0x1 ;  /* 0x000000010c0c7836 */ /* 0x000fe20000000000 */
[----:B------:R2:W-:Y:S04]  /*1920*/  SYNCS.ARRIVE.TRANS64.A1T0 RZ, [R2+URZ+0xc0], RZ ;  /* 0x0000c0ff02ff79a7 */ /* 0x0005e800081000ff */
[----:B------:R-:W-:-:S04]  /*1930*/  ISETP.NE.AND P0, PT, R12, 0x2, PT ;  /* 0x000000020c00780c */ /* 0x000fc80003f05270 */
[----:B------:R-:W-:Y:S02]  /*1940*/  SEL R12, R12, RZ, P0 ;  /* 0x000000ff0c0c7207 */ /* 0x000fe40000000000 */
[----:B--2---:R-:W-:-:S04]  /*1950*/  SEL R2, RZ, 0x1, P0 ;  /* 0x00000001ff027807 */ /* 0x004fc80000000000 */
[----:B------:R-:W-:-:S07]  /*1960*/  LOP3.LUT R11, R11, R2, RZ, 0x3c, !PT ;  /* 0x000000020b0b7212 */ /* 0x000fce00078e3cff */
.L_x_23:
[----:B------:R-:W-:Y:S01]  /*1970*/  UMOV UR6, 0x400 ;  /* 0x0000040000067882 */ /* 0x000fe20000000000 */
[----:B------:R-:W-:Y:S01]  /*1980*/  SHF.L.U32 R2, R15, 0x1f, RZ ;  /* 0x0000001f0f027819 */ /* 0x000fe200000006ff */
[----:B-1----:R-:W-:Y:S02]  /*1990*/  ULEA UR6, UR58, UR6, 0x18 ;  /* 0x000000063a067291 */ /* 0x002fe4000f8ec0ff */
[----:B------:R-:W-:Y:S02]  /*19a0*/  UISETP.GE.U32.AND UP0, UPT, UR64, 0x1ff, UPT ;  /* 0x000001ff4000788c */ /* 0x000fe4000bf06070 */
[----:B------:R-:W-:Y:S02]  /*19b0*/  ULEA UR4, UR29, UR6, 0x3 ;  /* 0x000000061d047291 */ /* 0x000fe4000f8e18ff */
[----:B------:R-:W-:Y:S02]  /*19c0*/  USHF.L.U32 UR51, UR20, 0x7, URZ ;  /* 0x0000000714337899 */ /* 0x000fe400080006ff */
[----:B------:R-:W-:Y:S01]  /*19d0*/  ULEA UR35, UR12, UR62, 0x7 ;  /* 0x0000003e0c237291 */ /* 0x000fe2000f8e38ff */
[----:B------:R-:W-:-:S04]  /*19e0*/  UMOV UR14, URZ ;  /* 0x000000ff000e7c82 */ /* 0x000fc80008000000 */
[----:B------:R1:W2:Y:S01]  /*19f0*/  SYNCS.PHASECHK.TRANS64.TRYWAIT P2, [UR4+0x18], R2 ;  /* 0x00001802ff0075a7 */ /* 0x0002a20008041104 */
[----:B------:R-:W-:Y:S06]  /*1a00*/  BRA.U !UP0, `(.L_x_25) ;  /* 0x00000005084c7547 */ /* 0x000fec000b800000 */
[----:B------:R-:W-:Y:S01]  /*1a10*/  UMOV UR7, URZ ;  /* 0x000000ff00077c82 */ /* 0x000fe20008000000 */
[----:B------:R-:W-:-:S05]  /*1a20*/  UMOV UR5, UR29 ;  /* 0x0000001d00057c82 */ /* 0x000fca0008000000 */
.L_x_33:
[----:B------:R-:W-:Y:S01]  /*1a30*/  ULEA UR49, UR5, UR6, 0x3 ;  /* 0x0000000605317291 */ /* 0x000fe2000f8e18ff */
[----:B--2---:R-:W-:Y:S01]  /*1a40*/  @!P5 MOV R3, 0x10800 ;  /* 0x000108000003d802 */ /* 0x004fe20000000f00 */
[----:B--23--:R-:W-:Y:S10]  /*1a50*/  @P2 BRA `(.L_x_26) ;  /* 0x00000000000c2947 */ /* 0x00cff40003800000 */
[----:B------:R-:W-:-:S04]  /*1a60*/  SHF.L.U32 R4, R15, 0x1f, RZ ;  /* 0x0000001f0f047819 */ /* 0x000fc800000006ff */
[----:B------:R-:W2:Y:S02]  /*1a70*/  SYNCS.PHASECHK.TRANS64.TRYWAIT P0, [UR49+0x18], R4 ;  /* 0x00001804ff0075a7 */ /* 0x000ea40008001131 */
[----:B--2---:R-:W-:Y:S05]  /*1a80*/  @!P0 BRA `(.L_x_27) ;  /* 0x000000d000088947 */ /* 0x004fea0003800000 */
.L_x_26:
[----:B------:R2:W-:Y:S01]  /*1a90*/  @!P5 SYNCS.ARRIVE.TRANS64 RZ, [UR49], R3 ;  /* 0x00000003ffffd9a7 */ /* 0x0005e20008000031 */
[----:B------:R-:W-:-:S04]  /*1aa0*/  ULOP3.LUT UR4, UR53, 0x2, URZ, 0xfc, !UPT ;  /* 0x0000000235047892 */ /* 0x000fc8000f8efcff */
[----:B------:R-:W-:-:S09]  /*1ab0*/  UISETP.NE.AND UP0, UPT, UR4, 0x2, UPT ;  /* 0x000000020400788c */ /* 0x000fd2000bf05270 */
[----:B------:R-:W-:Y:S05]  /*1ac0*/  BRA.U UP0, `(.L_x_28) ;  /* 0x0000000100047547 */ /* 0x000fea000b800000 */
[----:B------:R-:W-:Y:S05]  /*1ad0*/  BPT.TRAP 0x1 ;  /* 0x000000040000795c */ /* 0x000fea0000300000 */
.L_x_28:
[----:B------:R-:W-:Y:S04]  /*1ae0*/  BSSY.RECONVERGENT B0, `(.L_x_29) ;  /* 0x0000003000007945 */ /* 0x000fe80003800200 */
[----:B------:R-:W-:Y:S05]  /*1af0*/  @P4 BRA `(.L_x_30) ;  /* 0x0000000000044947 */ /* 0x000fea0003800000 */
[----:B------:R-:W-:Y:S05]  /*1b00*/  BPT.TRAP 0x1 ;  /* 0x000000040000795c */ /* 0x000fea0000300000 */
.L_x_30:
[----:B------:R-:W-:Y:S05]  /*1b10*/  BSYNC.RECONVERGENT B0 ;  /* 0x0000000000007941 */ /* 0x000fea0003800200 */
.L_x_29:
[----:B------:R-:W-:Y:S01]  /*1b20*/  UIADD3 UR4, UPT, UPT, UR5, 0x1, URZ ;  /* 0x0000000105047890 */ /* 0x000fe2000fffe0ff */
[----:B------:R-:W-:Y:S01]  /*1b30*/  BSSY.RECONVERGENT B0, `(.L_x_31) ;  /* 0x000003b000007945 */ /* 0x000fe20003800200 */
[----:B------:R-:W-:Y:S02]  /*1b40*/  ELECT P0, URZ, PT ;  /* 0x0000000000ff782f */ /* 0x000fe40003800000 */
[----:B------:R-:W-:-:S04]  /*1b50*/  UISETP.NE.AND UP0, UPT, UR4, 0x3, UPT ;  /* 0x000000030400788c */ /* 0x000fc8000bf05270 */
[----:B------:R-:W-:Y:S02]  /*1b60*/  USEL UR8, URZ, 0x1, UP0 ;  /* 0x00000001ff087887 */ /* 0x000fe40008000000 */
[----:B------:R-:W-:-:S04]  /*1b70*/  USEL UR29, UR4, URZ, UP0 ;  /* 0x000000ff041d7287 */ /* 0x000fc80008000000 */
[----:B------:R-:W-:Y:S01]  /*1b80*/  ULEA UR4, UR29, UR6, 0x3 ;  /* 0x000000061d047291 */ /* 0x000fe2000f8e18ff */
[----:B------:R-:W-:-:S04]  /*1b90*/  LOP3.LUT R15, R15, UR8, RZ, 0x3c, !PT ;  /* 0x000000080f0f7c12 */ /* 0x000fc8000f8e3cff */
[----:B-1----:R-:W-:-:S04]  /*1ba0*/  SHF.L.U32 R2, R15, 0x1f, RZ ;  /* 0x0000001f0f027819 */ /* 0x002fc800000006ff */
[----:B------:R1:W3:Y:S01]  /*1bb0*/  SYNCS.PHASECHK.TRANS64.TRYWAIT P2, [UR4+0x18], R2 ;  /* 0x00001802ff0075a7 */ /* 0x0002e20008041104 */
[----:B------:R-:W-:Y:S05]  /*1bc0*/  @!P0 BRA `(.L_x_32) ;  /* 0x0000000000c48947 */ /* 0x000fea0003800000 */
[----:B------:R-:W-:Y:S02]  /*1bd0*/  USHF.L.U32 UR4, UR5, 0xf, URZ ;  /* 0x0000000f05047899 */ /* 0x000fe400080006ff */
[----:B------:R-:W-:Y:S02]  /*1be0*/  UIADD3 UR8, UP3, UPT, UR46, 0x80, URZ ;  /* 0x000000802e087890 */ /* 0x000fe4000ff7e0ff */
[----:B------:R-:W-:Y:S02]  /*1bf0*/  UIADD3 UR40, UPT, UPT, UR6, UR4, URZ ;  /* 0x0000000406287290 */ /* 0x000fe4000fffe0ff */
[----:B------:R-:W-:Y:S02]  /*1c00*/  USHF.L.U32 UR50, UR7, 0x8, URZ ;  /* 0x0000000807327899 */ /* 0x000fe400080006ff */
[----:B------:R-:W-:Y:S02]  /*1c10*/  UIADD3.X UR9, UPT, UPT, URZ, UR47, URZ, UP3, !UPT ;  /* 0x0000002fff097290 */ /* 0x000fe40009ffe4ff */
[----:B------:R-:W-:-:S02]  /*1c20*/  ULOP3.LUT UR24, UR4, UR56, URZ, 0xfc, !UPT ;  /* 0x0000003804187292 */ /* 0x000fc4000f8efcff */
[----:B------:R-:W-:Y:S02]  /*1c30*/  UIADD3 UR48, UPT, UPT, UR40, 0x4300, URZ ;  /* 0x0000430028307890 */ /* 0x000fe4000fffe0ff */
[----:B------:R-:W-:Y:S02]  /*1c40*/  UIADD3 UR42, UPT, UPT, UR50, 0x80, URZ ;  /* 0x00000080322a7890 */ /* 0x000fe4000fffe0ff */
[----:B------:R-:W-:Y:S02]  /*1c50*/  UIADD3 UR40, UPT, UPT, UR40, 0x8300, URZ ;  /* 0x0000830028287890 */ /* 0x000fe4000fffe0ff */
[----:B------:R-:W-:Y:S02]  /*1c60*/  USHF.L.U32 UR16, UR5, 0xa, URZ ;  /* 0x0000000a05107899 */ /* 0x000fe400080006ff */
[----:B------:R-:W-:Y:S02]  /*1c70*/  UIADD3 UR14, UP2, UPT, UR46, 0x180, URZ ;  /* 0x000001802e0e7890 */ /* 0x000fe4000ff5e0ff */
[----:B------:R-:W-:-:S02]  /*1c80*/  UIADD3 UR24, UPT, UPT, UR6, UR24, URZ ;  /* 0x0000001806187290 */ /* 0x000fc4000fffe0ff */
[----:B------:R-:W-:Y:S01]  /*1c90*/  UIADD3 UR30, UP1, UPT, UR46, 0x280, URZ ;  /* 0x000002802e1e7890 */ /* 0x000fe2000ff3e0ff */
[----:B------:R-:W-:Y:S01]  /*1ca0*/  UMOV UR38, 0x0 ;  /* 0x0000000000267882 */ /* 0x000fe20000000000 */
[----:B------:R-:W-:Y:S01]  /*1cb0*/  UMOV UR39, 0x10000000 ;  /* 0x1000000000277882 */ /* 0x000fe20000000000 */
[----:B------:R-:W-:Y:S01]  /*1cc0*/  UIADD3 UR22, UP0, UPT, UR46, 0x380, URZ ;  /* 0x000003802e167890 */ /* 0x000fe2000ff1e0ff */
[----:B------:R-:W-:Y:S01]  /*1cd0*/  UTMALDG.3D [UR48], [UR8], desc[UR38] ;  /* 0x00002630080075b4 */ /* 0x000fe20008011000 */
[----:B------:R-:W-:Y:S02]  /*1ce0*/  USHF.L.U32 UR19, UR7, 0x1, URZ ;  /* 0x0000000107137899 */ /* 0x000fe400080006ff */
[----:B------:R-:W-:Y:S01]  /*1cf0*/  ULOP3.LUT UR4, UR16, UR37, URZ, 0xfc, !UPT ;  /* 0x0000002510047292 */ /* 0x000fe2000f8efcff */
[----:B------:R-:W-:Y:S01]  /*1d00*/  UMOV UR41, UR49 ;  /* 0x0000003100297c82 */ /* 0x000fe20008000000 */
[----:B------:R-:W-:Y:S01]  /*1d10*/  UMOV UR43, UR51 ;  /* 0x00000033002b7c82 */ /* 0x000fe20008000000 */
[----:B------:R-:W-:Y:S01]  /*1d20*/  UMOV UR44, UR52 ;  /* 0x00000034002c7c82 */ /* 0x000fe20008000000 */
[----:B------:R-:W-:Y:S01]  /*1d30*/  UIADD3.X UR15, UPT, UPT, URZ, UR47, URZ, UP2, !UPT ;  /* 0x0000002fff0f7290 */ /* 0x000fe200097fe4ff */
[----:B------:R2:W-:Y:S01]  /*1d40*/  UTMALDG.3D [UR40], [UR8], desc[UR38] ;  /* 0x00002628080075b4 */ /* 0x0005e20008011000 */
[----:B------:R-:W-:-:S02]  /*1d50*/  UIADD3 UR32, UPT, UPT, UR24, 0x1c300, URZ ;  /* 0x0001c30018207890 */ /* 0x000fc4000fffe0ff */
[----:B------:R-:W-:Y:S02]  /*1d60*/  UIADD3 UR24, UPT, UPT, UR24, 0x20300, URZ ;  /* 0x0002030018187890 */ /* 0x000fe4000fffe0ff */
[----:B------:R-:W-:Y:S02]  /*1d70*/  UIADD3.X UR31, UPT, UPT, URZ, UR47, URZ, UP1, !UPT ;  /* 0x0000002fff1f7290 */ /* 0x000fe40008ffe4ff */
[----:B------:R-:W-:Y:S02]  /*1d80*/  UIADD3 UR16, UPT, UPT, UR6, 0x34300, UR16 ;  /* 0x0003430006107890 */ /* 0x000fe4000fffe010 */
[----:B------:R-:W-:Y:S02]  /*1d90*/  ULEA.HI UR11, UR37, UR19, URZ, 0x17 ;  /* 0x00000013250b7291 */ /* 0x000fe4000f8fb8ff */
[----:B------:R-:W-:Y:S01]  /*1da0*/  UIADD3.X UR23, UPT, UPT, URZ, UR47, URZ, UP0, !UPT ;  /* 0x0000002fff177290 */ /* 0x000fe200087fe4ff */
[----:B------:R-:W-:Y:S01]  /*1db0*/  UMOV UR54, 0xf0000 ;  /* 0x000f000000367882 */ /* 0x000fe20000000000 */
[----:B------:R-:W-:Y:S01]  /*1dc0*/  UMOV UR33, UR49 ;  /* 0x0000003100217c82 */ /* 0x000fe20008000000 */
[----:B------:R-:W-:Y:S01]  /*1dd0*/  UMOV UR36, UR52 ;  /* 0x0000003400247c82 */ /* 0x000fe20008000000 */
[----:B------:R-:W-:Y:S01]  /*1de0*/  UMOV UR34, UR50 ;  /* 0x0000003200227c82 */ /* 0x000fe20008000000 */
[----:B------:R-:W-:Y:S01]  /*1df0*/  UMOV UR25, UR49 ;  /* 0x0000003100197c82 */ /* 0x000fe20008000000 */
[----:B------:R-:W-:Y:S01]  /*1e00*/  UMOV UR27, UR35 ;  /* 0x00000023001b7c82 */ /* 0x000fe20008000000 */
[----:B------:R-:W-:Y:S01]  /*1e10*/  UMOV UR28, UR52 ;  /* 0x00000034001c7c82 */ /* 0x000fe20008000000 */
[----:B------:R-:W-:Y:S01]  /*1e20*/  UMOV UR26, UR42 ;  /* 0x0000002a001a7c82 */ /* 0x000fe20008000000 */
[----:B------:R-:W-:Y:S01]  /*1e30*/  UMOV UR18, URZ ;  /* 0x000000ff00127c82 */ /* 0x000fe20008000000 */
[----:B------:R1:W-:Y:S01]  /*1e40*/  UTMALDG.3D.MULTICAST [UR32], [UR14], UR54, desc[UR38] ;  /* 0x000026200e0073b4 */ /* 0x0003e20008011836 */
[----:B------:R-:W-:Y:S01]  /*1e50*/  UMOV UR17, UR49 ;  /* 0x0000003100117c82 */ /* 0x000fe20008000000 */
[----:B------:R-:W-:Y:S01]  /*1e60*/  UMOV UR21, UR52 ;  /* 0x0000003400157c82 */ /* 0x000fe20008000000 */
[----:B------:R-:W-:Y:S01]  /*1e70*/  UMOV UR13, UR52 ;  /* 0x00000034000d7c82 */ /* 0x000fe20008000000 */
[----:B------:R1:W-:Y:S01]  /*1e80*/  UTMALDG.3D.MULTICAST [UR24], [UR14], UR54, desc[UR38] ;  /* 0x000026180e0073b4 */ /* 0x0003e20008011836 */
[----:B------:R1:W-:Y:S01]  /*1e90*/  UTMALDG.4D [UR16], [UR30], desc[UR38] ;  /* 0x000026101e0075b4 */ /* 0x0003e20008019000 */
[----:B--2---:R-:W-:Y:S01]  /*1ea0*/  UIADD3 UR8, UPT, UPT, UR6, 0x34f00, UR4 ;  /* 0x00034f0006087890 */ /* 0x004fe2000fffe004 */
[----:B------:R-:W-:-:S08]  /*1eb0*/  UMOV UR9, UR49 ;  /* 0x0000003100097c82 */ /* 0x000fd00008000000 */
[----:B------:R1:W-:Y:S02]  /*1ec0*/  UTMALDG.4D.MULTICAST [UR8], [UR22], UR54, desc[UR38] ;  /* 0x00002608160073b4 */ /* 0x0003e40008019836 */
[----:B-1----:R-:W-:Y:S01]  /*1ed0*/  NOP ;  /* 0x0000000000007918 */ /* 0x002fe20000000000 */
.L_x_32:
[----:B------:R-:W-:Y:S05]  /*1ee0*/  BSYNC.RECONVERGENT B0 ;  /* 0x0000000000007941 */ /* 0x000fea0003800200 */
.L_x_31:
[----:B------:R-:W-:Y:S01]  /*1ef0*/  UIADD3 UR7, UPT, UPT, UR7, 0x1, URZ ;  /* 0x0000000107077890 */ /* 0x000fe2000fffe0ff */
[----:B------:R-:W-:Y:S01]  /*1f00*/  UMOV UR5, UR29 ;  /* 0x0000001d00057c82 */ /* 0x000fe20008000000 */
[----:B------:R-:W-:Y:S02]  /*1f10*/  UMOV UR14, UR45 ;  /* 0x0000002d000e7c82 */ /* 0x000fe40008000000 */
[----:B------:R-:W-:-:S09]  /*1f20*/  UISETP.NE.AND UP0, UPT, UR7, UR45, UPT ;  /* 0x0000002d0700728c */ /* 0x000fd2000bf05270 */
[----:B------:R-:W-:Y:S05]  /*1f30*/  BRA.U UP0, `(.L_x_33) ;  /* 0xfffffff900bc7547 */ /* 0x000fea000b83ffff */
.L_x_25:
[----:B------:R-:W-:Y:S01]  /*1f40*/  ULEA UR4, UR29, UR6, 0x3 ;  /* 0x000000061d047291 */ /* 0x000fe2000f8e18ff */
[----:B-1----:R-:W-:Y:S01]  /*1f50*/  SHF.L.U32 R2, R15, 0x1f, RZ ;  /* 0x0000001f0f027819 */ /* 0x002fe200000006ff */
[----:B------:R-:W-:Y:S01]  /*1f60*/  @!P1 SYNCS.ARRIVE.TRANS64.A1T0 RZ, [UR6+0x78], RZ ;  /* 0x000078ffffff99a7 */ /* 0x000fe20008100006 */
[----:B------:R-:W-:-:S06]  /*1f70*/  UISETP.GT.AND UP0, UPT, UR60, UR59, UPT ;  /* 0x0000003b3c00728c */ /* 0x000fcc000bf04270 */
[----:B------:R1:W1:Y:S03]  /*1f80*/  SYNCS.PHASECHK.TRANS64.TRYWAIT P1, [UR4+0x18], R2 ;  /* 0x00001802ff0075a7 */ /* 0x0002660008021104 */
[----:B------:R-:W-:Y:S05]  /*1f90*/  BRA.U !UP0, `(.L_x_34) ;  /* 0x0000000508487547 */ /* 0x000fea000b800000 */
[----:B------:R-:W-:Y:S01]  /*1fa0*/  UIADD3 UR15, UPT, UPT, UR61, UR14, URZ ;  /* 0x0000000e3d0f7290 */ /* 0x000fe2000fffe0ff */
[----:B------:R-:W-:-:S11]  /*1fb0*/  UMOV UR7, UR29 ;  /* 0x0000001d00077c82 */ /* 0x000fd60008000000 */
.L_x_42:
[----:B------:R-:W-:Y:S01]  /*1fc0*/  ULEA UR49, UR7, UR6, 0x3 ;  /* 0x0000000607317291 */ /* 0x000fe2000f8e18ff */
[----:B--2---:R-:W-:Y:S01]  /*1fd0*/  @!P5 MOV R3, 0x10800 ;  /* 0x000108000003d802 */ /* 0x004fe20000000f00 */
[----:B-1----:R-:W-:Y:S10]  /*1fe0*/  @P1 BRA `(.L_x_35) ;  /* 0x00000000000c1947 */ /* 0x002ff40003800000 */
[----:B------:R-:W-:-:S04]  /*1ff0*/  SHF.L.U32 R4, R15, 0x1f, RZ ;  /* 0x0000001f0f047819 */ /* 0x000fc800000006ff */
[----:B------:R-:W1:Y:S02]  /*2000*/  SYNCS.PHASECHK.TRANS64.TRYWAIT P0, [UR49+0x18], R4 ;  /* 0x00001804ff0075a7 */ /* 0x000e640008001131 */
[----:B-1----:R-:W-:Y:S05]  /*2010*/  @!P0 BRA `(.L_x_36) ;  /* 0x000000c800bc8947 */ /* 0x002fea0003800000 */
.L_x_35:
[----:B------:R2:W-:Y:S01]  /*2020*/  @!P5 SYNCS.ARRIVE.TRANS64 RZ, [UR49], R3 ;  /* 0x00000003ffffd9a7 */ /* 0x0005e20008000031 */
[----:B------:R-:W-:-:S04]  /*2030*/  ULOP3.LUT UR4, UR53, 0x2, URZ, 0xfc, !UPT ;  /* 0x0000000235047892 */ /* 0x000fc8000f8efcff */
[----:B------:R-:W-:-:S09]  /*2040*/  UISETP.NE.AND UP0, UPT, UR4, 0x2, UPT ;  /* 0x000000020400788c */ /* 0x000fd2000bf05270 */
[----:B------:R-:W-:Y:S05]  /*2050*/  BRA.U UP0, `(.L_x_37) ;  /* 0x0000000100047547 */ /* 0x000fea000b800000 */
[----:B------:R-:W-:Y:S05]  /*2060*/  BPT.TRAP 0x1 ;  /* 0x000000040000795c */ /* 0x000fea0000300000 */
.L_x_37:
[----:B------:R-:W-:Y:S04]  /*2070*/  BSSY.RECONVERGENT B0, `(.L_x_38) ;  /* 0x0000003000007945 */ /* 0x000fe80003800200 */
[----:B------:R-:W-:Y:S05]  /*2080*/  @P4 BRA `(.L_x_39) ;  /* 0x0000000000044947 */ /* 0x000fea0003800000 */
[----:B------:R-:W-:Y:S05]  /*2090*/  BPT.TRAP 0x1 ;  /* 0x000000040000795c */ /* 0x000fea0000300000 */
.L_x_39:
[----:B------:R-:W-:Y:S05]  /*20a0*/  BSYNC.RECONVERGENT B0 ;  /* 0x0000000000007941 */ /* 0x000fea0003800200 */
.L_x_38:
        /* <DEDUP_REMOVED lines=9> */
[----:B------:R1:W1:Y:S01]  /*2140*/  SYNCS.PHASECHK.TRANS64.TRYWAIT P1, [UR4+0x18], R2 ;  /* 0x00001802ff0075a7 */ /* 0x0002620008021104 */
[----:B------:R-:W-:Y:S05]  /*2150*/  @!P0 BRA `(.L_x_41) ;  /* 0x0000000000c48947 */ /* 0x000fea0003800000 */
[----:B------:R-:W-:Y:S02]  /*2160*/  USHF.L.U32 UR8, UR7, 0xf, URZ ;  /* 0x0000000f07087899 */ /* 0x000fe400080006ff */
[----:B------:R-:W-:Y:S02]  /*2170*/  UIADD3 UR4, UP3, UPT, UR46, 0x80, URZ ;  /* 0x000000802e047890 */ /* 0x000fe4000ff7e0ff */
[----:B------:R-:W-:Y:S02]  /*2180*/  ULOP3.LUT UR24, UR8, UR56, URZ, 0xfc, !UPT ;  /* 0x0000003808187292 */ /* 0x000fe4000f8efcff */
[----:B------:R-:W-:Y:S02]  /*2190*/  UIADD3 UR40, UPT, UPT, UR6, UR8, URZ ;  /* 0x0000000806287290 */ /* 0x000fe4000fffe0ff */
[----:B------:R-:W-:Y:S02]  /*21a0*/  USHF.L.U32 UR16, UR7, 0xa, URZ ;  /* 0x0000000a07107899 */ /* 0x000fe400080006ff */
[----:B------:R-:W-:-:S02]  /*21b0*/  USHF.L.U32 UR50, UR14, 0x8, URZ ;  /* 0x000000080e327899 */ /* 0x000fc400080006ff */
[----:B------:R-:W-:Y:S02]  /*21c0*/  UIADD3 UR22, UP2, UPT, UR46, 0x180, URZ ;  /* 0x000001802e167890 */ /* 0x000fe4000ff5e0ff */
[----:B------:R-:W-:Y:S02]  /*21d0*/  UIADD3 UR24, UPT, UPT, UR6, UR24, URZ ;  /* 0x0000001806187290 */ /* 0x000fe4000fffe0ff */
[----:B------:R-:W-:Y:S02]  /*21e0*/  UIADD3 UR30, UP1, UPT, UR46, 0x280, URZ ;  /* 0x000002802e1e7890 */ /* 0x000fe4000ff3e0ff */
[----:B------:R-:W-:Y:S02]  /*21f0*/  UIADD3.X UR5, UPT, UPT, URZ, UR47, URZ, UP3, !UPT ;  /* 0x0000002fff057290 */ /* 0x000fe40009ffe4ff */
[----:B------:R-:W-:Y:S02]  /*2200*/  UIADD3 UR48, UPT, UPT, UR40, 0x4300, URZ ;  /* 0x0000430028307890 */ /* 0x000fe4000fffe0ff */
[----:B------:R-:W-:-:S02]  /*2210*/  UIADD3 UR38, UP0, UPT, UR46, 0x380, URZ ;  /* 0x000003802e267890 */ /* 0x000fc4000ff1e0ff */
[----:B------:R-:W-:Y:S02]  /*2220*/  USHF.L.U32 UR19, UR14, 0x1, URZ ;  /* 0x000000010e137899 */ /* 0x000fe400080006ff */
[----:B------:R-:W-:Y:S02]  /*2230*/  ULOP3.LUT UR8, UR16, UR37, URZ, 0xfc, !UPT ;  /* 0x0000002510087292 */ /* 0x000fe4000f8efcff */
[----:B------:R-:W-:Y:S02]  /*2240*/  UIADD3 UR42, UPT, UPT, UR50, 0x80, URZ ;  /* 0x00000080322a7890 */ /* 0x000fe4000fffe0ff */
[----:B------:R-:W-:Y:S02]  /*2250*/  UIADD3 UR40, UPT, UPT, UR40, 0x8300, URZ ;  /* 0x0000830028287890 */ /* 0x000fe4000fffe0ff */
[----:B------:R-:W-:Y:S02]  /*2260*/  UIADD3.X UR23, UPT, UPT, URZ, UR47, URZ, UP2, !UPT ;  /* 0x0000002fff177290 */ /* 0x000fe400097fe4ff */
[----:B------:R-:W-:-:S02]  /*2270*/  UIADD3 UR32, UPT, UPT, UR24, 0x1c300, URZ ;  /* 0x0001c30018207890 */ /* 0x000fc4000fffe0ff */
[----:B------:R-:W-:Y:S02]  /*2280*/  UIADD3 UR24, UPT, UPT, UR24, 0x20300, URZ ;  /* 0x0002030018187890 */ /* 0x000fe4000fffe0ff */
[----:B------:R-:W-:Y:S02]  /*2290*/  UIADD3.X UR31, UPT, UPT, URZ, UR47, URZ, UP1, !UPT ;  /* 0x0000002fff1f7290 */ /* 0x000fe40008ffe4ff */
[----:B------:R-:W-:Y:S02]  /*22a0*/  UIADD3 UR16, UPT, UPT, UR6, 0x34300, UR16 ;  /* 0x0003430006107890 */ /* 0x000fe4000fffe010 */
[----:B------:R-:W-:Y:S02]  /*22b0*/  ULEA.HI UR11, UR37, UR19, URZ, 0x17 ;  /* 0x00000013250b7291 */ /* 0x000fe4000f8fb8ff */
[----:B------:R-:W-:Y:S02]  /*22c0*/  UIADD3 UR8, UPT, UPT, UR6, 0x34f00, UR8 ;  /* 0x00034f0006087890 */ /* 0x000fe4000fffe008 */
[----:B------:R-:W-:Y:S01]  /*22d0*/  UIADD3.X UR39, UPT, UPT, URZ, UR47, URZ, UP0, !UPT ;  /* 0x0000002fff277290 */ /* 0x000fe200087fe4ff */
[----:B------:R-:W-:Y:S01]  /*22e0*/  UMOV UR54, 0x0 ;  /* 0x0000000000367882 */ /* 0x000fe20000000000 */
[----:B------:R-:W-:Y:S01]  /*22f0*/  UMOV UR55, 0x10000000 ;  /* 0x1000000000377882 */ /* 0x000fe20000000000 */
[----:B------:R-:W-:Y:S01]  /*2300*/  UMOV UR41, UR49 ;  /* 0x0000003100297c82 */ /* 0x000fe20008000000 */
[----:B------:R-:W-:Y:S01]  /*2310*/  UMOV UR43, UR51 ;  /* 0x00000033002b7c82 */ /* 0x000fe20008000000 */
[----:B------:R-:W-:Y:S01]  /*2320*/  UMOV UR44, UR52 ;  /* 0x00000034002c7c82 */ /* 0x000fe20008000000 */
[----:B------:R-:W-:Y:S01]  /*2330*/  UMOV UR57, 0xf0000 ;  /* 0x000f000000397882 */ /* 0x000fe20000000000 */
[----:B------:R-:W-:Y:S01]  /*2340*/  UMOV UR33, UR49 ;  /* 0x0000003100217c82 */ /* 0x000fe20008000000 */
[----:B------:R-:W-:Y:S01]  /*2350*/  UMOV UR36, UR52 ;  /* 0x0000003400247c82 */ /* 0x000fe20008000000 */
[----:B------:R-:W-:Y:S01]  /*2360*/  UMOV UR34, UR50 ;  /* 0x0000003200227c82 */ /* 0x000fe20008000000 */
[----:B------:R1:W-:Y:S01]  /*2370*/  UTMALDG.3D [UR48], [UR4], desc[UR54] ;  /* 0x00003630040075b4 */ /* 0x0003e20008011000 */
[----:B------:R-:W-:Y:S01]  /*2380*/  UMOV UR25, UR49 ;  /* 0x0000003100197c82 */ /* 0x000fe20008000000 */
[----:B------:R-:W-:Y:S01]  /*2390*/  UMOV UR27, UR35 ;  /* 0x00000023001b7c82 */ /* 0x000fe20008000000 */
[----:B------:R-:W-:Y:S01]  /*23a0*/  UMOV UR28, UR52 ;  /* 0x00000034001c7c82 */ /* 0x000fe20008000000 */
[----:B------:R-:W-:Y:S01]  /*23b0*/  UMOV UR26, UR42 ;  /* 0x0000002a001a7c82 */ /* 0x000fe20008000000 */
[----:B------:R-:W-:Y:S01]  /*23c0*/  UMOV UR18, URZ ;  /* 0x000000ff00127c82 */ /* 0x000fe20008000000 */
[----:B------:R-:W-:Y:S01]  /*23d0*/  UMOV UR17, UR49 ;  /* 0x0000003100117c82 */ /* 0x000fe20008000000 */
[----:B------:R-:W-:Y:S01]  /*23e0*/  UMOV UR21, UR52 ;  /* 0x0000003400157c82 */ /* 0x000fe20008000000 */
[----:B------:R1:W-:Y:S01]  /*23f0*/  UTMALDG.3D [UR40], [UR4], desc[UR54] ;  /* 0x00003628040075b4 */ /* 0x0003e20008011000 */
[----:B------:R-:W-:Y:S01]  /*2400*/  UMOV UR9, UR49 ;  /* 0x0000003100097c82 */ /* 0x000fe20008000000 */
[----:B------:R-:W-:Y:S01]  /*2410*/  UMOV UR13, UR52 ;  /* 0x00000034000d7c82 */ /* 0x000fe20008000000 */
[----:B------:R1:W-:Y:S01]  /*2420*/  UTMALDG.3D.MULTICAST [UR32], [UR22], UR57, desc[UR54] ;  /* 0x00003620160073b4 */ /* 0x0003e20008011839 */
[----:B------:R1:W-:Y:S01]  /*2430*/  UTMALDG.3D.MULTICAST [UR24], [UR22], UR57, desc[UR54] ;  /* 0x00003618160073b4 */ /* 0x0003e20008011839 */
[----:B------:R1:W-:Y:S01]  /*2440*/  UTMALDG.4D [UR16], [UR30], desc[UR54] ;  /* 0x000036101e0075b4 */ /* 0x0003e20008019000 */
[----:B------:R1:W-:Y:S01]  /*2450*/  UTMALDG.4D.MULTICAST [UR8], [UR38], UR57, desc[UR54] ;  /* 0x00003608260073b4 */ /* 0x0003e20008019839 */
[----:B------:R-:W-:Y:S01]  /*2460*/  NOP ;  /* 0x0000000000007918 */ /* 0x000fe20000000000 */
.L_x_41:
[----:B-1----:R-:W-:Y:S05]  /*2470*/  BSYNC.RECONVERGENT B0 ;  /* 0x0000000000007941 */ /* 0x002fea0003800200 */
.L_x_40:
[----:B------:R-:W-:Y:S01]  /*2480*/  UIADD3 UR14, UPT, UPT, UR14, 0x1, URZ ;  /* 0x000000010e0e7890 */ /* 0x000fe2000fffe0ff */
[----:B------:R-:W-:-:S03]  /*2490*/  UMOV UR7, UR29 ;  /* 0x0000001d00077c82 */ /* 0x000fc60008000000 */
[----:B------:R-:W-:-:S09]  /*24a0*/  UISETP.NE.AND UP0, UPT, UR14, UR15, UPT ;  /* 0x0000000f0e00728c */ /* 0x000fd2000bf05270 */
[----:B------:R-:W-:Y:S05]  /*24b0*/  BRA.U UP0, `(.L_x_42) ;  /* 0xfffffff900c07547 */ /* 0x000fea000b83ffff */
.L_x_34:
[C---:B-1----:R-:W-:Y:S01]  /*24c0*/  LEA R2, R14.reuse, UR6, 0x3 ;  /* 0x000000060e027c11 */ /* 0x042fe2000f8e18ff */
[----:B------:R-:W-:Y:S01]  /*24d0*/  NOP ;  /* 0x0000000000007918 */ /* 0x000fe20000000000 */
[----:B--2---:R-:W-:Y:S02]  /*24e0*/  SHF.L.U32 R3, R13, 0x1f, RZ ;  /* 0x0000001f0d037819 */ /* 0x004fe400000006ff */
[----:B------:R-:W-:Y:S02]  /*24f0*/  LEA R4, R14, UR6, 0x4 ;  /* 0x000000060e047c11 */ /* 0x000fe4000f8e20ff */
[----:B------:R-:W1:Y:S02]  /*2500*/  SYNCS.PHASECHK.TRANS64.TRYWAIT P0, [R2+URZ+0x80], R3 ;  /* 0x00008003020075a7 */ /* 0x000e6400080011ff */
[----:B-1----:R-:W-:Y:S05]  /*2510*/  @!P0 BRA `(.L_x_43) ;  /* 0x000000c400948947 */ /* 0x002fea0003800000 */
.L_x_194:
[----:B------:R-:W3:Y:S01]  /*2520*/  LDS.128 R4, [R4+0xf0] ;  /* 0x0000f00004047984 */ /* 0x000ee20000000c00 */
[----:B------:R-:W-:Y:S01]  /*2530*/  ISETP.GE.AND P0, PT, R43, 0x1, PT ;  /* 0x000000012b00780c */ /* 0x000fe20003f06270 */
[----:B-1----:R-:W-:Y:S01]  /*2540*/  VIADD R2, R2, 0x90 ;  /* 0x0000009002027836 */ /* 0x002fe20000000000 */
[----:B------:R-:W-:Y:S01]  /*2550*/  @!PT LDS RZ, [RZ] ;  /* 0x00000000fffff984 */ /* 0x000fe20000000800 */
[----:B------:R-:W-:Y:S01]  /*2560*/  @!PT LDS RZ, [RZ] ;  /* 0x00000000fffff984 */ /* 0x000fe20000000800 */
[----:B------:R-:W-:Y:S01]  /*2570*/  @!PT LDS RZ, [RZ] ;  /* 0x00000000fffff984 */ /* 0x000fe20000000800 */
[----:B------:R-:W-:Y:S01]  /*2580*/  @!PT LDS RZ, [RZ] ;  /* 0x00000000fffff984 */ /* 0x000fe20000000800 */
[----:B------:R1:W-:Y:S06]  /*2590*/  MEMBAR.ALL.CTA ;  /* 0x0000000000007992 */ /* 0x0003ec0000008000 */
[----:B-1----:R-:W1:Y:S01]  /*25a0*/  FENCE.VIEW.ASYNC.S ;  /* 0x00000000000073c6 */ /* 0x002e620000000000 */
[----:B------:R-:W-:-:S04]  /*25b0*/  PRMT R2, RZ, 0x654, R2 ;  /* 0x00000654ff027816 */ /* 0x000fc80000000002 */
[----:B-1----:R1:W-:Y:S01]  /*25c0*/  SYNCS.ARRIVE.TRANS64.RED.A1T0 RZ, [R2+URZ], RZ ;  /* 0x000000ff02ff79a7 */ /* 0x0023e200081004ff */
[----:B---3--:R-:W-:-:S13]  /*25d0*/  LOP3.LUT P2, RZ, R6, 0x1, RZ, 0xc0, !PT ;  /* 0x0000000106ff7812 */ /* 0x008fda000784c0ff */
[----:B------:R-:W-:Y:S01]  /*25e0*/  @P2 SHF.R.U32.HI R3, RZ, 0x10, R5 ;  /* 0x00000010ff032819 */ /* 0x000fe20000011605 */
[----:B------:R-:W-:Y:S01]  /*25f0*/  VOTEU.ANY UP0, P2 ;  /* 0x0000000000ff7886 */ /* 0x000fe20001000100 */
[----:B------:R-:W-:Y:S02]  /*2600*/  @P2 MOV R10, R4 ;  /* 0x00000004000a2202 */ /* 0x000fe40000000f00 */
[----:B------:R-:W-:Y:S02]  /*2610*/  @P2 R2UR.BROADCAST UR4, R3 ;  /* 0x00000000030422ca */ /* 0x000fe400008e0000 */
[----:B------:R-:W-:-:S11]  /*2620*/  @P2 LOP3.LUT R9, R5, 0xffff, RZ, 0xc0, !PT ;  /* 0x0000ffff05092812 */ /* 0x000fd600078ec0ff */
[----:B------:R-:W-:Y:S01]  /*2630*/  @UP0 UMOV UR52, UR4 ;  /* 0x0000000400340c82 */ /* 0x000fe20008000000 */
[----:B-1----:R-:W-:Y:S05]  /*2640*/  @!P0 BRA `(.L_x_44) ;  /* 0x0000000000b88947 */ /* 0x002fea0003800000 */
[----:B------:R-:W4:Y:S01]  /*2650*/  LDC.64 R4, c[0x0][0xf18] ;  /* 0x0003c600ff047b82 */ /* 0x000f220000000a00 */
[----:B------:R-:W-:-:S07]  /*2660*/  ISETP.NE.AND P3, PT, R43, 0x1, PT ;  /* 0x000000012b00780c */ /* 0x000fce0003f65270 */
[----:B------:R-:W1:Y:S08]  /*2670*/  LDC.64 R6, c[0x0][0xf10] ;  /* 0x0003c400ff067b82 */ /* 0x000e700000000a00 */
[----:B------:R-:W2:Y:S08]  /*2680*/  LDC R16, c[0x0][0xf20] ;  /* 0x0003c800ff107b82 */ /* 0x000eb00000000800 */
[----:B------:R-:W3:Y:S01]  /*2690*/  LDC R17, c[0x0][0xf0c] ;  /* 0x0003c300ff117b82 */ /* 0x000ee20000000800 */
[----:B----4-:R-:W-:Y:S01]  /*26a0*/  IMAD.HI.U32 R19, R0, R5, RZ ;  /* 0x0000000500137227 */ /* 0x010fe200078e00ff */
[----:B------:R-:W-:-:S03]  /*26b0*/  ISETP.NE.AND P0, PT, R4, 0x1, PT ;  /* 0x000000010400780c */ /* 0x000fc60003f05270 */
[----:B------:R-:W-:-:S03]  /*26c0*/  IMAD.HI.U32 R5, R9, R5, RZ ;  /* 0x0000000509057227 */ /* 0x000fc600078e00ff */
[----:B------:R-:W4:Y:S01]  /*26d0*/  LDC.64 R2, c[0x0][0xf28] ;  /* 0x0003ca00ff027b82 */ /* 0x000f220000000a00 */
[----:B-1----:R-:W-:-:S04]  /*26e0*/  IMAD.HI.U32 R20, R8, R6, RZ ;  /* 0x0000000608147227 */ /* 0x002fc800078e00ff */
[----:B------:R-:W-:Y:S01]  /*26f0*/  IMAD.HI.U32 R21, R10, R6, RZ ;  /* 0x000000060a157227 */ /* 0x000fe200078e00ff */
[----:B------:R-:W-:Y:S02]  /*2700*/  SHF.R.U32.HI R20, RZ, R7, R20 ;  /* 0x00000007ff147219 */ /* 0x000fe40000011614 */
[-C--:B--2---:R-:W-:Y:S02]  /*2710*/  SHF.R.U32.HI R19, RZ, R16.reuse, R19 ;  /* 0x00000010ff137219 */ /* 0x084fe40000011613 */
[----:B------:R-:W-:Y:S02]  /*2720*/  SHF.R.U32.HI R5, RZ, R16, R5 ;  /* 0x00000010ff057219 */ /* 0x000fe40000011605 */
[----:B------:R-:W-:Y:S02]  /*2730*/  SEL R19, R0, R19, !P0 ;  /* 0x0000001300137207 */ /* 0x000fe40004000000 */
[----:B------:R-:W-:Y:S02]  /*2740*/  SHF.R.U32.HI R21, RZ, R7, R21 ;  /* 0x00000007ff157219 */ /* 0x000fe40000011615 */
[----:B---3--:R-:W-:-:S02]  /*2750*/  ISETP.NE.AND P1, PT, R17, 0x1, PT ;  /* 0x000000011100780c */ /* 0x008fc40003f25270 */
[----:B------:R-:W-:Y:S02]  /*2760*/  SEL R5, R9, R5, !P0 ;  /* 0x0000000509057207 */ /* 0x000fe40004000000 */
[----:B------:R-:W-:Y:S02]  /*2770*/  SEL R20, R8, R20, !P1 ;  /* 0x0000001408147207 */ /* 0x000fe40004800000 */
[----:B------:R-:W-:Y:S01]  /*2780*/  SEL R21, R10, R21, !P1 ;  /* 0x000000150a157207 */ /* 0x000fe20004800000 */
[----:B----4-:R-:W-:-:S04]  /*2790*/  IMAD.HI.U32 R18, R19, R2, RZ ;  /* 0x0000000213127227 */ /* 0x010fc800078e00ff */
[----:B------:R-:W-:Y:S01]  /*27a0*/  IMAD.HI.U32 R6, R20, R2, RZ ;  /* 0x0000000214067227 */ /* 0x000fe200078e00ff */
[----:B------:R-:W-:-:S04]  /*27b0*/  @P3 SHF.R.U32.HI R19, RZ, R3, R18 ;  /* 0x00000003ff133219 */ /* 0x000fc80000011612 */
[----:B------:R-:W-:Y:S01]  /*27c0*/  @P3 SHF.R.U32.HI R20, RZ, R3, R6 ;  /* 0x00000003ff143219 */ /* 0x000fe20000011606 */
[----:B------:R-:W-:-:S04]  /*27d0*/  IMAD R19, R43, R19, RZ ;  /* 0x000000132b137224 */ /* 0x000fc800078e02ff */
[----:B------:R-:W-:Y:S01]  /*27e0*/  IMAD R6, R43, R20, RZ ;  /* 0x000000142b067224 */ /* 0x000fe200078e02ff */
[----:B------:R-:W-:-:S04]  /*27f0*/  ISETP.GE.AND P0, PT, R5, R19, PT ;  /* 0x000000130500720c */ /* 0x000fc80003f06270 */
[----:B------:R-:W-:Y:S01]  /*2800*/  ISETP.GE.OR P0, PT, R21, R6, P0 ;  /* 0x000000061500720c */ /* 0x000fe20000706670 */
[----:B------:R-:W-:-:S05]  /*2810*/  IMAD.HI.U32 R6, R5, R2, RZ ;  /* 0x0000000205067227 */ /* 0x000fca00078e00ff */
[----:B------:R-:W-:-:S04]  /*2820*/  SHF.R.U32.HI R6, RZ, R3, R6 ;  /* 0x00000003ff067219 */ /* 0x000fc80000011606 */
[----:B------:R-:W-:-:S03]  /*2830*/  SEL R6, R5, R6, !P3 ;  /* 0x0000000605067207 */ /* 0x000fc60005800000 */
[----:B------:R-:W-:-:S04]  /*2840*/  @!P0 IMAD.HI.U32 R7, R21, R2, RZ ;  /* 0x0000000215078227 */ /* 0x000fc800078e00ff */
[----:B------:R-:W-:Y:S01]  /*2850*/  IMAD.MOV R2, RZ, RZ, -R6 ;  /* 0x000000ffff027224 */ /* 0x000fe200078e0a06 */
[----:B------:R-:W-:Y:S02]  /*2860*/  @!P0 SHF.R.U32.HI R3, RZ, R3, R7 ;  /* 0x00000003ff038219 */ /* 0x000fe40000011607 */
[----:B------:R-:W-:Y:S01]  /*2870*/  IADD3 R7, PT, PT, -R5, RZ, RZ ;  /* 0x000000ff05077210 */ /* 0x000fe20007ffe1ff */
[----:B------:R-:W-:Y:S01]  /*2880*/  IMAD R2, R43, R2, R5 ;  /* 0x000000022b027224 */ /* 0x000fe200078e0205 */
[----:B------:R-:W-:-:S03]  /*2890*/  @!P0 SEL R3, R21, R3, !P3 ;  /* 0x0000000315038207 */ /* 0x000fc60005800000 */
[----:B------:R-:W-:Y:S02]  /*28a0*/  IMAD R7, R4, R7, R9 ;  /* 0x0000000704077224 */ /* 0x000fe400078e0209 */
[--C-:B------:R-:W-:Y:S02]  /*28b0*/  @!P0 IMAD.IADD R6, R6, 0x1, -R3.reuse ;  /* 0x0000000106068824 */ /* 0x100fe400078e0a03 */
[----:B------:R-:W-:Y:S01]  /*28c0*/  @!P0 IMAD R3, R2, R20, R3 ;  /* 0x0000001402038224 */ /* 0x000fe200078e0203 */
[----:B------:R-:W-:Y:S01]  /*28d0*/  IADD3 R2, PT, PT, -R21, RZ, RZ ;  /* 0x000000ff15027210 */ /* 0x000fe20007ffe1ff */
[----:B------:R-:W-:Y:S02]  /*28e0*/  @!P0 IMAD R5, R43, R6, R21 ;  /* 0x000000062b058224 */ /* 0x000fe400078e0215 */
[----:B------:R-:W-:Y:S02]  /*28f0*/  @!P0 IMAD.MOV.U32 R21, RZ, RZ, R3 ;  /* 0x000000ffff158224 */ /* 0x000fe400078e0003 */
[----:B------:R-:W-:-:S02]  /*2900*/  IMAD R2, R17, R2, R10 ;  /* 0x0000000211027224 */ /* 0x000fc400078e020a */
[----:B------:R-:W-:Y:S02]  /*2910*/  IMAD R9, R5, R4, R7 ;  /* 0x0000000405097224 */ /* 0x000fe400078e0207 */
[----:B------:R-:W-:Y:S02]  /*2920*/  IMAD R10, R21, R17, R2 ;  /* 0x00000011150a7224 */ /* 0x000fe400078e0202 */
.L_x_44:
[----:B------:R-:W1:Y:S02]  /*2930*/  LDCU UR4, c[0x0][0xf30] ;  /* 0x0001e600ff0477ac */ /* 0x000e640008000800 */
[----:B-1----:R-:W-:-:S09]  /*2940*/  UISETP.NE.AND UP0, UPT, UR4, 0x1, UPT ;  /* 0x000000010400788c */ /* 0x002fd2000bf05270 */
[----:B------:R-:W-:Y:S05]  /*2950*/  BRA.U UP0, `(.L_x_45) ;  /* 0x0000000100407547 */ /* 0x000fea000b800000 */
[----:B------:R-:W1:Y:S08]  /*2960*/  LDC.64 R4, c[0x0][0xf10] ;  /* 0x0003c400ff047b82 */ /* 0x000e700000000a00 */
[----:B------:R-:W2:Y:S08]  /*2970*/  LDC.64 R2, c[0x0][0xf18] ;  /* 0x0003c600ff027b82 */ /* 0x000eb00000000a00 */
[----:B------:R-:W3:Y:S08]  /*2980*/  LDC R6, c[0x0][0xf20] ;  /* 0x0003c800ff067b82 */ /* 0x000ef00000000800 */
[----:B------:R-:W4:Y:S01]  /*2990*/  LDC R7, c[0x0][0xf0c] ;  /* 0x0003c300ff077b82 */ /* 0x000f220000000800 */
[----:B-1----:R-:W-:-:S05]  /*29a0*/  IMAD.HI.U32 R4, R10, R4, RZ ;  /* 0x000000040a047227 */ /* 0x002fca00078e00ff */
[----:B------:R-:W-:Y:S01]  /*29b0*/  SHF.R.U32.HI R4, RZ, R5, R4 ;  /* 0x00000005ff047219 */ /* 0x000fe20000011604 */
[----:B--2---:R-:W-:Y:S01]  /*29c0*/  IMAD.HI.U32 R3, R9, R3, RZ ;  /* 0x0000000309037227 */ /* 0x004fe200078e00ff */
[----:B------:R-:W-:-:S04]  /*29d0*/  ISETP.NE.AND P0, PT, R2, 0x1, PT ;  /* 0x000000010200780c */ /* 0x000fc80003f05270 */
[----:B---3--:R-:W-:-:S04]  /*29e0*/  SHF.R.U32.HI R3, RZ, R6, R3 ;  /* 0x00000006ff037219 */ /* 0x008fc80000011603 */
[----:B------:R-:W-:Y:S02]  /*29f0*/  SEL R3, R9, R3, !P0 ;  /* 0x0000000309037207 */ /* 0x000fe40004000000 */
[----:B----4-:R-:W-:-:S04]  /*2a00*/  ISETP.NE.AND P1, PT, R7, 0x1, PT ;  /* 0x000000010700780c */ /* 0x010fc80003f25270 */
[----:B------:R-:W-:-:S05]  /*2a10*/  SEL R4, R10, R4, !P1 ;  /* 0x000000040a047207 */ /* 0x000fca0004800000 */
[----:B------:R-:W-:Y:S02]  /*2a20*/  IMAD.IADD R5, R3, 0x1, -R4 ;  /* 0x0000000103057824 */ /* 0x000fe400078e0a04 */
[----:B------:R-:W-:Y:S02]  /*2a30*/  IMAD.IADD R3, R4, 0x1, -R3 ;  /* 0x0000000104037824 */ /* 0x000fe400078e0a03 */
[----:B------:R-:W-:Y:S02]  /*2a40*/  IMAD R10, R5, R7, R10 ;  /* 0x00000007050a7224 */ /* 0x000fe400078e020a */
[----:B------:R-:W-:-:S07]  /*2a50*/  IMAD R9, R3, R2, R9 ;  /* 0x0000000203097224 */ /* 0x000fce00078e0209 */
.L_x_45:
[----:B------:R-:W-:Y:S01]  /*2a60*/  R2UR UR4, R87 ;  /* 0x00000000570472ca */ /* 0x000fe200000e0000 */
[----:B------:R-:W-:Y:S01]  /*2a70*/  VIADD R14, R14, 0x1 ;  /* 0x000000010e0e7836 */ /* 0x000fe20000000000 */
[----:B------:R-:W-:Y:S01]  /*2a80*/  PLOP3.LUT P1, PT, PT, PT, PT, 0x80, 0x8 ;  /* 0x000000000008781c */ /* 0x000fe20003f2f070 */
[----:B------:R-:W-:-:S03]  /*2a90*/  VIADD R2, R10, UR63 ;  /* 0x0000003f0a027c36 */ /* 0x000fc60008000000 */
[----:B------:R-:W-:Y:S02]  /*2aa0*/  ISETP.NE.AND P0, PT, R14, 0x2, PT ;  /* 0x000000020e00780c */ /* 0x000fe40003f05270 */
[----:B------:R-:W-:Y:S02]  /*2ab0*/  R2UR UR20, R2 ;  /* 0x00000000021472ca */ /* 0x000fe400000e0000 */
[----:B------:R-:W-:Y:S02]  /*2ac0*/  SEL R2, RZ, 0x1, P0 ;  /* 0x00000001ff027807 */ /* 0x000fe40000000000 */
[----:B------:R-:W-:Y:S01]  /*2ad0*/  SEL R14, R14, RZ, P0 ;  /* 0x000000ff0e0e7207 */ /* 0x000fe20000000000 */
[----:B------:R-:W-:Y:S01]  /*2ae0*/  VIADD R3, R9, UR4 ;  /* 0x0000000409037c36 */ /* 0x000fe20008000000 */
[----:B------:R-:W-:-:S04]  /*2af0*/  LOP3.LUT R13, R13, R2, RZ, 0x3c, !PT ;  /* 0x000000020d0d7212 */ /* 0x000fc800078e3cff */
[----:B------:R-:W-:Y:S01]  /*2b00*/  R2UR UR12, R3 ;  /* 0x00000000030c72ca */ /* 0x000fe200000e0000 */
[----:B------:R-:W-:-:S14]  /*2b10*/  @P2 BRA `(.L_x_46) ;  /* 0xffffffec00542947 */ /* 0x000fdc000383ffff */
[----:B------:R-:W-:Y:S01]  /*2b20*/  UIADD3 UR6, UPT, UPT, UR6, 0x18, URZ ;  /* 0x0000001806067890 */ /* 0x000fe2000fffe0ff */
[----:B------:R-:W-:-:S03]  /*2b30*/  SHF.L.U32 R2, R15, 0x1f, RZ ;  /* 0x0000001f0f027819 */ /* 0x000fc600000006ff */
[----:B------:R-:W-:-:S09]  /*2b40*/  ULEA UR4, UR29, UR6, 0x3 ;  /* 0x000000061d047291 */ /* 0x000fd2000f8e18ff */
[----:B------:R-:W1:Y:S02]  /*2b50*/  SYNCS.PHASECHK.TRANS64.TRYWAIT P0, [UR4], R2 ;  /* 0x00000002ff0075a7 */ /* 0x000e640008001104 */
[----:B-1----:R-:W-:Y:S05]  /*2b60*/  @!P0 BRA `(.L_x_47) ;  /* 0x000000c000148947 */ /* 0x002fea0003800000 */
.L_x_196:
[----:B------:R-:W-:-:S04]  /*2b70*/  UIADD3 UR4, UPT, UPT, UR29, 0x1, URZ ;  /* 0x000000011d047890 */ /* 0x000fc8000fffe0ff */
[----:B------:R-:W-:-:S04]  /*2b80*/  UISETP.NE.AND UP0, UPT, UR4, 0x3, UPT ;  /* 0x000000030400788c */ /* 0x000fc8000bf05270 */
[----:B------:R-:W-:Y:S02]  /*2b90*/  USEL UR7, URZ, 0x1, UP0 ;  /* 0x00000001ff077887 */ /* 0x000fe40008000000 */
[----:B------:R-:W-:-:S04]  /*2ba0*/  USEL UR4, UR4, URZ, UP0 ;  /* 0x000000ff04047287 */ /* 0x000fc80008000000 */
[----:B------:R-:W-:Y:S01]  /*2bb0*/  ULEA UR5, UR4, UR6, 0x3 ;  /* 0x0000000604057291 */ /* 0x000fe2000f8e18ff */
[----:B------:R-:W-:-:S04]  /*2bc0*/  LOP3.LUT R15, R15, UR7, RZ, 0x3c, !PT ;  /* 0x000000070f0f7c12 */ /* 0x000fc8000f8e3cff */
[----:B-1----:R-:W-:-:S04]  /*2bd0*/  SHF.L.U32 R2, R15, 0x1f, RZ ;  /* 0x0000001f0f027819 */ /* 0x002fc800000006ff */
[----:B------:R-:W1:Y:S02]  /*2be0*/  SYNCS.PHASECHK.TRANS64.TRYWAIT P0, [UR5], R2 ;  /* 0x00000002ff0075a7 */ /* 0x000e640008001105 */
[----:B-1----:R-:W-:Y:S05]  /*2bf0*/  @!P0 BRA `(.L_x_48) ;  /* 0x000000c000088947 */ /* 0x002fea0003800000 */
.L_x_198:
[----:B------:R-:W-:-:S04]  /*2c00*/  UIADD3 UR4, UPT, UPT, UR4, 0x1, URZ ;  /* 0x0000000104047890 */ /* 0x000fc8000fffe0ff */
[----:B------:R-:W-:-:S04]  /*2c10*/  UISETP.NE.AND UP0, UPT, UR4, 0x3, UPT ;  /* 0x000000030400788c */ /* 0x000fc8000bf05270 */
[----:B------:R-:W-:Y:S02]  /*2c20*/  USEL UR5, URZ, 0x1, UP0 ;  /* 0x00000001ff057887 */ /* 0x000fe40008000000 */
[----:B------:R-:W-:-:S04]  /*2c30*/  USEL UR4, UR4, URZ, UP0 ;  /* 0x000000ff04047287 */ /* 0x000fc80008000000 */
[----:B------:R-:W-:Y:S01]  /*2c40*/  ULEA UR4, UR4, UR6, 0x3 ;  /* 0x0000000604047291 */ /* 0x000fe2000f8e18ff */
[----:B-1----:R-:W-:-:S04]  /*2c50*/  LOP3.LUT R2, R15, UR5, RZ, 0x3c, !PT ;  /* 0x000000050f027c12 */ /* 0x002fc8000f8e3cff */
[----:B------:R-:W-:Y:S01]  /*2c60*/  SHF.L.U32 R2, R2, 0x1f, RZ ;  /* 0x0000001f02027819 */ /* 0x000fe200000006ff */
[----:B----4-:R-:W-:-:S07]  /*2c70*/  IMAD.U32 R0, RZ, RZ, UR4 ;  /* 0x00000004ff007e24 */ /* 0x010fce000f8e00ff */
.L_x_49:
[----:B-1----:R1:W2:Y:S02]  /*2c80*/  SYNCS.PHASECHK.TRANS64.TRYWAIT P0, [R0+URZ], R2 ;  /* 0x00000002000075a7 */ /* 0x0022a400080011ff */
[----:B--2---:R-:W-:Y:S05]  /*2c90*/  @!P0 NANOSLEEP.SYNCS 0x989680 ;  /* 0x009896800000895d */ /* 0x004fea0003900000 */
[----:B------:R-:W2:Y:S02]  /*2ca0*/  @!P0 SYNCS.PHASECHK.TRANS64 P0, [R0+URZ], R2 ;  /* 0x00000002000085a7 */ /* 0x000ea400080010ff */
[----:B--2---:R-:W-:Y:S05]  /*2cb0*/  @P0 EXIT ;  /* 0x000000000000094d */ /* 0x004fea0003800000 */
[----:B------:R-:W-:Y:S05]  /*2cc0*/  BRA `(.L_x_49) ;  /* 0xfffffffc00ec7947 */ /* 0x000fea000383ffff */
.L_x_22:
[----:B------:R-:W-:-:S04]  /*2cd0*/  UISETP.NE.AND UP1, UPT, UR58, URZ, UPT ;  /* 0x000000ff3a00728c */ /* 0x000fc8000bf25270 */
[----:B------:R-:W-:-:S09]  /*2ce0*/  UISETP.NE.OR UP1, UPT, UR21, 0x1, UP1 ;  /* 0x000000011500788c */ /* 0x000fd20008f25670 */
[----:B------:R-:W-:Y:S05]  /*2cf0*/  BRA.U UP1, `(.L_x_50) ;  /* 0x0000000501487547 */ /* 0x000fea000b800000 */
[----:B------:R-:W-:Y:S01]  /*2d00*/  ISETP.GE.U32.AND P2, PT, R2, 0x4, PT ;  /* 0x000000040200780c */ /* 0x000fe20003f46070 */
[----:B------:R-:W-:Y:S01]  /*2d10*/  IMAD.MOV.U32 R12, RZ, RZ, 0x1 ;  /* 0x00000001ff0c7424 */ /* 0x000fe200078e00ff */
[----:B------:R-:W-:Y:S02]  /*2d20*/  CS2R R10, SRZ ;  /* 0x00000000000a7805 */ /* 0x000fe4000001ff00 */
[----:B------:R-:W-:Y:S01]  /*2d30*/  CS2R R8, SRZ ;  /* 0x0000000000087805 */ /* 0x000fe2000001ff00 */
[----:B------:R-:W-:Y:S01]  /*2d40*/  UMOV UR6, 0x400 ;  /* 0x0000040000067882 */ /* 0x000fe20000000000 */
[----:B------:R-:W-:Y:S01]  /*2d50*/  UMOV UR5, URZ ;  /* 0x000000ff00057c82 */ /* 0x000fe20008000000 */
[----:B------:R-:W-:-:S12]  /*2d60*/  ULEA UR6, UR58, UR6, 0x18 ;  /* 0x000000063a067291 */ /* 0x000fd8000f8ec0ff */
.L_x_54:
[----:B------:R-:W-:Y:S02]  /*2d70*/  LEA R0, R8, UR6, 0x3 ;  /* 0x0000000608007c11 */ /* 0x000fe4000f8e18ff */
[----:B------:R-:W-:-:S03]  /*2d80*/  SHF.L.U32 R4, R9, 0x1f, RZ ;  /* 0x0000001f09047819 */ /* 0x000fc600000006ff */
[----:B------:R-:W-:Y:S01]  /*2d90*/  VIADD R5, R0, 0xd0 ;  /* 0x000000d000057836 */ /* 0x000fe20000000000 */
[----:B------:R-:W2:Y:S02]  /*2da0*/  SYNCS.PHASECHK.TRANS64.TRYWAIT P0, [R0+URZ+0xc0], R4 ;  /* 0x0000c004000075a7 */ /* 0x000ea400080011ff */
[----:B--2---:R-:W-:Y:S05]  /*2db0*/  @!P0 BRA `(.L_x_51) ;  /* 0x000000bc00b08947 */ /* 0x004fea0003800000 */
.L_x_199:
[----:B------:R-:W-:Y:S01]  /*2dc0*/  ULEA UR4, UR5, UR6, 0x3 ;  /* 0x0000000605047291 */ /* 0x000fe2000f8e18ff */
[----:B--2---:R-:W-:Y:S01]  /*2dd0*/  PRMT R0, RZ, 0x654, R5 ;  /* 0x00000654ff007816 */ /* 0x004fe20000000005 */
[----:B------:R-:W-:Y:S01]  /*2de0*/  @!P2 IMAD.MOV.U32 R4, RZ, RZ, 0x10 ;  /* 0x00000010ff04a424 */ /* 0x000fe200078e00ff */
[----:B------:R-:W-:Y:S01]  /*2df0*/  SHF.L.U32 R5, R12, 0x1f, RZ ;  /* 0x0000001f0c057819 */ /* 0x000fe200000006ff */
[----:B------:R-:W-:Y:S01]  /*2e00*/  UIADD3 UR7, UPT, UPT, UR4, 0x80, URZ ;  /* 0x0000008004077890 */ /* 0x000fe2000fffe0ff */
[----:B------:R2:W-:Y:S05]  /*2e10*/  SYNCS.ARRIVE.TRANS64.RED.A1T0 RZ, [R0+URZ], RZ ;  /* 0x000000ff00ff79a7 */ /* 0x0005ea00081004ff */
[----:B------:R-:W-:Y:S01]  /*2e20*/  IMAD.U32 R6, RZ, RZ, UR7 ;  /* 0x00000007ff067e24 */ /* 0x000fe2000f8e00ff */
[----:B------:R-:W3:Y:S04]  /*2e30*/  SYNCS.PHASECHK.TRANS64.TRYWAIT P0, [UR4+0x90], R5 ;  /* 0x00009005ff0075a7 */ /* 0x000ee80008001104 */
[----:B------:R-:W-:Y:S01]  /*2e40*/  PRMT R6, R2, 0x654, R6 ;  /* 0x0000065402067816 */ /* 0x000fe20000000006 */
[----:B--23--:R-:W-:Y:S06]  /*2e50*/  @!P0 BRA `(.L_x_52) ;  /* 0x000000bc009c8947 */ /* 0x00cfec0003800000 */
.L_x_201:
[----:B------:R-:W-:Y:S01]  /*2e60*/  ULEA UR8, UR5, UR6, 0x4 ;  /* 0x0000000605087291 */ /* 0x000fe2000f8e20ff */
[----:B------:R-:W-:Y:S01]  /*2e70*/  SEL R3, R6, R3, !P2 ;  /* 0x0000000306037207 */ /* 0x000fe20005000000 */
[----:B------:R-:W-:Y:S01]  /*2e80*/  UIADD3 UR9, UPT, UPT, UR4, 0x80, URZ ;  /* 0x0000008004097890 */ /* 0x000fe2000fffe0ff */
[----:B--2---:R-:W-:Y:S01]  /*2e90*/  LEA R0, R11, UR6, 0x3 ;  /* 0x000000060b007c11 */ /* 0x004fe2000f8e18ff */
[----:B------:R-:W-:Y:S01]  /*2ea0*/  UIADD3 UR8, UPT, UPT, UR8, 0xf0, URZ ;  /* 0x000000f008087890 */ /* 0x000fe2000fffe0ff */
[----:B------:R2:W-:Y:S01]  /*2eb0*/  @!P2 SYNCS.ARRIVE.TRANS64.RED RZ, [R3+URZ], R4 ;  /* 0x0000000403ffa9a7 */ /* 0x0005e200080004ff */
[----:B------:R-:W-:Y:S01]  /*2ec0*/  UIADD3 UR4, UPT, UPT, UR5, 0x1, URZ ;  /* 0x0000000105047890 */ /* 0x000fe2000fffe0ff */
[----:B------:R-:W-:-:S03]  /*2ed0*/  VIADD R8, R8, 0x1 ;  /* 0x0000000108087836 */ /* 0x000fc60000000000 */
[----:B------:R-:W-:Y:S02]  /*2ee0*/  UISETP.NE.AND UP0, UPT, UR4, 0x2, UPT ;  /* 0x000000020400788c */ /* 0x000fe4000bf05270 */
[----:B------:R-:W-:Y:S01]  /*2ef0*/  ISETP.NE.AND P0, PT, R8, 0x2, PT ;  /* 0x000000020800780c */ /* 0x000fe20003f05270 */
[----:B------:R-:W-:Y:S06]  /*2f00*/  UGETNEXTWORKID.BROADCAST [UR8], [UR9] ;  /* 0x00000000080073ca */ /* 0x000fec0008000100 */
[----:B------:R-:W-:Y:S02]  /*2f10*/  USEL UR7, URZ, 0x1, UP0 ;  /* 0x00000001ff077887 */ /* 0x000fe40008000000 */
[----:B------:R-:W-:-:S04]  /*2f20*/  USEL UR5, UR4, URZ, UP0 ;  /* 0x000000ff04057287 */ /* 0x000fc80008000000 */
[----:B------:R-:W-:Y:S02]  /*2f30*/  LOP3.LUT R12, R12, UR7, RZ, 0x3c, !PT ;  /* 0x000000070c0c7c12 */ /* 0x000fe4000f8e3cff */
[----:B--2---:R-:W-:-:S04]  /*2f40*/  SHF.L.U32 R4, R10, 0x1f, RZ ;  /* 0x0000001f0a047819 */ /* 0x004fc800000006ff */
[----:B------:R-:W2:Y:S02]  /*2f50*/  SYNCS.PHASECHK.TRANS64.TRYWAIT P1, [R0+URZ+0x80], R4 ;  /* 0x00008004000075a7 */ /* 0x000ea400080211ff */
[----:B--2---:R-:W-:Y:S05]  /*2f60*/  @!P1 BRA `(.L_x_53) ;  /* 0x000000bc00709947 */ /* 0x004fea0003800000 */
.L_x_202:
[C---:B--2---:R-:W-:Y:S01]  /*2f70*/  LEA R4, R11.reuse, UR6, 0x4 ;  /* 0x000000060b047c11 */ /* 0x044fe2000f8e20ff */
[----:B------:R-:W-:Y:S01]  /*2f80*/  VIADD R0, R0, 0x90 ;  /* 0x0000009000007836 */ /* 0x000fe20000000000 */
[----:B------:R-:W-:Y:S01]  /*2f90*/  SEL R8, R8, RZ, P0 ;  /* 0x000000ff08087207 */ /* 0x000fe20000000000 */
[----:B------:R-:W-:-:S03]  /*2fa0*/  VIADD R11, R11, 0x1 ;  /* 0x000000010b0b7836 */ /* 0x000fc60000000000 */
[----:B------:R-:W2:Y:S01]  /*2fb0*/  LDS.128 R4, [R4+0xf0] ;  /* 0x0000f00004047984 */ /* 0x000ea20000000c00 */
[----:B------:R-:W-:Y:S02]  /*2fc0*/  PRMT R0, RZ, 0x654, R0 ;  /* 0x00000654ff007816 */ /* 0x000fe40000000000 */
[C---:B------:R-:W-:Y:S01]  /*2fd0*/  ISETP.NE.AND P1, PT, R11.reuse, 0x2, PT ;  /* 0x000000020b00780c */ /* 0x040fe20003f25270 */
[----:B------:R-:W-:Y:S01]  /*2fe0*/  @!PT LDS RZ, [RZ] ;  /* 0x00000000fffff984 */ /* 0x000fe20000000800 */
[----:B------:R-:W-:Y:S01]  /*2ff0*/  @!PT LDS RZ, [RZ] ;  /* 0x00000000fffff984 */ /* 0x000fe20000000800 */
[----:B------:R-:W-:Y:S01]  /*3000*/  @!PT LDS RZ, [RZ] ;  /* 0x00000000fffff984 */ /* 0x000fe20000000800 */
[----:B------:R-:W-:Y:S01]  /*3010*/  @!PT LDS RZ, [RZ] ;  /* 0x00000000fffff984 */ /* 0x000fe20000000800 */
[----:B------:R3:W-:Y:S06]  /*3020*/  MEMBAR.ALL.CTA ;  /* 0x0000000000007992 */ /* 0x0007ec0000008000 */
[----:B---3--:R-:W3:Y:S01]  /*3030*/  FENCE.VIEW.ASYNC.S ;  /* 0x00000000000073c6 */ /* 0x008ee20000000000 */
[----:B------:R-:W-:Y:S01]  /*3040*/  SEL R11, R11, RZ, P1 ;  /* 0x000000ff0b0b7207 */ /* 0x000fe20000800000 */
[----:B---3--:R3:W-:Y:S01]  /*3050*/  SYNCS.ARRIVE.TRANS64.RED.A1T0 RZ, [R0+URZ], RZ ;  /* 0x000000ff00ff79a7 */ /* 0x0087e200081004ff */
[----:B--2---:R-:W-:-:S02]  /*3060*/  LOP3.LUT P3, RZ, R6, 0x1, RZ, 0xc0, !PT ;  /* 0x0000000106ff7812 */ /* 0x004fc4000786c0ff */
[----:B------:R-:W-:-:S04]  /*3070*/  SEL R4, RZ, 0x1, P1 ;  /* 0x00000001ff047807 */ /* 0x000fc80000800000 */
[----:B------:R-:W-:Y:S02]  /*3080*/  LOP3.LUT R10, R10, R4, RZ, 0x3c, !PT ;  /* 0x000000040a0a7212 */ /* 0x000fe400078e3cff */
[----:B---3--:R-:W-:-:S04]  /*3090*/  SEL R0, RZ, 0x1, P0 ;  /* 0x00000001ff007807 */ /* 0x008fc80000000000 */
[----:B------:R-:W-:Y:S01]  /*30a0*/  LOP3.LUT R9, R9, R0, RZ, 0x3c, !PT ;  /* 0x0000000009097212 */ /* 0x000fe200078e3cff */
[----:B------:R-:W-:Y:S06]  /*30b0*/  @P3 BRA `(.L_x_54) ;  /* 0xfffffffc002c3947 */ /* 0x000fec000383ffff */
[----:B------:R-:W-:Y:S01]  /*30c0*/  ULEA UR4, UR5, UR6, 0x3 ;  /* 0x0000000605047291 */ /* 0x000fe2000f8e18ff */
[----:B------:R-:W-:-:S08]  /*30d0*/  SHF.L.U32 R2, R12, 0x1f, RZ ;  /* 0x0000001f0c027819 */ /* 0x000fd000000006ff */
[----:B------:R-:W2:Y:S02]  /*30e0*/  SYNCS.PHASECHK.TRANS64 P0, [UR4+0x90], R2 ;  /* 0x00009002ff0075a7 */ /* 0x000ea40008001004 */
[----:B--2---:R-:W-:Y:S05]  /*30f0*/  @P0 BRA `(.L_x_55) ;  /* 0x0000000000080947 */ /* 0x004fea0003800000 */
[----:B------:R-:W2:Y:S02]  /*3100*/  SYNCS.PHASECHK.TRANS64.TRYWAIT P0, [UR4+0x90], R2 ;  /* 0x00009002ff0075a7 */ /* 0x000ea40008001104 */
[----:B--2---:R-:W-:Y:S05]  /*3110*/  @!P0 BRA `(.L_x_56) ;  /* 0x000000bc00188947 */ /* 0x004fea0003800000 */
.L_x_55:
[----:B------:R-:W-:-:S04]  /*3120*/  UIADD3 UR7, UPT, UPT, UR5, 0x1, URZ ;  /* 0x0000000105077890 */ /* 0x000fc8000fffe0ff */
[----:B------:R-:W-:-:S04]  /*3130*/  UISETP.NE.AND UP0, UPT, UR7, 0x2, UPT ;  /* 0x000000020700788c */ /* 0x000fc8000bf05270 */
[----:B------:R-:W-:Y:S02]  /*3140*/  USEL UR8, URZ, 0x1, UP0 ;  /* 0x00000001ff087887 */ /* 0x000fe40008000000 */
[----:B------:R-:W-:-:S04]  /*3150*/  USEL UR7, UR7, URZ, UP0 ;  /* 0x000000ff07077287 */ /* 0x000fc80008000000 */
[----:B------:R-:W-:Y:S01]  /*3160*/  ULEA UR7, UR7, UR6, 0x3 ;  /* 0x0000000607077291 */ /* 0x000fe2000f8e18ff */
[----:B--2---:R-:W-:-:S04]  /*3170*/  LOP3.LUT R2, R12, UR8, RZ, 0x3c, !PT ;  /* 0x000000080c027c12 */ /* 0x004fc8000f8e3cff */
[----:B------:R-:W-:-:S04]  /*3180*/  SHF.L.U32 R0, R2, 0x1f, RZ ;  /* 0x0000001f02007819 */ /* 0x000fc800000006ff */
[----:B------:R-:W2:Y:S02]  /*3190*/  SYNCS.PHASECHK.TRANS64 P0, [UR7+0x90], R0 ;  /* 0x00009000ff0075a7 */ /* 0x000ea40008001007 */
[----:B-12---:R-:W-:Y:S05]  /*31a0*/  @P0 EXIT ;  /* 0x000000000000094d */ /* 0x006fea0003800000 */
[----:B------:R-:W-:Y:S02]  /*31b0*/  SHF.L.U32 R2, R2, 0x1f, RZ ;  /* 0x0000001f02027819 */ /* 0x000fe400000006ff */
[----:B------:R-:W-:-:S07]  /*31c0*/  MOV R0, UR7 ;  /* 0x0000000700007c02 */ /* 0x000fce0008000f00 */
.L_x_57:
[----:B-1----:R1:W2:Y:S02]  /*31d0*/  SYNCS.PHASECHK.TRANS64.TRYWAIT P0, [R0+URZ+0x90], R2 ;  /* 0x00009002000075a7 */ /* 0x0022a400080011ff */
[----:B--2---:R-:W-:Y:S05]  /*31e0*/  @!P0 NANOSLEEP.SYNCS 0x989680 ;  /* 0x009896800000895d */ /* 0x004fea0003900000 */
[----:B------:R-:W2:Y:S02]  /*31f0*/  @!P0 SYNCS.PHASECHK.TRANS64 P0, [R0+URZ+0x90], R2 ;  /* 0x00009002000085a7 */ /* 0x000ea400080010ff */
[----:B--2---:R-:W-:Y:S05]  /*3200*/  @P0 EXIT ;  /* 0x000000000000094d */ /* 0x004fea0003800000 */
[----:B------:R-:W-:Y:S05]  /*3210*/  BRA `(.L_x_57) ;  /* 0xfffffffc00ec7947 */ /* 0x000fea000383ffff */
.L_x_50:
[----:B------:R-:W-:Y:S05]  /*3220*/  BRA.U UP3, `(.L_x_58) ;  /* 0x0000001503b47547 */ /* 0x000fea000b800000 */
[----:B------:R-:W-:Y:S01]  /*3230*/  UMOV UR4, 0x40 ;  /* 0x0000004000047882 */ /* 0x000fe20000000000 */
[----:B------:R-:W-:Y:S01]  /*3240*/  NOP ;  /* 0x0000000000007918 */ /* 0x000fe20000000000 */
[----:B------:R-:W-:Y:S01]  /*3250*/  ULEA UR5, UR58, UR4, 0x18 ;  /* 0x000000043a057291 */ /* 0x000fe2000f8ec0ff */
[----:B------:R-:W-:Y:S02]  /*3260*/  UMOV UR6, 0x400 ;  /* 0x0000040000067882 */ /* 0x000fe40000000000 */
[----:B------:R-:W-:-:S06]  /*3270*/  ULEA UR6, UR58, UR6, 0x18 ;  /* 0x000000063a067291 */ /* 0x000fcc000f8ec0ff */
[----:B------:R-:W2:Y:S02]  /*3280*/  LDS.U8 R2, [UR5+0x1c] ;  /* 0x00001c05ff027984 */ /* 0x000ea40008000000 */
[----:B--2---:R-:W-:-:S13]  /*3290*/  ISETP.NE.AND P0, PT, R2, RZ, PT ;  /* 0x000000ff0200720c */ /* 0x004fda0003f05270 */
[----:B------:R-:W-:Y:S05]  /*32a0*/  @P0 BRA `(.L_x_59) ;  /* 0x0000000000580947 */ /* 0x000fea0003800000 */
[----:B------:R-:W-:-:S13]  /*32b0*/  ELECT P0, URZ, PT ;  /* 0x0000000000ff782f */ /* 0x000fda0003800000 */
[----:B------:R-:W-:Y:S05]  /*32c0*/  @!P0 BRA `(.L_x_60) ;  /* 0x0000000000608947 */ /* 0x000fea0003800000 */
[----:B------:R-:W-:Y:S01]  /*32d0*/  UMOV UR4, 0x10 ;  /* 0x0000001000047882 */ /* 0x000fe20000000000 */
[----:B------:R-:W-:Y:S01]  /*32e0*/  HFMA2 R2, -RZ, RZ, 0, 5.9604644775390625e-08 ;  /* 0x00000001ff027431 */ /* 0x000fe200000001ff */
[----:B------:R-:W-:-:S03]  /*32f0*/  MOV R3, 0xffff ;  /* 0x0000ffff00037802 */ /* 0x000fc60000000f00 */
[----:B------:R-:W-:Y:S04]  /*3300*/  DEPBAR.LE SB2, 0x36 ;  /* 0x0000ad800000791a */ /* 0x000fe80000000000 */
[----:B------:R-:W2:Y:S02]  /*3310*/  UTCATOMSWS.FIND_AND_SET.ALIGN UP0, UR4, UR4 ;  /* 0x00000004000475e3 */ /* 0x000ea40008000800 */
[----:B--2---:R-:W-:Y:S01]  /*3320*/  MOV R4, UR4 ;  /* 0x0000000400047c02 */ /* 0x004fe20008000f00 */
[----:B------:R-:W-:Y:S06]  /*3330*/  BRA.U UP0, `(.L_x_61) ;  /* 0x0000000100187547 */ /* 0x000fec000b800000 */
.L_x_62:
[----:B------:R-:W-:Y:S05]  /*3340*/  NANOSLEEP 0x64 ;  /* 0x000000640000795d */ /* 0x000fea0003800000 */
[----:B------:R-:W-:-:S05]  /*3350*/  UMOV UR4, 0x10 ;  /* 0x0000001000047882 */ /* 0x000fca0000000000 */
[----:B------:R-:W-:Y:S04]  /*3360*/  DEPBAR.LE SB2, 0x36 ;  /* 0x0000ad800000791a */ /* 0x000fe80000000000 */
[----:B------:R-:W2:Y:S02]  /*3370*/  UTCATOMSWS.FIND_AND_SET.ALIGN UP0, UR4, UR4 ;  /* 0x00000004000475e3 */ /* 0x000ea40008000800 */
[----:B--2---:R-:W-:Y:S01]  /*3380*/  MOV R4, UR4 ;  /* 0x0000000400047c02 */ /* 0x004fe20008000f00 */
[----:B------:R-:W-:Y:S05]  /*3390*/  BRA.U !UP0, `(.L_x_62) ;  /* 0xfffffffd08e87547 */ /* 0x000fea000b83ffff */
.L_x_61:
[-C--:B------:R-:W-:Y:S02]  /*33a0*/  SHF.L.U32 R3, R3, R4.reuse, RZ ;  /* 0x0000000403037219 */ /* 0x080fe400000006ff */
[----:B------:R-:W-:Y:S01]  /*33b0*/  SHF.L.U32 R2, R2, R4, RZ ;  /* 0x0000000402027219 */ /* 0x000fe200000006ff */
[----:B------:R-:W-:Y:S02]  /*33c0*/  IMAD.SHL.U32 R4, R4, 0x20, RZ ;  /* 0x0000002004047824 */ /* 0x000fe400078e00ff */
[----:B------:R2:W-:Y:S04]  /*33d0*/  ATOMS.OR RZ, [UR5+0x14], R3 ;  /* 0x00001403ffff798c */ /* 0x0005e8000b000005 */
[----:B------:R2:W-:Y:S04]  /*33e0*/  ATOMS.OR RZ, [UR5+0x18], R2 ;  /* 0x00001802ffff798c */ /* 0x0005e8000b000005 */
[----:B------:R2:W-:Y:S01]  /*33f0*/  STS [UR6+0x110], R4 ;  /* 0x00011004ff007988 */ /* 0x0005e20008000806 */
[----:B------:R-:W-:Y:S05]  /*3400*/  BRA `(.L_x_60) ;  /* 0x0000000000107947 */ /* 0x000fea0003800000 */
.L_x_59:
[----:B------:R-:W-:-:S05]  /*3410*/  MOV R2, 0xffffffff ;  /* 0xffffffff00027802 */ /* 0x000fca0000000f00 */
[----:B------:R2:W-:Y:S02]  /*3420*/  STS [UR6+0x110], R2 ;  /* 0x00011002ff007988 */ /* 0x0005e40008000806 */
[----:B--2---:R-:W-:Y:S02]  /*3430*/  MOV R2, 0x3450 ;  /* 0x0000345000027802 */ /* 0x004fe40000000f00 */
[----:B-1---5:R-:W-:Y:S05]  /*3440*/  CALL.REL.NOINC `($__internal_1_$__cuda_sm10x_tcgen05_guardrail_trap_phase_invalid_during_alloc) ;  /* 0x000000c000e87944 */ /* 0x022fea0003c00000 */
.L_x_60:
[----:B------:R-:W-:Y:S05]  /*3450*/  WARPSYNC.ALL ;  /* 0x0000000000007948 */ /* 0x000fea0003800000 */
[----:B------:R-:W3:Y:S01]  /*3460*/  S2UR UR4, SR_CgaCtaId ;  /* 0x00000000000479c3 */ /* 0x000ee20000008800 */
[----:B------:R-:W-:Y:S01]  /*3470*/  UMOV UR49, 0x400 ;  /* 0x0000040000317882 */ /* 0x000fe20000000000 */
[----:B------:R-:W-:-:S06]  /*3480*/  NOP ;  /* 0x0000000000007918 */ /* 0x000fcc0000000000 */
[----:B------:R-:W-:Y:S06]  /*3490*/  BAR.ARV 0x6, 0xa0 ;  /* 0x0182800000007b1d */ /* 0x000fec0000002000 */
[----:B------:R-:W4:Y:S01]  /*34a0*/  LDCU UR7, c[0x0][0x38c] ;  /* 0x00007180ff0777ac */ /* 0x000f220008000800 */
[----:B------:R-:W-:Y:S01]  /*34b0*/  LOP3.LUT R0, R0, 0xffff, RZ, 0xc0, !PT ;  /* 0x0000ffff00007812 */ /* 0x000fe200078ec0ff */
[----:B------:R-:W-:Y:S02]  /*34c0*/  HFMA2 R10, -RZ, RZ, 0, 0 ;  /* 0x00000000ff0a7431 */ /* 0x000fe400000001ff */
[----:B------:R-:W-:Y:S01]  /*34d0*/  IMAD.MOV.U32 R11, RZ, RZ, 0x1 ;  /* 0x00000001ff0b7424 */ /* 0x000fe200078e00ff */
[----:B------:R-:W-:Y:S01]  /*34e0*/  UMOV UR5, URZ ;  /* 0x000000ff00057c82 */ /* 0x000fe20008000000 */
[----:B------:R-:W-:Y:S01]  /*34f0*/  R2UR UR51, R0 ;  /* 0x00000000003372ca */ /* 0x000fe200000e0000 */
[----:B------:R-:W-:Y:S01]  /*3500*/  IMAD.U32 R19, RZ, RZ, UR5 ;  /* 0x00000005ff137e24 */ /* 0x000fe2000f8e00ff */
[----:B------:R-:W-:Y:S01]  /*3510*/  CS2R R8, SRZ ;  /* 0x0000000000087805 */ /* 0x000fe2000001ff00 */
[----:B------:R-:W-:Y:S01]  /*3520*/  UMOV UR46, URZ ;  /* 0x000000ff002e7c82 */ /* 0x000fe20008000000 */
[----:B------:R-:W-:Y:S01]  /*3530*/  UMOV UR60, URZ ;  /* 0x000000ff003c7c82 */ /* 0x000fe20008000000 */
[----:B---3--:R-:W-:Y:S01]  /*3540*/  ULEA UR49, UR4, UR49, 0x18 ;  /* 0x0000003104317291 */ /* 0x008fe2000f8ec0ff */
[----:B------:R-:W3:Y:S03]  /*3550*/  LDCU UR4, c[0x0][0x38c] ;  /* 0x00007180ff0477ac */ /* 0x000ee60008000800 */
[----:B------:R-:W-:-:S02]  /*3560*/  UIADD3 UR6, UPT, UPT, UR49, 0x4300, URZ ;  /* 0x0000430031067890 */ /* 0x000fc4000fffe0ff */
[----:B----4-:R-:W-:-:S03]  /*3570*/  UIADD3 UR7, UPT, UPT, UR7, 0xff, URZ ;  /* 0x000000ff07077890 */ /* 0x010fc6000fffe0ff */
[----:B--2---:R-:W2:Y:S01]  /*3580*/  LDS R2, [UR49+0x110] ;  /* 0x00011031ff027984 */ /* 0x004ea20008000800 */
[----:B------:R-:W-:Y:S02]  /*3590*/  UIADD3 UR5, UPT, UPT, UR49, 0x1c300, URZ ;  /* 0x0001c30031057890 */ /* 0x000fe4000fffe0ff */
[----:B------:R-:W-:Y:S02]  /*35a0*/  UIADD3 UR8, UPT, UPT, UR49, 0x34300, URZ ;  /* 0x0003430031087890 */ /* 0x000fe4000fffe0ff */
[----:B------:R-:W-:Y:S02]  /*35b0*/  UIADD3 UR10, UPT, UPT, UR49, 0x34f00, URZ ;  /* 0x00034f00310a7890 */ /* 0x000fe4000fffe0ff */
[----:B------:R-:W-:Y:S02]  /*35c0*/  USHF.R.U32.HI UR9, URZ, 0x4, UR6 ;  /* 0x00000004ff097899 */ /* 0x000fe40008011606 */
[----:B------:R-:W-:Y:S02]  /*35d0*/  USHF.R.U32.HI UR6, URZ, 0x4, UR5 ;  /* 0x00000004ff067899 */ /* 0x000fe40008011605 */
[----:B---3--:R-:W-:-:S02]  /*35e0*/  UISETP.GE.AND UP3, UPT, UR4, 0x1, UPT ;  /* 0x000000010400788c */ /* 0x008fc4000bf66270 */
[----:B------:R-:W-:Y:S02]  /*35f0*/  USHF.R.S32.HI UR4, URZ, 0x1f, UR7 ;  /* 0x0000001fff047899 */ /* 0x000fe40008011407 */
[----:B------:R-:W-:Y:S02]  /*3600*/  USHF.R.U32.HI UR5, URZ, 0x4, UR8 ;  /* 0x00000004ff057899 */ /* 0x000fe40008011608 */
[----:B------:R-:W-:Y:S02]  /*3610*/  ULEA.HI UR7, UR4, UR7, URZ, 0x8 ;  /* 0x0000000704077291 */ /* 0x000fe4000f8f40ff */
[----:B------:R-:W-:Y:S02]  /*3620*/  USHF.R.U32.HI UR4, URZ, 0x4, UR10 ;  /* 0x00000004ff047899 */ /* 0x000fe4000801160a */
[----:B------:R-:W-:Y:S02]  /*3630*/  ULOP3.LUT UR9, UR9, 0x3fff, URZ, 0xc0, !UPT ;  /* 0x00003fff09097892 */ /* 0x000fe4000f8ec0ff */
[----:B------:R-:W-:-:S02]  /*3640*/  ULOP3.LUT UR6, UR6, 0x3fff, URZ, 0xc0, !UPT ;  /* 0x00003fff06067892 */ /* 0x000fc4000f8ec0ff */
[----:B------:R-:W-:Y:S02]  /*3650*/  ULOP3.LUT UR5, UR5, 0x3fff, URZ, 0xc0, !UPT ;  /* 0x00003fff05057892 */ /* 0x000fe4000f8ec0ff */
[----:B------:R-:W-:Y:S02]  /*3660*/  ULOP3.LUT UR4, UR4, 0x3fff, URZ, 0xc0, !UPT ;  /* 0x00003fff04047892 */ /* 0x000fe4000f8ec0ff */
[----:B------:R-:W-:Y:S02]  /*3670*/  USHF.R.S32.HI UR20, URZ, 0x8, UR7 ;  /* 0x00000008ff147899 */ /* 0x000fe40008011407 */
[----:B------:R-:W-:Y:S02]  /*3680*/  ULOP3.LUT UR7, UR9, 0x10000, URZ, 0xfc, !UPT ;  /* 0x0001000009077892 */ /* 0x000fe4000f8efcff */
[----:B------:R-:W-:Y:S02]  /*3690*/  ULOP3.LUT UR6, UR6, 0x10000, URZ, 0xfc, !UPT ;  /* 0x0001000006067892 */ /* 0x000fe4000f8efcff */
[----:B------:R-:W-:Y:S01]  /*36a0*/  ULOP3.LUT UR5, UR5, 0x10000, URZ, 0xfc, !UPT ;  /* 0x0001000005057892 */ /* 0x000fe2000f8efcff */
[----:B------:R-:W-:Y:S01]  /*36b0*/  IMAD.U32 R12, RZ, RZ, UR20 ;  /* 0x00000014ff0c7e24 */ /* 0x000fe2000f8e00ff */
[----:B------:R-:W-:Y:S01]  /*36c0*/  ULOP3.LUT UR4, UR4, 0x10000, URZ, 0xfc, !UPT ;  /* 0x0001000004047892 */ /* 0x000fe2000f8efcff */
[----:B------:R-:W-:Y:S01]  /*36d0*/  MOV R15, UR7 ;  /* 0x00000007000f7c02 */ /* 0x000fe20008000f00 */
[----:B------:R-:W-:Y:S01]  /*36e0*/  UISETP.LT.AND UP0, UPT, UR20, 0x1, UPT ;  /* 0x000000011400788c */ /* 0x000fe2000bf01270 */
[----:B--2---:R-:W-:Y:S01]  /*36f0*/  R2UR UR45, R2 ;  /* 0x00000000022d72ca */ /* 0x004fe200000e0000 */
[----:B------:R-:W-:Y:S01]  /*3700*/  IMAD.U32 R16, RZ, RZ, UR6 ;  /* 0x00000006ff107e24 */ /* 0x000fe2000f8e00ff */
[----:B------:R-:W-:Y:S01]  /*3710*/  MOV R17, UR5 ;  /* 0x0000000500117c02 */ /* 0x000fe20008000f00 */
[----:B------:R-:W-:Y:S01]  /*3720*/  IMAD.U32 R18, RZ, RZ, UR4 ;  /* 0x00000004ff127e24 */ /* 0x000fe2000f8e00ff */
[----:B------:R-:W-:Y:S01]  /*3730*/  USEL UR20, UR20, 0x1, !UP0 ;  /* 0x0000000114147887 */ /* 0x000fe2000c000000 */
[----:B------:R-:W-:Y:S01]  /*3740*/  UMOV UR58, URZ ;  /* 0x000000ff003a7c82 */ /* 0x000fe20008000000 */
[----:B-1----:R-:W-:-:S07]  /*3750*/  UMOV UR52, URZ ;  /* 0x000000ff00347c82 */ /* 0x002fce0008000000 */
[----:B------:R-:W-:Y:S02]  /*3760*/  UIADD3 UR11, UPT, UPT, UR45, 0x108, URZ ;  /* 0x000001082d0b7890 */ /* 0x000fe4000fffe0ff */
[----:B------:R-:W-:Y:S02]  /*3770*/  UIADD3 UR16, UPT, UPT, UR45, 0x40000100, URZ ;  /* 0x400001002d107890 */ /* 0x000fe4000fffe0ff */
[----:B------:R-:W-:Y:S02]  /*3780*/  UIADD3 UR12, UPT, UPT, UR45, 0x100, URZ ;  /* 0x000001002d0c7890 */ /* 0x000fe4000fffe0ff */
[----:B------:R-:W-:Y:S01]  /*3790*/  UIADD3 UR13, UPT, UPT, UR45, 0x10c, URZ ;  /* 0x0000010c2d0d7890 */ /* 0x000fe2000fffe0ff */
[----:B------:R-:W-:Y:S01]  /*37a0*/  IMAD.U32 R24, RZ, RZ, UR11 ;  /* 0x0000000bff187e24 */ /* 0x000fe2000f8e00ff */
[----:B------:R-:W-:Y:S01]  /*37b0*/  UIADD3 UR15, UPT, UPT, UR45, 0x40000108, URZ ;  /* 0x400001082d0f7890 */ /* 0x000fe2000fffe0ff */
[----:B------:R-:W-:Y:S01]  /*37c0*/  MOV R21, UR16 ;  /* 0x0000001000157c02 */ /* 0x000fe20008000f00 */
[----:B------:R-:W-:Y:S01]  /*37d0*/  UIADD3 UR14, UPT, UPT, UR45, 0x104, URZ ;  /* 0x000001042d0e7890 */ /* 0x000fe2000fffe0ff */
[----:B------:R-:W-:Y:S01]  /*37e0*/  MOV R25, UR12 ;  /* 0x0000000c00197c02 */ /* 0x000fe20008000f00 */
[----:B------:R-:W-:Y:S01]  /*37f0*/  UIADD3 UR77, UPT, UPT, UR45, -0x7ffffef8, URZ ;  /* 0x800001082d4d7890 */ /* 0x000fe2000fffe0ff */
[----:B------:R-:W-:Y:S01]  /*3800*/  IMAD.U32 R22, RZ, RZ, UR13 ;  /* 0x0000000dff167e24 */ /* 0x000fe2000f8e00ff */
[----:B------:R-:W-:Y:S01]  /*3810*/  UIADD3 UR74, UPT, UPT, UR45, -0x3fffff00, URZ ;  /* 0xc00001002d4a7890 */ /* 0x000fe2000fffe0ff */
[----:B------:R-:W-:Y:S01]  /*3820*/  IMAD.U32 R20, RZ, RZ, UR15 ;  /* 0x0000000fff147e24 */ /* 0x000fe2000f8e00ff */
[----:B------:R-:W-:Y:S01]  /*3830*/  UIADD3 UR75, UPT, UPT, UR45, -0x3ffffef8, URZ ;  /* 0xc00001082d4b7890 */ /* 0x000fe2000fffe0ff */
[----:B------:R-:W-:Y:S01]  /*3840*/  MOV R23, UR14 ;  /* 0x0000000e00177c02 */ /* 0x000fe20008000f00 */
[----:B------:R-:W-:-:S02]  /*3850*/  UIADD3 UR73, UPT, UPT, UR45, 0x4000010c, URZ ;  /* 0x4000010c2d497890 */ /* 0x000fc4000fffe0ff */
[----:B------:R-:W-:Y:S02]  /*3860*/  UIADD3 UR70, UPT, UPT, UR45, -0x7ffffefc, URZ ;  /* 0x800001042d467890 */ /* 0x000fe4000fffe0ff */
[----:B------:R-:W-:Y:S02]  /*3870*/  UIADD3 UR76, UPT, UPT, UR45, -0x7fffff00, URZ ;  /* 0x800001002d4c7890 */ /* 0x000fe4000fffe0ff */
[----:B------:R-:W-:Y:S02]  /*3880*/  UIADD3 UR72, UPT, UPT, UR45, 0x40000104, URZ ;  /* 0x400001042d487890 */ /* 0x000fe4000fffe0ff */
[----:B------:R-:W-:Y:S02]  /*3890*/  UIADD3 UR71, UPT, UPT, UR45, -0x7ffffef4, URZ ;  /* 0x8000010c2d477890 */ /* 0x000fe4000fffe0ff */
[----:B------:R-:W-:Y:S02]  /*38a0*/  UIADD3 UR68, UPT, UPT, UR45, -0x3ffffefc, URZ ;  /* 0xc00001042d447890 */ /* 0x000fe4000fffe0ff */
[----:B------:R-:W-:-:S02]  /*38b0*/  UIADD3 UR69, UPT, UPT, UR45, -0x3ffffef4, URZ ;  /* 0xc000010c2d457890 */ /* 0x000fc4000fffe0ff */
[----:B------:R-:W-:Y:S02]  /*38c0*/  USHF.R.U32.HI UR11, URZ, 0x1a, UR11 ;  /* 0x0000001aff0b7899 */ /* 0x000fe4000801160b */
[----:B------:R-:W-:Y:S02]  /*38d0*/  USHF.R.U32.HI UR10, URZ, 0x11, UR16 ;  /* 0x00000011ff0a7899 */ /* 0x000fe40008011610 */
[----:B------:R-:W-:Y:S02]  /*38e0*/  USHF.R.U32.HI UR9, URZ, 0x1a, UR15 ;  /* 0x0000001aff097899 */ /* 0x000fe4000801160f */
[----:B------:R-:W-:Y:S02]  /*38f0*/  USHF.R.U32.HI UR7, URZ, 0x1a, UR77 ;  /* 0x0000001aff077899 */ /* 0x000fe4000801164d */
[----:B------:R-:W-:Y:S02]  /*3900*/  USHF.R.U32.HI UR6, URZ, 0x11, UR74 ;  /* 0x00000011ff067899 */ /* 0x000fe4000801164a */
[----:B------:R-:W-:-:S02]  /*3910*/  USHF.R.U32.HI UR5, URZ, 0x1a, UR75 ;  /* 0x0000001aff057899 */ /* 0x000fc4000801164b */
        /* <DEDUP_REMOVED lines=10> */
[----:B------:R-:W-:Y:S02]  /*39c0*/  ULOP3.LUT UR66, UR11, 0x30, URZ, 0xc0, !UPT ;  /* 0x000000300b427892 */ /* 0x000fe4000f8ec0ff */
[----:B------:R-:W-:-:S02]  /*39d0*/  ULOP3.LUT UR65, UR10, 0x6000, URZ, 0xc0, !UPT ;  /* 0x000060000a417892 */ /* 0x000fc4000f8ec0ff */
[----:B------:R-:W-:Y:S02]  /*39e0*/  ULOP3.LUT UR64, UR9, 0x30, URZ, 0xc0, !UPT ;  /* 0x0000003009407892 */ /* 0x000fe4000f8ec0ff */
[----:B------:R-:W-:Y:S02]  /*39f0*/  ULOP3.LUT UR62, UR7, 0x30, URZ, 0xc0, !UPT ;  /* 0x00000030073e7892 */ /* 0x000fe4000f8ec0ff */
[----:B------:R-:W-:Y:S02]  /*3a00*/  ULOP3.LUT UR11, UR6, 0x6000, URZ, 0xc0, !UPT ;  /* 0x00006000060b7892 */ /* 0x000fe4000f8ec0ff */
[----:B------:R-:W-:Y:S02]  /*3a10*/  ULOP3.LUT UR10, UR5, 0x30, URZ, 0xc0, !UPT ;  /* 0x00000030050a7892 */ /* 0x000fe4000f8ec0ff */
        /* <DEDUP_REMOVED lines=8> */
[----:B------:R-:W-:Y:S02]  /*3aa0*/  UIADD3 UR13, UPT, UPT, -UR20, URZ, URZ ;  /* 0x000000ff140d7290 */ /* 0x000fe4000fffe1ff */
[----:B------:R-:W-:Y:S02]  /*3ab0*/  ULOP3.LUT UR8, UR18, 0x6000, URZ, 0xc0, !UPT ;  /* 0x0000600012087892 */ /* 0x000fe4000f8ec0ff */
[----:B------:R-:W-:Y:S02]  /*3ac0*/  ULOP3.LUT UR7, UR19, 0x30, URZ, 0xc0, !UPT ;  /* 0x0000003013077892 */ /* 0x000fe4000f8ec0ff */
[----:B------:R-:W-:Y:S01]  /*3ad0*/  ULOP3.LUT UR66, UR66, 0x480, URZ, 0xfc, !UPT ;  /* 0x0000048042427892 */ /* 0x000fe2000f8efcff */
[----:B------:R-:W-:Y:S01]  /*3ae0*/  MOV R14, UR13 ;  /* 0x0000000d000e7c02 */ /* 0x000fe20008000f00 */
        /* <DEDUP_REMOVED lines=15> */
[----:B------:R-:W-:Y:S02]  /*3be0*/  UPRMT UR67, UR66, 0x5410, UR67 ;  /* 0x0000541042437896 */ /* 0x000fe40008000043 */
[----:B------:R-:W-:Y:S02]  /*3bf0*/  UPRMT UR65, UR64, 0x5410, UR65 ;  /* 0x0000541040417896 */ /* 0x000fe40008000041 */
[----:B------:R-:W-:Y:S02]  /*3c00*/  UPRMT UR63, UR62, 0x5410, UR12 ;  /* 0x000054103e3f7896 */ /* 0x000fe4000800000c */
[----:B------:R-:W-:Y:S02]  /*3c10*/  UPRMT UR57, UR56, 0x5410, UR4 ;  /* 0x0000541038397896 */ /* 0x000fe40008000004 */
[----:B------:R-:W-:-:S02]  /*3c20*/  UPRMT UR55, UR9, 0x5410, UR54 ;  /* 0x0000541009377896 */ /* 0x000fc40008000036 */
[----:B------:R-:W-:Y:S02]  /*3c30*/  UPRMT UR61, UR10, 0x5410, UR11 ;  /* 0x000054100a3d7896 */ /* 0x000fe4000800000b */
[----:B------:R-:W-:Y:S02]  /*3c40*/  UPRMT UR59, UR5, 0x5410, UR6 ;  /* 0x00005410053b7896 */ /* 0x000fe40008000006 */
[----:B------:R-:W-:Y:S01]  /*3c50*/  UPRMT UR53, UR7, 0x5410, UR8 ;  /* 0x0000541007357896 */ /* 0x000fe20008000008 */
[----:B------:R-:W-:Y:S01]  /*3c60*/  UMOV UR66, URZ ;  /* 0x000000ff00427c82 */ /* 0x000fe20008000000 */
[----:B------:R-:W-:Y:S01]  /*3c70*/  UMOV UR64, URZ ;  /* 0x000000ff00407c82 */ /* 0x000fe20008000000 */
[----:B------:R-:W-:Y:S01]  /*3c80*/  UMOV UR62, URZ ;  /* 0x000000ff003e7c82 */ /* 0x000fe20008000000 */
[----:B------:R-:W-:Y:S01]  /*3c90*/  UMOV UR56, URZ ;  /* 0x000000ff00387c82 */ /* 0x000fe20008000000 */
[----:B------:R-:W-:-:S07]  /*3ca0*/  UMOV UR54, URZ ;  /* 0x000000ff00367c82 */ /* 0x000fce0008000000 */
.L_x_69:
[----:B------:R-:W-:Y:S02]  /*3cb0*/  LEA R0, R10, UR49, 0x3 ;  /* 0x000000310a007c11 */ /* 0x000fe4000f8e18ff */
[----:B------:R-:W-:Y:S02]  /*3cc0*/  SHF.L.U32 R2, R9, 0x1f, RZ ;  /* 0x0000001f09027819 */ /* 0x000fe400000006ff */
[----:B------:R-:W-:Y:S01]  /*3cd0*/  PLOP3.LUT P0, PT, PT, PT, UP3, 0x80, 0x8 ;  /* 0x000000000008781c */ /* 0x000fe20003f0f038 */
[----:B------:R-:W-:Y:S01]  /*3ce0*/  VIADD R3, R0, 0x90 ;  /* 0x0000009000037836 */ /* 0x000fe20000000000 */
[----:B-1----:R-:W1:Y:S02]  /*3cf0*/  SYNCS.PHASECHK.TRANS64.TRYWAIT P1, [R0+URZ+0x80], R2 ;  /* 0x00008002000075a7 */ /* 0x002e6400080211ff */
[----:B-1-3--:R-:W-:Y:S09]  /*3d00*/  @!P1 BRA `(.L_x_63) ;  /* 0x000000b000349947 */ /* 0x00aff20003800000 */
.L_x_204:
[----:B------:R-:W-:Y:S01]  /*3d10*/  LEA R4, R10, UR49, 0x4 ;  /* 0x000000310a047c11 */ /* 0x000fe2000f8e20ff */
[----:B------:R-:W-:Y:S01]  /*3d20*/  @UP3 ULEA UR4, UR46, UR49, 0x3 ;  /* 0x000000312e043291 */ /* 0x000fe2000f8e18ff */
[----:B------:R-:W-:Y:S02]  /*3d30*/  R2UR UR5, R19 ;  /* 0x00000000130572ca */ /* 0x000fe400000e0000 */
[----:B------:R-:W-:Y:S02]  /*3d40*/  PLOP3.LUT P2, PT, PT, PT, PT, 0x80, 0x8 ;  /* 0x000000000008781c */ /* 0x000fe40003f4f070 */
[----:B------:R-:W2:Y:S01]  /*3d50*/  LDS.128 R4, [R4+0xf0] ;  /* 0x0000f00004047984 */ /* 0x000ea20000000c00 */
[----:B------:R-:W-:Y:S02]  /*3d60*/  PRMT R3, RZ, 0x654, R3 ;  /* 0x00000654ff037816 */ /* 0x000fe40000000003 */
[----:B-1----:R-:W-:Y:S01]  /*3d70*/  @P0 SHF.L.U32 R2, R8, 0x1f, RZ ;  /* 0x0000001f08020819 */ /* 0x002fe200000006ff */
[----:B------:R-:W-:Y:S01]  /*3d80*/  @!PT LDS RZ, [RZ] ;  /* 0x00000000fffff984 */ /* 0x000fe20000000800 */
[----:B------:R-:W-:Y:S01]  /*3d90*/  @!PT LDS RZ, [RZ] ;  /* 0x00000000fffff984 */ /* 0x000fe20000000800 */
[----:B------:R-:W-:Y:S01]  /*3da0*/  @!PT LDS RZ, [RZ] ;  /* 0x00000000fffff984 */ /* 0x000fe20000000800 */
[----:B------:R-:W-:Y:S01]  /*3db0*/  @!PT LDS RZ, [RZ] ;  /* 0x00000000fffff984 */ /* 0x000fe20000000800 */
[----:B------:R1:W-:Y:S06]  /*3dc0*/  MEMBAR.ALL.CTA ;  /* 0x0000000000007992 */ /* 0x0003ec0000008000 */
[----:B-1----:R-:W1:Y:S01]  /*3dd0*/  FENCE.VIEW.ASYNC.S ;  /* 0x00000000000073c6 */ /* 0x002e620000000000 */
[----:B------:R-:W-:Y:S01]  /*3de0*/  SHF.L.U32 R0, R11, 0x1f, RZ ;  /* 0x0000001f0b007819 */ /* 0x000fe200000006ff */
[----:B------:R-:W-:-:S02]  /*3df0*/  ULEA UR6, UR5, UR49, 0x3 ;  /* 0x0000003105067291 */ /* 0x000fc4000f8e18ff */
[----:B------:R-:W-:-:S04]  /*3e00*/  ULEA UR44, UR5, UR45, 0x7 ;  /* 0x0000002d052c7291 */ /* 0x000fc8000f8e38ff */
[----:B------:R-:W-:Y:S01]  /*3e10*/  IMAD.U32 R13, RZ, RZ, UR6 ;  /* 0x00000006ff0d7e24 */ /* 0x000fe2000f8e00ff */
[----:B-1----:R1:W-:Y:S01]  /*3e20*/  SYNCS.ARRIVE.TRANS64.RED.A1T0 RZ, [R3+URZ], RZ ;  /* 0x000000ff03ff79a7 */ /* 0x0023e200081004ff */
[----:B------:R1:W3:Y:S01]  /*3e30*/  @P0 SYNCS.PHASECHK.TRANS64.TRYWAIT P2, [UR4], R2 ;  /* 0x00000002ff0005a7 */ /* 0x0002e20008041104 */
[----:B--2---:R-:W-:Y:S01]  /*3e40*/  LOP3.LUT P1, RZ, R6, 0x1, RZ, 0xc0, !PT ;  /* 0x0000000106ff7812 */ /* 0x004fe2000782c0ff */
[----:B------:R-:W2:Y:S02]  /*3e50*/  SYNCS.PHASECHK.TRANS64.TRYWAIT P0, [UR6+0xb0], R0 ;  /* 0x0000b000ff0075a7 */ /* 0x000ea40008001106 */
[----:B-123--:R-:W-:Y:S10]  /*3e60*/  @!P0 BRA `(.L_x_64) ;  /* 0x000000ac00f08947 */ /* 0x00eff40003800000 */
.L_x_206:
[----:B------:R-:W-:Y:S01]  /*3e70*/  IADD3 R10, PT, PT, R10, 0x1, RZ ;  /* 0x000000010a0a7810 */ /* 0x000fe20007ffe0ff */
[----:B------:R-:W-:Y:S06]  /*3e80*/  BRA.U !UP3, `(.L_x_65) ;  /* 0x000000050b707547 */ /* 0x000fec000b800000 */
[----:B------:R-:W-:Y:S01]  /*3e90*/  R2UR UR48, R14 ;  /* 0x000000000e3072ca */ /* 0x000fe200000e0000 */
[----:B------:R-:W-:Y:S01]  /*3ea0*/  UMOV UR9, URZ ;  /* 0x000000ff00097c82 */ /* 0x000fe20008000000 */
[----:B------:R-:W-:Y:S01]  /*3eb0*/  R2UR UR47, R12 ;  /* 0x000000000c2f72ca */ /* 0x000fe200000e0000 */
[----:B------:R-:W-:-:S14]  /*3ec0*/  UMOV UR5, UR46 ;  /* 0x0000002e00057c82 */ /* 0x000fdc0008000000 */
.L_x_68:
[----:B------:R-:W-:Y:S02]  /*3ed0*/  UIADD3 UR48, UPT, UPT, UR48, 0x1, URZ ;  /* 0x0000000130307890 */ /* 0x000fe4000fffe0ff */
[----:B------:R-:W-:Y:S02]  /*3ee0*/  ULEA UR7, UR5, UR49, 0x3 ;  /* 0x0000003105077291 */ /* 0x000fe4000f8e18ff */
[----:B------:R-:W-:Y:S01]  /*3ef0*/  UISETP.NE.AND UP0, UPT, UR48, URZ, UPT ;  /* 0x000000ff3000728c */ /* 0x000fe2000bf05270 */
[----:B--23--:R-:W-:Y:S10]  /*3f00*/  @P2 BRA `(.L_x_66) ;  /* 0x00000000000c2947 */ /* 0x00cff40003800000 */
[----:B-1----:R-:W-:Y:S04]  /*3f10*/  SHF.L.U32 R2, R8, 0x1f, RZ ;  /* 0x0000001f08027819 */ /* 0x002fe800000006ff */
[----:B------:R-:W1:Y:S02]  /*3f20*/  SYNCS.PHASECHK.TRANS64.TRYWAIT P0, [UR7], R2 ;  /* 0x00000002ff0075a7 */ /* 0x000e640008001107 */
[----:B-1----:R-:W-:Y:S05]  /*3f30*/  @!P0 BRA `(.L_x_67) ;  /* 0x000000ac00d88947 */ /* 0x002fea0003800000 */
.L_x_66:
[----:B------:R-:W-:Y:S01]  /*3f40*/  UISETP.NE.AND UP1, UPT, UR47, 0x1, UPT ;  /* 0x000000012f00788c */ /* 0x000fe2000bf25270 */
[----:B------:R-:W-:Y:S01]  /*3f50*/  PLOP3.LUT P2, PT, PT, PT, PT, 0x80, 0x8 ;  /* 0x000000000008781c */ /* 0x000fe20003f4f070 */
[----:B------:R-:W-:Y:S01]  /*3f60*/  UIADD3 UR4, UPT, UPT, UR5, 0x1, URZ ;  /* 0x0000000105047890 */ /* 0x000fe2000fffe0ff */
[----:B------:R-:W-:Y:S01]  /*3f70*/  R2UR UR10, R17 ;  /* 0x00000000110a72ca */ /* 0x000fe200000e0000 */
[----:B------:R-:W-:Y:S01]  /*3f80*/  UIADD3 UR50, UPT, UPT, UR7, 0x18, URZ ;  /* 0x0000001807327890 */ /* 0x000fe2000fffe0ff */
[----:B------:R-:W-:Y:S01]  /*3f90*/  R2UR UR8, R18 ;  /* 0x00000000120872ca */ /* 0x000fe200000e0000 */
[----:B------:R-:W-:Y:S01]  /*3fa0*/  UISETP.NE.AND UP2, UPT, UR4, 0x3, UPT ;  /* 0x000000030400788c */ /* 0x000fe2000bf45270 */
[----:B------:R-:W-:Y:S01]  /*3fb0*/  PLOP3.LUT P0, PT, PT, PT, UP1, 0x80, 0x8 ;  /* 0x000000000008781c */ /* 0x000fe20003f0f018 */
[----:B------:R-:W-:Y:S01]  /*3fc0*/  UIADD3 UR47, UPT, UPT, UR47, -0x1, URZ ;  /* 0xffffffff2f2f7890 */ /* 0x000fe2000fffe0ff */
[----:B------:R-:W-:Y:S01]  /*3fd0*/  R2UR UR14, R16 ;  /* 0x00000000100e72ca */ /* 0x000fe200000e0000 */
[----:B------:R-:W-:Y:S01]  /*3fe0*/  USEL UR6, URZ, 0x1, UP2 ;  /* 0x00000001ff067887 */ /* 0x000fe20009000000 */
[----:B------:R-:W-:Y:S01]  /*3ff0*/  R2UR UR12, R15 ;  /* 0x000000000f0c72ca */ /* 0x000fe200000e0000 */
[----:B------:R-:W-:Y:S01]  /*4000*/  USEL UR46, UR4, URZ, UP2 ;  /* 0x000000ff042e7287 */ /* 0x000fe20009000000 */
[----:B------:R-:W-:Y:S01]  /*4010*/  UMOV UR11, 0x4008 ;  /* 0x00004008000b7882 */ /* 0x000fe20000000000 */
[----:B------:R-:W-:Y:S02]  /*4020*/  UMOV UR43, 0x4008 ;  /* 0x00004008002b7882 */ /* 0x000fe40000000000 */
[----:B------:R-:W-:Y:S01]  /*4030*/  @UP1 ULEA UR4, UR46, UR49, 0x3 ;  /* 0x000000312e041291 */ /* 0x000fe2000f8e18ff */
[----:B------:R-:W-:Y:S01]  /*4040*/  LOP3.LUT R8, R8, UR6, RZ, 0x3c, !PT ;  /* 0x0000000608087c12 */ /* 0x000fe2000f8e3cff */
[----:B------:R-:W-:Y:S02]  /*4050*/  ULEA UR10, UR5, UR10, 0x6 ;  /* 0x0000000a050a7291 */ /* 0x000fe4000f8e30ff */
[----:B------:R-:W-:Y:S01]  /*4060*/  ULEA UR8, UR5, UR8, 0x6 ;  /* 0x0000000805087291 */ /* 0x000fe2000f8e30ff */
[----:B-1----:R-:W-:Y:S01]  /*4070*/  @P0 SHF.L.U32 R0, R8, 0x1f, RZ ;  /* 0x0000001f08000819 */ /* 0x002fe200000006ff */
[----:B------:R-:W-:Y:S02]  /*4080*/  UIADD3 UR42, UPT, UPT, UR10, 0x20, URZ ;  /* 0x000000200a2a7890 */ /* 0x000fe4000fffe0ff */
[----:B------:R-:W-:Y:S01]  /*4090*/  UISETP.NE.U32.AND UP1, UPT, UR9, URZ, UPT ;  /* 0x000000ff0900728c */ /* 0x000fe2000bf25070 */
[----:B------:R2:W3:Y:S01]  /*40a0*/  @P0 SYNCS.PHASECHK.TRANS64.TRYWAIT P2, [UR4], R0 ;  /* 0x00000000ff0005a7 */ /* 0x0004e20008041104 */
[----:B------:R-:W-:Y:S01]  /*40b0*/  UIADD3 UR40, UPT, UPT, UR8, 0x20, URZ ;  /* 0x0000002008287890 */ /* 0x000fe2000fffe0ff */
[----:B------:R1:W-:Y:S01]  /*40c0*/  UTCCP.T.S.4x32dp128bit tmem[UR45+0x100], gdesc[UR10] ;  /* 0x0001000a2d0079e7 */ /* 0x0003e20009100000 */
[----:B------:R-:W-:Y:S02]  /*40d0*/  ULEA UR6, UR5, UR14, 0xb ;  /* 0x0000000e05067291 */ /* 0x000fe4000f8e58ff */
[----:B------:R-:W-:Y:S01]  /*40e0*/  ULEA UR4, UR5, UR12, 0xb ;  /* 0x0000000c05047291 */ /* 0x000fe2000f8e58ff */
[----:B------:R4:W-:Y:S01]  /*40f0*/  UTCCP.T.S.4x32dp128bit tmem[UR45+0x104], gdesc[UR42] ;  /* 0x0001042a2d0079e7 */ /* 0x0009e20009100000 */
[----:B------:R-:W-:Y:S02]  /*4100*/  UIADD3 UR38, UPT, UPT, UR6, 0x2, URZ ;  /* 0x0000000206267890 */ /* 0x000fe4000fffe0ff */
        /* <DEDUP_REMOVED lines=8> */
[----:B------:R-:W-:Y:S01]  /*4190*/  UIADD3 UR20, UPT, UPT, UR4, 0x402, URZ ;  /* 0x0000040204147890 */ /* 0x000fe2000fffe0ff */
[----:B-1----:R-:W-:Y:S01]  /*41a0*/  R2UR UR10, R23 ;  /* 0x00000000170a72ca */ /* 0x002fe200000e0000 */
[----:B------:R-:W-:Y:S01]  /*41b0*/  UIADD3 UR18, UPT, UPT, UR6, 0x404, URZ ;  /* 0x0000040406127890 */ /* 0x000fe2000fffe0ff */
[----:B------:R-:W-:Y:S01]  /*41c0*/  R2UR UR11, R22 ;  /* 0x00000000160b72ca */ /* 0x000fe200000e0000 */
[----:B------:R-:W-:Y:S01]  /*41d0*/  UIADD3 UR16, UPT, UPT, UR4, 0x404, URZ ;  /* 0x0000040404107890 */ /* 0x000fe2000fffe0ff */
[----:B----4-:R-:W-:Y:S01]  /*41e0*/  R2UR UR42, R21 ;  /* 0x00000000152a72ca */ /* 0x010fe200000e0000 */
[----:B------:R-:W-:Y:S01]  /*41f0*/  UIADD3 UR14, UPT, UPT, UR6, 0x406, URZ ;  /* 0x00000406060e7890 */ /* 0x000fe2000fffe0ff */
[----:B------:R-:W-:Y:S01]  /*4200*/  R2UR UR43, R20 ;  /* 0x00000000142b72ca */ /* 0x000fe200000e0000 */
[----:B------:R-:W-:Y:S01]  /*4210*/  UIADD3 UR12, UPT, UPT, UR4, 0x406, URZ ;  /* 0x00000406040c7890 */ /* 0x000fe2000fffe0ff */
[----:B------:R-:W-:Y:S01]  /*4220*/  UMOV UR9, 0x4008 ;  /* 0x0000400800097882 */ /* 0x000fe20000000000 */
[----:B------:R-:W-:Y:S01]  /*4230*/  UMOV UR41, 0x4008 ;  /* 0x0000400800297882 */ /* 0x000fe20000000000 */
[----:B------:R1:W-:Y:S01]  /*4240*/  UTCCP.T.S.4x32dp128bit tmem[UR45+0x108], gdesc[UR8] ;  /* 0x000108082d0079e7 */ /* 0x0003e20009100000 */
[----:B------:R-:W-:Y:S01]  /*4250*/  UTCCP.T.S.4x32dp128bit tmem[UR45+0x10c], gdesc[UR40] ;  /* 0x00010c282d0079e7 */ /* 0x000fe20009100000 */
[----:B------:R-:W-:Y:S01]  /*4260*/  UMOV UR7, 0x40004040 ;  /* 0x4000404000077882 */ /* 0x000fe20000000000 */
        /* <DEDUP_REMOVED lines=15> */
[----:B-1----:R-:W-:Y:S02]  /*4360*/  R2UR UR8, R25 ;  /* 0x00000000190872ca */ /* 0x002fe400000e0000 */
[----:B------:R-:W-:Y:S11]  /*4370*/  R2UR UR9, R24 ;  /* 0x00000000180972ca */ /* 0x000ff600000e0000 */
[----:B------:R-:W-:Y:S02]  /*4380*/  @!UPT UIADD3 URZ, UPT, UPT, URZ, URZ, URZ ;  /* 0x000000fffffff290 */ /* 0x000fe4000fffe0ff */
[----:B------:R1:W-:Y:S01]  /*4390*/  UTCQMMA gdesc[UR4], gdesc[UR6], tmem[UR44], tmem[UR66], idesc[UR67], tmem[UR8], UP1 ;  /* 0x0008420604007dea */ /* 0x0003e2000880032c */
[----:B------:R2:W-:Y:S01]  /*43a0*/  UTCQMMA gdesc[UR36], gdesc[UR38], tmem[UR44], tmem[UR64], idesc[UR65], tmem[UR42], UPT ;  /* 0x002a402624007dea */ /* 0x0005e2000b80032c */
[----:B------:R2:W-:Y:S01]  /*43b0*/  UTCQMMA gdesc[UR32], gdesc[UR34], tmem[UR44], tmem[UR62], idesc[UR63], tmem[UR76], UPT ;  /* 0x004c3e2220007dea */ /* 0x0005e2000b80032c */
[----:B------:R2:W-:Y:S01]  /*43c0*/  UTCQMMA gdesc[UR28], gdesc[UR30], tmem[UR44], tmem[UR60], idesc[UR61], tmem[UR74], UPT ;  /* 0x004a3c1e1c007dea */ /* 0x0005e2000b80032c */
[----:B------:R2:W-:Y:S01]  /*43d0*/  UTCQMMA gdesc[UR24], gdesc[UR26], tmem[UR44], tmem[UR58], idesc[UR59], tmem[UR10], UPT ;  /* 0x000a3a1a18007dea */ /* 0x0005e2000b80032c */
[----:B------:R2:W-:Y:S01]  /*43e0*/  UTCQMMA gdesc[UR20], gdesc[UR22], tmem[UR44], tmem[UR56], idesc[UR57], tmem[UR72], UPT ;  /* 0x0048381614007dea */ /* 0x0005e2000b80032c */
[----:B------:R2:W-:Y:S01]  /*43f0*/  UTCQMMA gdesc[UR16], gdesc[UR18], tmem[UR44], tmem[UR54], idesc[UR55], tmem[UR70], UPT ;  /* 0x0046361210007dea */ /* 0x0005e2000b80032c */
[----:B------:R2:W-:Y:S01]  /*4400*/  UTCQMMA gdesc[UR12], gdesc[UR14], tmem[UR44], tmem[UR52], idesc[UR53], tmem[UR68], UPT ;  /* 0x0044340e0c007dea */ /* 0x0005e2000b80032c */
[----:B------:R2:W-:Y:S01]  /*4410*/  UTCBAR.MULTICAST [UR50], URZ, UR51 ;  /* 0x000000ff320073e9 */ /* 0x0005e20008000833 */
[----:B-1----:R-:W-:Y:S01]  /*4420*/  UMOV UR9, 0x1 ;  /* 0x0000000100097882 */ /* 0x002fe20000000000 */
[----:B------:R-:W-:Y:S01]  /*4430*/  UMOV UR5, UR46 ;  /* 0x0000002e00057c82 */ /* 0x000fe20008000000 */
[----:B------:R-:W-:Y:S05]  /*4440*/  BRA.U UP0, `(.L_x_68) ;  /* 0xfffffff900a07547 */ /* 0x000fea000b83ffff */
.L_x_65:
[----:B------:R-:W-:Y:S02]  /*4450*/  R2UR UR4, R19 ;  /* 0x00000000130472ca */ /* 0x000fe400000e0000 */
[----:B------:R-:W-:Y:S02]  /*4460*/  R2UR UR5, R13 ;  /* 0x000000000d0572ca */ /* 0x000fe400000e0000 */
[----:B------:R-:W-:-:S04]  /*4470*/  ISETP.NE.AND P0, PT, R10, 0x2, PT ;  /* 0x000000020a00780c */ /* 0x000fc80003f05270 */
[----:B-12---:R-:W-:Y:S02]  /*4480*/  SEL R0, RZ, 0x1, P0 ;  /* 0x00000001ff007807 */ /* 0x006fe40000000000 */
[----:B------:R-:W-:Y:S02]  /*4490*/  SEL R10, R10, RZ, P0 ;  /* 0x000000ff0a0a7207 */ /* 0x000fe40000000000 */
[----:B------:R-:W-:Y:S01]  /*44a0*/  LOP3.LUT R9, R9, R0, RZ, 0x3c, !PT ;  /* 0x0000000009097212 */ /* 0x000fe200078e3cff */
[----:B------:R-:W-:Y:S02]  /*44b0*/  UIADD3 UR4, UPT, UPT, UR4, 0x1, URZ ;  /* 0x0000000104047890 */ /* 0x000fe4000fffe0ff */
[----:B------:R-:W-:Y:S02]  /*44c0*/  UIADD3 UR5, UPT, UPT, UR5, 0xa0, URZ ;  /* 0x000000a005057890 */ /* 0x000fe4000fffe0ff */
[----:B------:R-:W-:-:S04]  /*44d0*/  UISETP.NE.AND UP0, UPT, UR4, 0x2, UPT ;  /* 0x000000020400788c */ /* 0x000fc8000bf05270 */
[----:B------:R-:W-:Y:S02]  /*44e0*/  USEL UR6, URZ, 0x1, UP0 ;  /* 0x00000001ff067887 */ /* 0x000fe40008000000 */
[----:B------:R-:W-:Y:S01]  /*44f0*/  USEL UR4, UR4, URZ, UP0 ;  /* 0x000000ff04047287 */ /* 0x000fe20008000000 */
[----:B------:R1:W-:Y:S03]  /*4500*/  UTCBAR [UR5], URZ ;  /* 0x000000ff050073e9 */ /* 0x0003e600080000ff */
[----:B------:R-:W-:Y:S02]  /*4510*/  LOP3.LUT R11, R11, UR6, RZ, 0x3c, !PT ;  /* 0x000000060b0b7c12 */ /* 0x000fe4000f8e3cff */
[----:B------:R-:W-:Y:S01]  /*4520*/  IMAD.U32 R19, RZ, RZ, UR4 ;  /* 0x00000004ff137e24 */ /* 0x000fe2000f8e00ff */
[----:B------:R-:W-:Y:S06]  /*4530*/  @P1 BRA `(.L_x_69) ;  /* 0xfffffff400dc1947 */ /* 0x000fec000383ffff */
[----:B------:R-:W2:Y:S01]  /*4540*/  S2UR UR7, SR_CgaCtaId ;  /* 0x00000000000779c3 */ /* 0x000ea20000008800 */
[----:B-1----:R-:W-:Y:S02]  /*4550*/  R2UR UR5, R19 ;  /* 0x00000000130572ca */ /* 0x002fe400000e0000 */
[----:B------:R-:W-:Y:S01]  /*4560*/  ELECT P0, URZ, PT ;  /* 0x0000000000ff782f */ /* 0x000fe20003800000 */
[----:B------:R-:W-:Y:S01]  /*4570*/  IMAD.MOV.U32 R0, RZ, RZ, 0x1 ;  /* 0x00000001ff007424 */ /* 0x000fe200078e00ff */
[----:B------:R-:W-:Y:S01]  /*4580*/  UIADD3 UR49, UPT, UPT, UR49, 0xb0, URZ ;  /* 0x000000b031317890 */ /* 0x000fe2000fffe0ff */
[----:B------:R-:W-:Y:S01]  /*4590*/  SHF.L.U32 R2, R11, 0x1f, RZ ;  /* 0x0000001f0b027819 */ /* 0x000fe200000006ff */
[----:B------:R-:W-:Y:S01]  /*45a0*/  UMOV UR4, 0x40 ;  /* 0x0000004000047882 */ /* 0x000fe20000000000 */
[----:B------:R-:W-:Y:S01]  /*45b0*/  UVIRTCOUNT.DEALLOC.SMPOOL 0x80 ;  /* 0x000000800000784c */ /* 0x000fe20000000000 */
[----:B--2---:R-:W-:-:S05]  /*45c0*/  ULEA UR7, UR7, UR4, 0x18 ;  /* 0x0000000407077291 */ /* 0x004fca000f8ec0ff */
[----:B------:R-:W-:-:S04]  /*45d0*/  ULEA UR4, UR5, UR49, 0x3 ;  /* 0x0000003105047291 */ /* 0x000fc8000f8e18ff */
[----:B------:R1:W-:Y:S05]  /*45e0*/  @P0 STS.U8 [UR7+0x1c], R0 ;  /* 0x00001c00ff000988 */ /* 0x0003ea0008000007 */
[----:B------:R-:W2:Y:S02]  /*45f0*/  SYNCS.PHASECHK.TRANS64.TRYWAIT P0, [UR4], R2 ;  /* 0x00000002ff0075a7 */ /* 0x000ea40008001104 */
[----:B-12---:R-:W-:Y:S05]  /*4600*/  @!P0 BRA `(.L_x_70) ;  /* 0x000000a8003c8947 */ /* 0x006fea0003800000 */
.L_x_209:
[----:B------:R-:W-:-:S13]  /*4610*/  R2UR UR4, R19 ;  /* 0x00000000130472ca */ /* 0x000fda00000e0000 */
[----:B------:R-:W-:-:S04]  /*4620*/  UIADD3 UR4, UPT, UPT, UR4, 0x1, URZ ;  /* 0x0000000104047890 */ /* 0x000fc8000fffe0ff */
[----:B------:R-:W-:-:S04]  /*4630*/  UISETP.NE.AND UP0, UPT, UR4, 0x2, UPT ;  /* 0x000000020400788c */ /* 0x000fc8000bf05270 */
[----:B------:R-:W-:Y:S02]  /*4640*/  USEL UR5, URZ, 0x1, UP0 ;  /* 0x00000001ff057887 */ /* 0x000fe40008000000 */
[----:B------:R-:W-:-:S04]  /*4650*/  USEL UR4, UR4, URZ, UP0 ;  /* 0x000000ff04047287 */ /* 0x000fc80008000000 */
[----:B------:R-:W-:Y:S01]  /*4660*/  ULEA UR4, UR4, UR49, 0x3 ;  /* 0x0000003104047291 */ /* 0x000fe2000f8e18ff */
[----:B-1----:R-:W-:-:S04]  /*4670*/  LOP3.LUT R2, R11, UR5, RZ, 0x3c, !PT ;  /* 0x000000050b027c12 */ /* 0x002fc8000f8e3cff */
[----:B------:R-:W-:-:S04]  /*4680*/  SHF.L.U32 R2, R2, 0x1f, RZ ;  /* 0x0000001f02027819 */ /* 0x000fc800000006ff */
[----:B------:R-:W1:Y:S02]  /*4690*/  SYNCS.PHASECHK.TRANS64.TRYWAIT P0, [UR4], R2 ;  /* 0x00000002ff0075a7 */ /* 0x000e640008001104 */
[----:B-1----:R-:W-:Y:S05]  /*46a0*/  @!P0 BRA `(.L_x_71) ;  /* 0x000000a8002c8947 */ /* 0x002fea0003800000 */
.L_x_211:
[----:B------:R-:W-:Y:S01]  /*46b0*/  NOP ;  /* 0x0000000000007918 */ /* 0x000fe20000000000 */
[----:B-1----:R-:W1:Y:S01]  /*46c0*/  LDS R0, [UR7+0x14] ;  /* 0x00001407ff007984 */ /* 0x002e620008000800 */
[----:B------:R-:W-:Y:S01]  /*46d0*/  ULOP3.LUT UR4, UR45, 0xffff, URZ, 0xc0, !UPT ;  /* 0x0000ffff2d047892 */ /* 0x000fe2000f8ec0ff */
[----:B------:R-:W-:Y:S01]  /*46e0*/  UMOV UR5, 0xffff ;  /* 0x0000ffff00057882 */ /* 0x000fe20000000000 */
[----:B------:R-:W-:Y:S02]  /*46f0*/  UMOV UR6, 0x1 ;  /* 0x0000000100067882 */ /* 0x000fe40000000000 */
[----:B------:R-:W-:-:S04]  /*4700*/  USHF.R.U32.HI UR4, URZ, 0x5, UR4 ;  /* 0x00000005ff047899 */ /* 0x000fc80008011604 */
[----:B------:R-:W-:Y:S02]  /*4710*/  USHF.L.U32 UR5, UR5, UR4, URZ ;  /* 0x0000000405057299 */ /* 0x000fe400080006ff */
[----:B------:R-:W-:-:S04]  /*4720*/  USHF.L.U32 UR4, UR6, UR4, URZ ;  /* 0x0000000406047299 */ /* 0x000fc800080006ff */
[----:B-1----:R-:W-:-:S04]  /*4730*/  LOP3.LUT R0, R0, UR5, RZ, 0xc0, !PT ;  /* 0x0000000500007c12 */ /* 0x002fc8000f8ec0ff */
[----:B------:R-:W-:-:S13]  /*4740*/  ISETP.NE.AND P0, PT, R0, UR5, PT ;  /* 0x0000000500007c0c */ /* 0x000fda000bf05270 */
[----:B------:R-:W-:Y:S05]  /*4750*/  @P0 BRA `(.L_x_72) ;  /* 0x0000000000580947 */ /* 0x000fea0003800000 */
[----:B------:R-:W1:Y:S02]  /*4760*/  LDS R0, [UR7+0x18] ;  /* 0x00001807ff007984 */ /* 0x000e640008000800 */
[----:B-1----:R-:W-:-:S04]  /*4770*/  LOP3.LUT R0, R0, UR4, RZ, 0xc0, !PT ;  /* 0x0000000400007c12 */ /* 0x002fc8000f8ec0ff */
[----:B------:R-:W-:-:S13]  /*4780*/  ISETP.NE.AND P0, PT, R0, UR4, PT ;  /* 0x0000000400007c0c */ /* 0x000fda000bf05270 */
[----:B------:R-:W-:Y:S05]  /*4790*/  @P0 BRA `(.L_x_73) ;  /* 0x00000000003c0947 */ /* 0x000fea0003800000 */
[----:B------:R-:W1:Y:S01]  /*47a0*/  S2R R2, SR_LANEID ;  /* 0x0000000000027919 */ /* 0x000e620000000000 */
[----:B------:R-:W-:-:S06]  /*47b0*/  ULOP3.LUT UR5, URZ, UR5, URZ, 0x33, !UPT ;  /* 0x00000005ff057292 */ /* 0x000fcc000f8e33ff */
[----:B------:R-:W-:-:S04]  /*47c0*/  IMAD.U32 R0, RZ, RZ, UR5 ;  /* 0x00000005ff007e24 */ /* 0x000fc8000f8e00ff */
[----:B------:R2:W4:Y:S02]  /*47d0*/  REDUX UR8, R0 ;  /* 0x00000000000873c4 */ /* 0x0005240000000000 */
[----:B------:R1:W-:Y:S01]  /*47e0*/  UTCATOMSWS.AND URZ, UR5 ;  /* 0x0000000500ff79e3 */ /* 0x0003e20008000000 */
[----:B--2---:R-:W-:Y:S01]  /*47f0*/  LOP3.LUT R0, RZ, UR4, RZ, 0x33, !PT ;  /* 0x00000004ff007c12 */ /* 0x004fe2000f8e33ff */
[----:B------:R-:W-:Y:S02]  /*4800*/  VOTEU.ANY UR4, UPT, PT ;  /* 0x0000000000047886 */ /* 0x000fe400038e0100 */
[----:B------:R-:W-:Y:S02]  /*4810*/  UFLO.U32 UR4, UR4 ;  /* 0x00000004000472bd */ /* 0x000fe400080e0000 */
[----:B------:R-:W2:Y:S04]  /*4820*/  REDUX UR6, R0 ;  /* 0x00000000000673c4 */ /* 0x000ea80000000000 */
[----:B-1----:R-:W-:-:S02]  /*4830*/  ISETP.EQ.U32.AND P0, PT, R2, UR4, PT ;  /* 0x0000000402007c0c */ /* 0x002fc4000bf02070 */
[----:B----4-:R-:W-:-:S11]  /*4840*/  MOV R2, UR8 ;  /* 0x0000000800027c02 */ /* 0x010fd60008000f00 */
[----:B------:R1:W-:Y:S01]  /*4850*/  @P0 ATOMS.AND RZ, [UR7+0x14], R2 ;  /* 0x00001402ffff098c */ /* 0x0003e2000a800007 */
[----:B--2---:R-:W-:-:S05]  /*4860*/  IMAD.U32 R0, RZ, RZ, UR6 ;  /* 0x00000006ff007e24 */ /* 0x004fca000f8e00ff */
[----:B------:R1:W-:Y:S01]  /*4870*/  @P0 ATOMS.AND RZ, [UR7+0x18], R0 ;  /* 0x00001800ffff098c */ /* 0x0003e2000a800007 */
[----:B------:R-:W-:Y:S05]  /*4880*/  BRA `(.L_x_74) ;  /* 0x0000000000147947 */ /* 0x000fea0003800000 */
.L_x_73:
[----:B------:R-:W-:Y:S02]  /*4890*/  MOV R2, 0x48b0 ;  /* 0x000048b000027802 */ /* 0x000fe40000000f00 */
[----:B---3-5:R-:W-:Y:S05]  /*48a0*/  CALL.REL.NOINC `($__internal_0_$__cuda_sm10x_tcgen05_guardrail_trap_col_being_dealloced_not_returned_by_alloc) ;  /* 0x000000ac00c47944 */ /* 0x028fea0003c00000 */
[----:B------:R-:W-:Y:S05]  /*48b0*/  BRA `(.L_x_74) ;  /* 0x0000000000087947 */ /* 0x000fea0003800000 */
.L_x_72:
[----:B------:R-:W-:Y:S02]  /*48c0*/  MOV R2, 0x48e0 ;  /* 0x000048e000027802 */ /* 0x000fe40000000f00 */
[----:B---3-5:R-:W-:Y:S05]  /*48d0*/  CALL.REL.NOINC `($__internal_2_$__cuda_sm10x_tcgen05_guardrail_trap_unallocated_columns_being_dealloced) ;  /* 0x000000ac00d07944 */ /* 0x028fea0003c00000 */
.L_x_74:
[----:B------:R-:W-:Y:S01]  /*48e0*/  NOP ;  /* 0x0000000000007918 */ /* 0x000fe20000000000 */
[----:B------:R-:W-:Y:S05]  /*48f0*/  EXIT ;  /* 0x000000000000794d */ /* 0x000fea0003800000 */
.L_x_58:
[----:B------:R-:W-:-:S09]  /*4900*/  UISETP.NE.OR UP6, UPT, UR21, 0x3, !UP6 ;  /* 0x000000031500788c */ /* 0x000fd2000f7c5670 */
[----:B------:R-:W-:Y:S05]  /*4910*/  BRA.U UP6, `(.L_x_75) ;  /* 0x0000001906547547 */ /* 0x000fea000b800000 */
[----:B------:R-:W2:Y:S01]  /*4920*/  LDC R0, c[0x0][0xf30] ;  /* 0x0003cc00ff007b82 */ /* 0x000ea20000000800 */
[----:B------:R-:W3:Y:S01]  /*4930*/  LDCU.64 UR4, c[0x0][0xc88] ;  /* 0x00019100ff0477ac */ /* 0x000ee20008000a00 */
[----:B------:R-:W-:Y:S01]  /*4940*/  CS2R R26, SRZ ;  /* 0x00000000001a7805 */ /* 0x000fe2000001ff00 */
[----:B------:R-:W-:Y:S01]  /*4950*/  IMAD.MOV.U32 R23, RZ, RZ, 0x1000 ;  /* 0x00001000ff177424 */ /* 0x000fe200078e00ff */
[----:B------:R-:W4:Y:S04]  /*4960*/  LDCU.64 UR22, c[0x0][0xc90] ;  /* 0x00019200ff1677ac */ /* 0x000f280008000a00 */
[----:B------:R-:W1:Y:S01]  /*4970*/  LDC R22, c[0x0][0x370] ;  /* 0x0000dc00ff167b82 */ /* 0x000e620000000800 */
[----:B------:R-:W-:Y:S02]  /*4980*/  USEL UR29, URZ, 0x1, UP4 ;  /* 0x00000001ff1d7887 */ /* 0x000fe4000a000000 */
[----:B------:R-:W-:-:S05]  /*4990*/  UPLOP3.LUT UP2, UPT, UPT, UPT, UPT, 0x40, 0x4 ;  /* 0x000000000004789c */ /* 0x000fca0003f4e870 */
[----:B------:R-:W1:Y:S01]  /*49a0*/  LDC R3, c[0x0][0xf0c] ;  /* 0x0003c300ff037b82 */ /* 0x000e620000000800 */
[----:B---3--:R-:W-:-:S03]  /*49b0*/  UISETP.NE.U32.AND UP1, UPT, UR4, URZ, UPT ;  /* 0x000000ff0400728c */ /* 0x008fc6000bf25070 */
[----:B------:R-:W-:Y:S01]  /*49c0*/  UMOV UR4, 0x400 ;  /* 0x0000040000047882 */ /* 0x000fe20000000000 */
[----:B----4-:R-:W-:-:S03]  /*49d0*/  UISETP.NE.U32.AND UP4, UPT, UR22, URZ, UPT ;  /* 0x000000ff1600728c */ /* 0x010fc6000bf85070 */
[----:B------:R-:W3:Y:S01]  /*49e0*/  LDC R20, c[0x0][0xf20] ;  /* 0x0003c800ff147b82 */ /* 0x000ee20000000800 */
[----:B------:R-:W-:Y:S01]  /*49f0*/  ULEA UR4, UR58, UR4, 0x18 ;  /* 0x000000043a047291 */ /* 0x000fe2000f8ec0ff */
[----:B--2---:R-:W-:Y:S01]  /*4a00*/  ISETP.NE.AND P1, PT, R0, 0x1, PT ;  /* 0x000000010000780c */ /* 0x004fe20003f25270 */
[----:B------:R-:W-:Y:S02]  /*4a10*/  UISETP.NE.AND.EX UP1, UPT, UR5, URZ, UPT, UP1 ;  /* 0x000000ff0500728c */ /* 0x000fe4000bf25310 */
[----:B------:R-:W-:Y:S02]  /*4a20*/  UIADD3 UR49, UPT, UPT, UR4, 0x30, URZ ;  /* 0x0000003004317890 */ /* 0x000fe4000fffe0ff */
[----:B------:R-:W-:Y:S01]  /*4a30*/  UIADD3 UR41, UPT, UPT, UR4, 0x38, URZ ;  /* 0x0000003804297890 */ /* 0x000fe2000fffe0ff */
[----:B------:R-:W2:Y:S01]  /*4a40*/  LDC.64 R28, c[0x0][0x348] ;  /* 0x0000d200ff1c7b82 */ /* 0x000ea20000000a00 */
[----:B------:R-:W-:Y:S02]  /*4a50*/  UIADD3 UR33, UPT, UPT, UR4, 0x40, URZ ;  /* 0x0000004004217890 */ /* 0x000fe4000fffe0ff */
[----:B------:R-:W-:-:S02]  /*4a60*/  UIADD3 UR25, UPT, UPT, UR4, 0x48, URZ ;  /* 0x0000004804197890 */ /* 0x000fc4000fffe0ff */
[----:B------:R-:W-:-:S03]  /*4a70*/  UISETP.NE.AND.EX UP4, UPT, UR23, URZ, UPT, UP4 ;  /* 0x000000ff1700728c */ /* 0x000fc6000bf85340 */
[----:B------:R-:W4:Y:S08]  /*4a80*/  LDC.64 R14, c[0x0][0xf10] ;  /* 0x0003c400ff0e7b82 */ /* 0x000f300000000a00 */
[----:B------:R-:W1:Y:S08]  /*4a90*/  LDC.64 R6, c[0x0][0xf18] ;  /* 0x0003c600ff067b82 */ /* 0x000e700000000a00 */
[----:B------:R-:W1:Y:S08]  /*4aa0*/  LDC.64 R4, c[0x0][0xf28] ;  /* 0x0003ca00ff047b82 */ /* 0x000e700000000a00 */
[----:B---3--:R-:W1:Y:S02]  /*4ab0*/  LDC R21, c[0x0][0x374] ;  /* 0x0000dd00ff157b82 */ /* 0x008e640000000800 */
.L_x_90:
[C---:B------:R-:W-:Y:S02]  /*4ac0*/  LEA R0, R27.reuse, UR4, 0x3 ;  /* 0x000000041b007c11 */ /* 0x040fe4000f8e18ff */
[----:B------:R-:W-:Y:S02]  /*4ad0*/  SHF.L.U32 R2, R26, 0x1f, RZ ;  /* 0x0000001f1a027819 */ /* 0x000fe400000006ff */
[----:B------:R-:W-:Y:S02]  /*4ae0*/  LEA R16, R27, UR4, 0x4 ;  /* 0x000000041b107c11 */ /* 0x000fe4000f8e20ff */
[----:B---3--:R-:W3:Y:S02]  /*4af0*/  SYNCS.PHASECHK.TRANS64.TRYWAIT P0, [R0+URZ+0x80], R2 ;  /* 0x00008002000075a7 */ /* 0x008ee400080011ff */
[----:B---3--:R-:W-:Y:S05]  /*4b00*/  @!P0 BRA `(.L_x_76) ;  /* 0x000000a4002c8947 */ /* 0x008fea0003800000 */
.L_x_212:
[----:B------:R-:W-:Y:S01]  /*4b10*/  ISETP.GE.AND P0, PT, R43, 0x1, PT ;  /* 0x000000012b00780c */ /* 0x000fe20003f06270 */
[----:B------:R-:W1:Y:S01]  /*4b20*/  LDS.128 R16, [R16+0xf0] ;  /* 0x0000f00010107984 */ /* 0x000e620000000c00 */
[----:B------:R-:W-:Y:S01]  /*4b30*/  ISETP.NE.U32.AND P4, PT, RZ, UR22, PT ;  /* 0x00000016ff007c0c */ /* 0x000fe2000bf85070 */
[----:B---3--:R-:W-:Y:S01]  /*4b40*/  VIADD R0, R0, 0x90 ;  /* 0x0000009000007836 */ /* 0x008fe20000000000 */
[----:B------:R-:W-:Y:S01]  /*4b50*/  USHF.L.U32 UR50, UR12, 0x7, URZ ;  /* 0x000000070c327899 */ /* 0x000fe200080006ff */
[----:B------:R-:W-:Y:S01]  /*4b60*/  IMAD.MOV.U32 R24, RZ, RZ, 0x1 ;  /* 0x00000001ff187424 */ /* 0x000fe200078e00ff */
[----:B------:R-:W-:Y:S01]  /*4b70*/  ISETP.NE.AND.EX P4, PT, RZ, UR23, PT, P4 ;  /* 0x00000017ff007c0c */ /* 0x000fe2000bf85340 */
[----:B------:R-:W-:Y:S01]  /*4b80*/  USHF.L.U32 UR51, UR20, 0x7, URZ ;  /* 0x0000000714337899 */ /* 0x000fe200080006ff */
[----:B------:R-:W-:Y:S01]  /*4b90*/  PRMT R0, RZ, 0x654, R0 ;  /* 0x00000654ff007816 */ /* 0x000fe20000000000 */
[----:B------:R-:W-:Y:S01]  /*4ba0*/  @!PT LDS RZ, [RZ] ;  /* 0x00000000fffff984 */ /* 0x000fe20000000800 */
[----:B------:R-:W-:Y:S01]  /*4bb0*/  @!PT LDS RZ, [RZ] ;  /* 0x00000000fffff984 */ /* 0x000fe20000000800 */
[----:B------:R-:W-:Y:S01]  /*4bc0*/  @!PT LDS RZ, [RZ] ;  /* 0x00000000fffff984 */ /* 0x000fe20000000800 */
[----:B------:R-:W-:Y:S01]  /*4bd0*/  @!PT LDS RZ, [RZ] ;  /* 0x00000000fffff984 */ /* 0x000fe20000000800 */
[----:B------:R3:W-:Y:S06]  /*4be0*/  MEMBAR.ALL.CTA ;  /* 0x0000000000007992 */ /* 0x0007ec0000008000 */
[----:B---3--:R-:W3:Y:S01]  /*4bf0*/  FENCE.VIEW.ASYNC.S ;  /* 0x00000000000073c6 */ /* 0x008ee20000000000 */
[----:B------:R-:W-:Y:S01]  /*4c00*/  SHF.L.U32 R24, R24, 0x1f, RZ ;  /* 0x0000001f18187819 */ /* 0x000fe200000006ff */
[----:B---3--:R3:W-:Y:S01]  /*4c10*/  SYNCS.ARRIVE.TRANS64.RED.A1T0 RZ, [R0+URZ], RZ ;  /* 0x000000ff00ff79a7 */ /* 0x0087e200081004ff */
[----:B-1----:R-:W-:Y:S11]  /*4c20*/  LOP3.LUT P3, RZ, R18, 0x1, RZ, 0xc0, !PT ;  /* 0x0000000112ff7812 */ /* 0x002ff6000786c0ff */
[----:B------:R-:W-:Y:S02]  /*4c30*/  @!UPT UIADD3 URZ, UPT, UPT, URZ, URZ, URZ ;  /* 0x000000fffffff290 */ /* 0x000fe4000fffe0ff */
[----:B------:R-:W-:Y:S02]  /*4c40*/  @P3 MOV R11, R16 ;  /* 0x00000010000b3202 */ /* 0x000fe40000000f00 */
[----:B------:R-:W-:Y:S01]  /*4c50*/  @P3 LOP3.LUT R10, R17, 0xffff, RZ, 0xc0, !PT ;  /* 0x0000ffff110a3812 */ /* 0x000fe200078ec0ff */
[----:B---3--:R-:W-:Y:S06]  /*4c60*/  @!P0 BRA `(.L_x_77) ;  /* 0x0000000000a48947 */ /* 0x008fec0003800000 */
[-C--:B------:R-:W-:Y:S01]  /*4c70*/  IMAD.HI.U32 R0, R21, R7.reuse, RZ ;  /* 0x0000000715007227 */ /* 0x080fe200078e00ff */
[----:B------:R-:W-:Y:S02]  /*4c80*/  ISETP.NE.AND P0, PT, R6, 0x1, PT ;  /* 0x000000010600780c */ /* 0x000fe40003f05270 */
[----:B------:R-:W-:Y:S01]  /*4c90*/  ISETP.NE.AND P2, PT, R43, 0x1, PT ;  /* 0x000000012b00780c */ /* 0x000fe20003f45270 */
[----:B----4-:R-:W-:Y:S01]  /*4ca0*/  IMAD.HI.U32 R9, R22, R14, RZ ;  /* 0x0000000e16097227 */ /* 0x010fe200078e00ff */
[----:B------:R-:W-:Y:S02]  /*4cb0*/  SHF.R.U32.HI R0, RZ, R20, R0 ;  /* 0x00000014ff007219 */ /* 0x000fe40000011600 */
[----:B------:R-:W-:Y:S01]  /*4cc0*/  ISETP.NE.AND P5, PT, R3, 0x1, PT ;  /* 0x000000010300780c */ /* 0x000fe20003fa5270 */
[----:B------:R-:W-:Y:S01]  /*4cd0*/  IMAD.HI.U32 R13, R10, R7, RZ ;  /* 0x000000070a0d7227 */ /* 0x000fe200078e00ff */
[----:B------:R-:W-:Y:S02]  /*4ce0*/  SHF.R.U32.HI R9, RZ, R15, R9 ;  /* 0x0000000fff097219 */ /* 0x000fe40000011609 */
[----:B------:R-:W-:Y:S01]  /*4cf0*/  SEL R0, R21, R0, !P0 ;  /* 0x0000000015007207 */ /* 0x000fe20004000000 */
[----:B------:R-:W-:Y:S01]  /*4d00*/  IMAD.HI.U32 R12, R11, R14, RZ ;  /* 0x0000000e0b0c7227 */ /* 0x000fe200078e00ff */
[----:B------:R-:W-:Y:S03]  /*4d10*/  SEL R9, R22, R9, !P5 ;  /* 0x0000000916097207 */ /* 0x000fe60006800000 */
[-C--:B------:R-:W-:Y:S01]  /*4d20*/  IMAD.HI.U32 R8, R0, R4.reuse, RZ ;  /* 0x0000000400087227 */ /* 0x080fe200078e00ff */
[----:B------:R-:W-:Y:S03]  /*4d30*/  SHF.R.U32.HI R12, RZ, R15, R12 ;  /* 0x0000000fff0c7219 */ /* 0x000fe6000001160c */
[----:B------:R-:W-:Y:S01]  /*4d40*/  IMAD.HI.U32 R2, R9, R4, RZ ;  /* 0x0000000409027227 */ /* 0x000fe200078e00ff */
[-C--:B------:R-:W-:Y:S02]  /*4d50*/  @P2 SHF.R.U32.HI R0, RZ, R5.reuse, R8 ;  /* 0x00000005ff002219 */ /* 0x080fe40000011608 */
[----:B------:R-:W-:Y:S02]  /*4d60*/  SHF.R.U32.HI R8, RZ, R20, R13 ;  /* 0x00000014ff087219 */ /* 0x000fe4000001160d */
[----:B------:R-:W-:Y:S01]  /*4d70*/  @P2 SHF.R.U32.HI R9, RZ, R5, R2 ;  /* 0x00000005ff092219 */ /* 0x000fe20000011602 */
[----:B------:R-:W-:Y:S01]  /*4d80*/  IMAD R0, R43, R0, RZ ;  /* 0x000000002b007224 */ /* 0x000fe200078e02ff */
[----:B------:R-:W-:Y:S02]  /*4d90*/  SEL R8, R10, R8, !P0 ;  /* 0x000000080a087207 */ /* 0x000fe40004000000 */
[----:B------:R-:W-:Y:S01]  /*4da0*/  SEL R2, R11, R12, !P5 ;  /* 0x0000000c0b027207 */ /* 0x000fe20006800000 */
[C---:B------:R-:W-:Y:S01]  /*4db0*/  IMAD R12, R43.reuse, R9, RZ ;  /* 0x000000092b0c7224 */ /* 0x040fe200078e02ff */
[C---:B------:R-:W-:Y:S01]  /*4dc0*/  ISETP.GE.AND P0, PT, R8.reuse, R0, PT ;  /* 0x000000000800720c */ /* 0x040fe20003f06270 */
[----:B------:R-:W-:Y:S03]  /*4dd0*/  IMAD.HI.U32 R0, R8, R4, RZ ;  /* 0x0000000408007227 */ /* 0x000fe600078e00ff */
[----:B------:R-:W-:Y:S02]  /*4de0*/  ISETP.GE.OR P0, PT, R2, R12, P0 ;  /* 0x0000000c0200720c */ /* 0x000fe40000706670 */
[-C--:B------:R-:W-:Y:S04]  /*4df0*/  SHF.R.U32.HI R0, RZ, R5.reuse, R0 ;  /* 0x00000005ff007219 */ /* 0x080fe80000011600 */
[----:B------:R-:W-:Y:S05]  /*4e00*/  SEL R13, R8, R0, !P2 ;  /* 0x00000000080d7207 */ /* 0x000fea0005000000 */
[----:B------:R-:W-:Y:S02]  /*4e10*/  IMAD.MOV R12, RZ, RZ, -R13 ;  /* 0x000000ffff0c7224 */ /* 0x000fe400078e0a0d */
[C---:B------:R-:W-:Y:S04]  /*4e20*/  @!P0 IMAD.HI.U32 R0, R2.reuse, R4, RZ ;  /* 0x0000000402008227 */ /* 0x040fe800078e00ff */
[----:B------:R-:W-:Y:S01]  /*4e30*/  IMAD R12, R43, R12, R8 ;  /* 0x0000000c2b0c7224 */ /* 0x000fe200078e0208 */
[----:B------:R-:W-:Y:S04]  /*4e40*/  @!P0 SHF.R.U32.HI R0, RZ, R5, R0 ;  /* 0x00000005ff008219 */ /* 0x000fe80000011600 */
[----:B------:R-:W-:Y:S04]  /*4e50*/  @!P0 SEL R0, R2, R0, !P2 ;  /* 0x0000000002008207 */ /* 0x000fe80005000000 */
[----:B------:R-:W-:Y:S01]  /*4e60*/  @!P0 IADD3 R13, PT, PT, R13, -R0, RZ ;  /* 0x800000000d0d8210 */ /* 0x000fe20007ffe0ff */
[----:B------:R-:W-:Y:S01]  /*4e70*/  @!P0 IMAD R0, R9, R12, R0 ;  /* 0x0000000c09008224 */ /* 0x000fe200078e0200 */
[----:B------:R-:W-:Y:S01]  /*4e80*/  IADD3 R9, PT, PT, -R8, RZ, RZ ;  /* 0x000000ff08097210 */ /* 0x000fe20007ffe1ff */
[--C-:B------:R-:W-:Y:S02]  /*4e90*/  IMAD.MOV R12, RZ, RZ, -R2.reuse ;  /* 0x000000ffff0c7224 */ /* 0x100fe400078e0a02 */
[----:B------:R-:W-:Y:S02]  /*4ea0*/  @!P0 IMAD R8, R13, R43, R2 ;  /* 0x0000002b0d088224 */ /* 0x000fe400078e0202 */
[----:B------:R-:W-:Y:S02]  /*4eb0*/  @!P0 IMAD.MOV.U32 R2, RZ, RZ, R0 ;  /* 0x000000ffff028224 */ /* 0x000fe400078e0000 */
[----:B------:R-:W-:Y:S02]  /*4ec0*/  IMAD R11, R3, R12, R11 ;  /* 0x0000000c030b7224 */ /* 0x000fe400078e020b */
[----:B------:R-:W-:Y:S02]  /*4ed0*/  IMAD R10, R6, R9, R10 ;  /* 0x00000009060a7224 */ /* 0x000fe400078e020a */
[----:B------:R-:W-:Y:S02]  /*4ee0*/  IMAD R11, R2, R3, R11 ;  /* 0x00000003020b7224 */ /* 0x000fe400078e020b */
[----:B------:R-:W-:Y:S02]  /*4ef0*/  IMAD R10, R8, R6, R10 ;  /* 0x00000006080a7224 */ /* 0x000fe400078e020a */
.L_x_77:
[----:B------:R-:W-:Y:S05]  /*4f00*/  BRA.U UP2, `(.L_x_78) ;  /* 0x0000000102107547 */ /* 0x000fea000b800000 */
[----:B------:R-:W-:Y:S04]  /*4f10*/  MOV R2, UR29 ;  /* 0x0000001d00027c02 */ /* 0x000fe80008000f00 */
[----:B------:R-:W-:Y:S04]  /*4f20*/  SHF.L.U32 R2, R2, 0x1f, RZ ;  /* 0x0000001f02027819 */ /* 0x000fe800000006ff */
[----:B------:R-:W1:Y:S02]  /*4f30*/  SYNCS.PHASECHK.TRANS64.TRYWAIT P0, [UR4+0x78], R2 ;  /* 0x00007802ff0075a7 */ /* 0x000e640008001104 */
[----:B-1----:R-:W-:Y:S05]  /*4f40*/  @!P0 BRA `(.L_x_79) ;  /* 0x000000a000308947 */ /* 0x002fea0003800000 */
.L_x_78:
[----:B------:R-:W-:Y:S05]  /*4f50*/  BRA.U !UP4, `(.L_x_80) ;  /* 0x000000010c347547 */ /* 0x000fea000b800000 */
[----:B------:R-:W-:Y:S01]  /*4f60*/  UPLOP3.LUT UP0, UPT, UPT, UPT, UP1, 0x80, 0x8 ;  /* 0x000000000008789c */ /* 0x000fe20003f0f010 */
[----:B-1----:R-:W-:Y:S02]  /*4f70*/  HFMA2 R0, -RZ, RZ, 0, 5.9604644775390625e-08 ;  /* 0x00000001ff007431 */ /* 0x002fe400000001ff */
[----:B------:R-:W-:Y:S03]  /*4f80*/  IMAD.MOV.U32 R86, RZ, RZ, 0x1 ;  /* 0x00000001ff567424 */ /* 0x000fe600078e00ff */
[----:B------:R-:W-:Y:S05]  /*4f90*/  PLOP3.LUT P0, PT, PT, PT, UP0, 0x80, 0x8 ;  /* 0x000000000008781c */ /* 0x000fea0003f0f008 */
[----:B------:R-:W1:Y:S01]  /*4fa0*/  @UP0 LDCU.64 UR6, c[0x0][0xc88] ;  /* 0x00019100ff0607ac */ /* 0x000e620008000a00 */
[----:B------:R-:W-:Y:S07]  /*4fb0*/  @UP0 UIMAD UR5, UR52, UR22, URZ ;  /* 0x00000016340502a4 */ /* 0x000fee000f8e02ff */
[----:B------:R-:W-:Y:S01]  /*4fc0*/  @!P0 PRMT R86, R0, 0x7610, R86 ;  /* 0x0000761000568816 */ /* 0x000fe20000000056 */
[----:B-1----:R-:W-:Y:S03]  /*4fd0*/  @UP0 UIMAD.WIDE UR6, UR5, 0x4, UR6 ;  /* 0x00000004050608a5 */ /* 0x002fe6000f8e0206 */
[----:B------:R-:W1:Y:S03]  /*4fe0*/  @!UP0 LDCU UR5, c[0x0][0xc80] ;  /* 0x00019000ff0587ac */ /* 0x000e660008000800 */
[----:B------:R-:W-:Y:S01]  /*4ff0*/  IMAD.U32 R8, RZ, RZ, UR6 ;  /* 0x00000006ff087e24 */ /* 0x000fe2000f8e00ff */
[----:B------:R-:W-:Y:S05]  /*5000*/  MOV R9, UR7 ;  /* 0x0000000700097c02 */ /* 0x000fea0008000f00 */
[----:B-----5:R3:W5:Y:S02]  /*5010*/  @P0 LDG.E R53, desc[UR60][R8.64] ;  /* 0x0000003c08350981 */ /* 0x020764000c1e1900 */
[----:B-1-3--:R-:W-:Y:S07]  /*5020*/  @!P0 IMAD.U32 R53, RZ, RZ, UR5 ;  /* 0x00000005ff358e24 */ /* 0x00afee000f8e00ff */
.L_x_80:
[----:B-----5:R-:W-:Y:S01]  /*5030*/  @!P4 FSETP.EQ.AND P0, PT, R53, RZ, PT ;  /* 0x000000ff3500c20b */ /* 0x020fe20003f02000 */
[----:B------:R-:W-:Y:S01]  /*5040*/  @!UPT UIADD3 URZ, UPT, UPT, URZ, URZ, URZ ;  /* 0x000000fffffff290 */ /* 0x000fe2000fffe0ff */
[----:B------:R-:W-:Y:S11]  /*5050*/  @!P4 BRA `(.L_x_81) ;  /* 0x000000000014c947 */ /* 0x000ff60003800000 */
[----:B------:R-:W-:Y:S02]  /*5060*/  LOP3.LUT P2, RZ, R86, 0xff, RZ, 0xc0, !PT ;  /* 0x000000ff56ff7812 */ /* 0x000fe4000784c0ff */
[----:B------:R-:W-:Y:S04]  /*5070*/  PLOP3.LUT P0, PT, PT, PT, UP0, 0x80, 0x8 ;  /* 0x000000000008781c */ /* 0x000fe80003f0f008 */
[----:B------:R-:W-:Y:S07]  /*5080*/  PLOP3.LUT P0, PT, P0, PT, PT, 0x8, 0x80 ;  /* 0x000000000080781c */ /* 0x000fee000070e170 */
[----:B------:R-:W-:Y:S11]  /*5090*/  @P2 FSETP.EQ.AND P0, PT, R53, RZ, PT ;  /* 0x000000ff3500220b */ /* 0x000ff60003f02000 */
[----:B------:R-:W-:Y:S02]  /*50a0*/  @!UPT UIADD3 URZ, UPT, UPT, URZ, URZ, URZ ;  /* 0x000000fffffff290 */ /* 0x000fe4000fffe0ff */
.L_x_81:
[----:B------:R-:W3:Y:S01]  /*50b0*/  SYNCS.PHASECHK.TRANS64.TRYWAIT P2, [UR4+0x50], R24 ;  /* 0x00005018ff0075a7 */ /* 0x000ee20008041104 */
[----:B------:R-:W-:Y:S04]  /*50c0*/  ELECT P4, URZ, PT ;  /* 0x0000000000ff782f */ /* 0x000fe80003880000 */
[----:B------:R-:W-:Y:S11]  /*50d0*/  PLOP3.LUT P4, PT, P0, P4, PT, 0xf2, 0x2f ;  /* 0x00000000002f781c */ /* 0x000ff60000789e72 */
[----:B------:R-:W-:Y:S02]  /*50e0*/  @!UPT UIADD3 URZ, UPT, UPT, URZ, URZ, URZ ;  /* 0x000000fffffff290 */ /* 0x000fe4000fffe0ff */
[----:B--2---:R-:W-:Y:S05]  /*50f0*/  @!P4 IADD3 R8, P0, PT, R28, 0x980, RZ ;  /* 0x000009801c08c810 */ /* 0x004fea0007f1e0ff */
[----:B-1----:R-:W-:Y:S01]  /*5100*/  @!P4 IMAD.X R2, RZ, RZ, R29, P0 ;  /* 0x000000ffff02c224 */ /* 0x002fe200000e061d */
[----:B---3--:R-:W-:Y:S07]  /*5110*/  @!P2 BRA `(.L_x_82) ;  /* 0x0000009c00d4a947 */ /* 0x008fee0003800000 */
.L_x_215:
[----:B------:R-:W-:Y:S01]  /*5120*/  @!P4 R2UR UR6, R8 ;  /* 0x000000000806c2ca */ /* 0x000fe200000e0000 */
[----:B------:R-:W-:Y:S01]  /*5130*/  VOTEU.ALL UP2, P4 ;  /* 0x0000000000ff7886 */ /* 0x000fe20002040000 */
[----:B------:R-:W-:Y:S01]  /*5140*/  @!P4 R2UR UR5, R2 ;  /* 0x000000000205c2ca */ /* 0x000fe200000e0000 */
[----:B------:R-:W-:Y:S01]  /*5150*/  VOTEU.ALL UP3, P4 ;  /* 0x0000000000ff7886 */ /* 0x000fe20002060000 */
[----:B------:R-:W-:Y:S01]  /*5160*/  UMOV UR14, 0x0 ;  /* 0x00000000000e7882 */ /* 0x000fe20000000000 */
[----:B------:R-:W-:Y:S01]  /*5170*/  UMOV UR15, 0x10000000 ;  /* 0x10000000000f7882 */ /* 0x000fe20000000000 */
[----:B------:R-:W-:Y:S01]  /*5180*/  @!UP2 UIADD3 UR48, UPT, UPT, UR4, 0x200, URZ ;  /* 0x000002000430a890 */ /* 0x000fe2000fffe0ff */
[----:B-1----:R-:W-:Y:S01]  /*5190*/  @!P4 IMAD.MOV.U32 R0, RZ, RZ, 0x1000 ;  /* 0x00001000ff00c424 */ /* 0x002fe200078e00ff */
[----:B------:R-:W-:Y:S02]  /*51a0*/  @!UP2 UIADD3 UR10, UPT, UPT, UR50, 0x40, URZ ;  /* 0x00000040320aa890 */ /* 0x000fe4000fffe0ff */
[----:B------:R-:W-:Y:S01]  /*51b0*/  @!UP2 UIADD3 UR8, UPT, UPT, UR4, 0xa00, URZ ;  /* 0x00000a000408a890 */ /* 0x000fe2000fffe0ff */
[----:B------:R-:W-:Y:S02]  /*51c0*/  VOTEU.ALL UP2, P4 ;  /* 0x0000000000ff7886 */ /* 0x000fe40002040000 */
[----:B------:R-:W-:Y:S01]  /*51d0*/  IMAD.U32 R8, RZ, RZ, UR6 ;  /* 0x00000006ff087e24 */ /* 0x000fe2000f8e00ff */
[----:B------:R-:W-:Y:S01]  /*51e0*/  UMOV UR9, UR49 ;  /* 0x0000003100097c82 */ /* 0x000fe20008000000 */
[----:B------:R-:W-:Y:S01]  /*51f0*/  IMAD.U32 R9, RZ, RZ, UR5 ;  /* 0x00000005ff097e24 */ /* 0x000fe2000f8e00ff */
[----:B------:R-:W-:Y:S01]  /*5200*/  UMOV UR11, UR51 ;  /* 0x00000033000b7c82 */ /* 0x000fe20008000000 */
[----:B------:R-:W-:Y:S01]  /*5210*/  UMOV UR12, UR52 ;  /* 0x00000034000c7c82 */ /* 0x000fe20008000000 */
[----:B------:R-:W-:Y:S01]  /*5220*/  @!P4 R2UR UR6, R8 ;  /* 0x000000000806c2ca */ /* 0x000fe200000e0000 */
[----:B------:R-:W-:Y:S01]  /*5230*/  UPRMT UR13, UR58, 0x654, UR49 ;  /* 0x000006543a0d7896 */ /* 0x000fe20008000031 */
[----:B------:R-:W-:Y:S02]  /*5240*/  @!P4 R2UR UR7, R9 ;  /* 0x000000000907c2ca */ /* 0x000fe400000e0000 */
[----:B------:R-:W-:Y:S05]  /*5250*/  @!P4 IADD3 R8, P0, PT, R28, 0x980, RZ ;  /* 0x000009801c08c810 */ /* 0x000fea0007f1e0ff */
[----:B------:R-:W-:Y:S06]  /*5260*/  @!P4 IMAD.X R2, RZ, RZ, R29, P0 ;  /* 0x000000ffff02c224 */ /* 0x000fec00000e061d */
[----:B------:R1:W-:Y:S01]  /*5270*/  @!UP3 UTMALDG.3D [UR48], [UR6], desc[UR14] ;  /* 0x00000e300600b5b4 */ /* 0x0003e20008011000 */
[----:B------:R1:W-:Y:S01]  /*5280*/  @!UP2 UTMALDG.3D [UR8], [UR6], desc[UR14] ;  /* 0x00000e080600a5b4 */ /* 0x0003e20008011000 */
[----:B------:R1:W-:Y:S01]  /*5290*/  @!P4 SYNCS.ARRIVE.TRANS64.RED.A0TR RZ, [UR4+0x30], R0 ;  /* 0x00003000ffffc9a7 */ /* 0x0003e20008300404 */
[----:B------:R-:W-:Y:S01]  /*52a0*/  SYNCS.ARRIVE.TRANS64.RED.A1T0 RZ, [UR13], RZ ;  /* 0x000000ffffff79a7 */ /* 0x000fe2000810040d */
[----:B------:R-:W2:Y:S02]  /*52b0*/  SYNCS.PHASECHK.TRANS64.TRYWAIT P2, [UR4+0x58], R24 ;  /* 0x00005818ff0075a7 */ /* 0x000ea40008041104 */
[----:B-12---:R-:W-:Y:S05]  /*52c0*/  @!P2 BRA `(.L_x_83) ;  /* 0x0000009c0080a947 */ /* 0x006fea0003800000 */
.L_x_217:
        /* <DEDUP_REMOVED lines=8> */
[----:B------:R-:W-:Y:S01]  /*5350*/  @!UP2 UIADD3 UR40, UPT, UPT, UR4, 0x1200, URZ ;  /* 0x000012000428a890 */ /* 0x000fe2000fffe0ff */
[----:B------:R-:W-:Y:S01]  /*5360*/  UMOV UR42, UR50 ;  /* 0x00000032002a7c82 */ /* 0x000fe20008000000 */
[----:B------:R-:W-:Y:S01]  /*5370*/  UMOV UR44, UR52 ;  /* 0x00000034002c7c82 */ /* 0x000fe20008000000 */
[----:B------:R-:W-:Y:S02]  /*5380*/  @!UP2 UIADD3 UR10, UPT, UPT, UR50, 0x40, URZ ;  /* 0x00000040320aa890 */ /* 0x000fe4000fffe0ff */
[----:B------:R-:W-:Y:S01]  /*5390*/  IMAD.U32 R8, RZ, RZ, UR6 ;  /* 0x00000006ff087e24 */ /* 0x000fe2000f8e00ff */
[----:B------:R-:W-:Y:S01]  /*53a0*/  @!UP2 UIADD3 UR8, UPT, UPT, UR4, 0x1a00, URZ ;  /* 0x00001a000408a890 */ /* 0x000fe2000fffe0ff */
[----:B------:R-:W-:Y:S01]  /*53b0*/  IMAD.U32 R9, RZ, RZ, UR5 ;  /* 0x00000005ff097e24 */ /* 0x000fe2000f8e00ff */
[----:B------:R-:W-:Y:S01]  /*53c0*/  VOTEU.ALL UP2, P4 ;  /* 0x0000000000ff7886 */ /* 0x000fe20002040000 */
[----:B------:R-:W-:Y:S01]  /*53d0*/  UMOV UR9, UR41 ;  /* 0x0000002900097c82 */ /* 0x000fe20008000000 */
[----:B------:R-:W-:Y:S01]  /*53e0*/  @!P4 R2UR UR6, R8 ;  /* 0x000000000806c2ca */ /* 0x000fe200000e0000 */
[----:B------:R-:W-:Y:S01]  /*53f0*/  UMOV UR12, UR52 ;  /* 0x00000034000c7c82 */ /* 0x000fe20008000000 */
[----:B------:R-:W-:Y:S01]  /*5400*/  @!P4 R2UR UR7, R9 ;  /* 0x000000000907c2ca */ /* 0x000fe200000e0000 */
[----:B------:R-:W-:Y:S01]  /*5410*/  UMOV UR11, UR43 ;  /* 0x0000002b000b7c82 */ /* 0x000fe20008000000 */
[----:B------:R-:W-:Y:S01]  /*5420*/  UPRMT UR14, UR58, 0x654, UR41 ;  /* 0x000006543a0e7896 */ /* 0x000fe20008000029 */
[----:B------:R-:W-:Y:S05]  /*5430*/  @!P4 IADD3 R8, P0, PT, R28, 0x980, RZ ;  /* 0x000009801c08c810 */ /* 0x000fea0007f1e0ff */
[----:B------:R-:W-:Y:S05]  /*5440*/  @!P4 IMAD.X R2, RZ, RZ, R29, P0 ;  /* 0x000000ffff02c224 */ /* 0x000fea00000e061d */
[----:B------:R1:W-:Y:S01]  /*5450*/  @!UP3 UTMALDG.3D [UR40], [UR6], desc[UR16] ;  /* 0x000010280600b5b4 */ /* 0x0003e20008011000 */
[----:B------:R1:W-:Y:S01]  /*5460*/  @!UP2 UTMALDG.3D [UR8], [UR6], desc[UR16] ;  /* 0x000010080600a5b4 */ /* 0x0003e20008011000 */
[----:B------:R1:W-:Y:S01]  /*5470*/  @!P4 SYNCS.ARRIVE.TRANS64.RED.A0TR RZ, [UR4+0x38], R0 ;  /* 0x00003800ffffc9a7 */ /* 0x0003e20008300404 */
[----:B------:R-:W-:Y:S01]  /*5480*/  SYNCS.ARRIVE.TRANS64.RED.A1T0 RZ, [UR14], RZ ;  /* 0x000000ffffff79a7 */ /* 0x000fe2000810040e */
[----:B------:R-:W2:Y:S02]  /*5490*/  SYNCS.PHASECHK.TRANS64.TRYWAIT P2, [UR4+0x60], R24 ;  /* 0x00006018ff0075a7 */ /* 0x000ea40008041104 */
[----:B-12---:R-:W-:Y:S05]  /*54a0*/  @!P2 BRA `(.L_x_84) ;  /* 0x0000009c0020a947 */ /* 0x006fea0003800000 */
.L_x_219:
[----:B------:R-:W-:Y:S01]  /*54b0*/  @!P4 R2UR UR6, R8 ;  /* 0x000000000806c2ca */ /* 0x000fe200000e0000 */
[----:B------:R-:W-:Y:S01]  /*54c0*/  VOTEU.ALL UP2, P4 ;  /* 0x0000000000ff7886 */ /* 0x000fe20002040000 */
[----:B------:R-:W-:Y:S01]  /*54d0*/  @!P4 R2UR UR5, R2 ;  /* 0x000000000205c2ca */ /* 0x000fe200000e0000 */
[----:B------:R-:W-:Y:S01]  /*54e0*/  UIADD3 UR34, UPT, UPT, UR50, 0x10, URZ ;  /* 0x0000001032227890 */ /* 0x000fe2000fffe0ff */
[----:B-1----:R-:W-:Y:S01]  /*54f0*/  @!P4 IMAD.MOV.U32 R0, RZ, RZ, 0x1000 ;  /* 0x00001000ff00c424 */ /* 0x002fe200078e00ff */
[----:B------:R-:W-:Y:S01]  /*5500*/  VOTEU.ALL UP3, P4 ;  /* 0x0000000000ff7886 */ /* 0x000fe20002060000 */
[----:B------:R-:W-:Y:S01]  /*5510*/  @!UP2 UIADD3 UR32, UPT, UPT, UR4, 0x2200, URZ ;  /* 0x000022000420a890 */ /* 0x000fe2000fffe0ff */
[----:B------:R-:W-:Y:S01]  /*5520*/  UMOV UR16, 0x0 ;  /* 0x0000000000107882 */ /* 0x000fe20000000000 */
[----:B------:R-:W-:Y:S01]  /*5530*/  UMOV UR17, 0x10000000 ;  /* 0x1000000000117882 */ /* 0x000fe20000000000 */
        /* <DEDUP_REMOVED lines=21> */
.L_x_221:
        /* <DEDUP_REMOVED lines=9> */
[----:B------:R-:W-:Y:S01]  /*5720*/  SHF.L.U32 R30, RZ, 0x1f, RZ ;  /* 0x0000001fff1e7819 */ /* 0x000fe200000006ff */
[----:B------:R-:W-:Y:S01]  /*5730*/  UMOV UR26, UR34 ;  /* 0x00000022001a7c82 */ /* 0x000fe20008000000 */
[----:B------:R-:W-:Y:S01]  /*5740*/  UMOV UR28, UR52 ;  /* 0x00000034001c7c82 */ /* 0x000fe20008000000 */
[----:B------:R-:W-:Y:S01]  /*5750*/  @!UP2 UIADD3 UR10, UPT, UPT, UR50, 0x50, URZ ;  /* 0x00000050320aa890 */ /* 0x000fe2000fffe0ff */
        /* <DEDUP_REMOVED lines=18> */
.L_x_223:
        /* <DEDUP_REMOVED lines=11> */
[----:B------:R-:W-:Y:S02]  /*5930*/  UMOV UR20, UR52 ;  /* 0x0000003400147c82 */ /* 0x000fe40008000000 */
[----:B------:R-:W-:Y:S01]  /*5940*/  IMAD.U32 R8, RZ, RZ, UR6 ;  /* 0x00000006ff087e24 */ /* 0x000fe2000f8e00ff */
[----:B------:R-:W-:Y:S01]  /*5950*/  @!UP2 UIADD3 UR10, UPT, UPT, UR50, 0x60, URZ ;  /* 0x00000060320aa890 */ /* 0x000fe2000fffe0ff */
[----:B------:R-:W-:Y:S01]  /*5960*/  IMAD.U32 R9, RZ, RZ, UR5 ;  /* 0x00000005ff097e24 */ /* 0x000fe2000f8e00ff */
[----:B------:R-:W-:Y:S02]  /*5970*/  @!UP2 UIADD3 UR8, UPT, UPT, UR4, 0xa00, URZ ;  /* 0x00000a000408a890 */ /* 0x000fe4000fffe0ff */
[----:B------:R-:W-:Y:S01]  /*5980*/  @!P4 R2UR UR6, R8 ;  /* 0x000000000806c2ca */ /* 0x000fe200000e0000 */
[----:B------:R-:W-:Y:S01]  /*5990*/  VOTEU.ALL UP2, P4 ;  /* 0x0000000000ff7886 */ /* 0x000fe20002040000 */
[----:B------:R-:W-:Y:S01]  /*59a0*/  @!P4 R2UR UR7, R9 ;  /* 0x000000000907c2ca */ /* 0x000fe200000e0000 */
[----:B------:R-:W-:Y:S01]  /*59b0*/  UMOV UR9, UR49 ;  /* 0x0000003100097c82 */ /* 0x000fe20008000000 */
[----:B------:R-:W-:Y:S01]  /*59c0*/  UMOV UR11, UR51 ;  /* 0x00000033000b7c82 */ /* 0x000fe20008000000 */
[----:B------:R-:W-:Y:S01]  /*59d0*/  UMOV UR12, UR52 ;  /* 0x00000034000c7c82 */ /* 0x000fe20008000000 */
[----:B------:R-:W-:Y:S05]  /*59e0*/  @!P4 IADD3 R8, P0, PT, R28, 0x980, RZ ;  /* 0x000009801c08c810 */ /* 0x000fea0007f1e0ff */
[----:B------:R-:W-:Y:S04]  /*59f0*/  @!P4 IMAD.X R2, RZ, RZ, R29, P0 ;  /* 0x000000ffff02c224 */ /* 0x000fe800000e061d */
[----:B------:R1:W-:Y:S01]  /*5a00*/  @!UP3 UTMALDG.3D [UR16], [UR6], desc[UR26] ;  /* 0x00001a100600b5b4 */ /* 0x0003e20008011000 */
[----:B------:R1:W-:Y:S01]  /*5a10*/  @!UP2 UTMALDG.3D [UR8], [UR6], desc[UR26] ;  /* 0x00001a080600a5b4 */ /* 0x0003e20008011000 */
[----:B------:R1:W-:Y:S01]  /*5a20*/  @!P4 SYNCS.ARRIVE.TRANS64.RED.A0TR RZ, [UR4+0x30], R0 ;  /* 0x00003000ffffc9a7 */ /* 0x0003e20008300404 */
[----:B------:R-:W-:Y:S01]  /*5a30*/  SYNCS.ARRIVE.TRANS64.RED.A1T0 RZ, [UR13], RZ ;  /* 0x000000ffffff79a7 */ /* 0x000fe2000810040d */
[----:B------:R-:W2:Y:S02]  /*5a40*/  SYNCS.PHASECHK.TRANS64.TRYWAIT P2, [UR4+0x58], R30 ;  /* 0x0000581eff0075a7 */ /* 0x000ea40008041104 */
[----:B-12---:R-:W-:Y:S05]  /*5a50*/  @!P2 BRA `(.L_x_87) ;  /* 0x0000009400fca947 */ /* 0x006fea0003800000 */
.L_x_225:
        /* <DEDUP_REMOVED lines=29> */
.L_x_227:
[----:B------:R-:W2:Y:S01]  /*5c30*/  LDC.64 R12, c[0x0][0xf18] ;  /* 0x0003c600ff0c7b82 */ /* 0x000ea20000000a00 */
[----:B------:R-:W-:Y:S01]  /*5c40*/  @!P4 R2UR UR5, R2 ;  /* 0x000000000205c2ca */ /* 0x000fe200000e0000 */
[----:B------:R-:W-:Y:S01]  /*5c50*/  VOTEU.ALL UP2, P4 ;  /* 0x0000000000ff7886 */ /* 0x000fe20002040000 */
[----:B------:R-:W-:Y:S01]  /*5c60*/  @!P4 R2UR UR6, R8 ;  /* 0x000000000806c2ca */ /* 0x000fe200000e0000 */
[----:B------:R-:W-:Y:S01]  /*5c70*/  UIADD3 UR18, UPT, UPT, UR50, 0x30, URZ ;  /* 0x0000003032127890 */ /* 0x000fe2000fffe0ff */
[----:B-1----:R-:W-:Y:S03]  /*5c80*/  @!P4 IMAD.MOV.U32 R0, RZ, RZ, 0x1000 ;  /* 0x00001000ff00c424 */ /* 0x002fe600078e00ff */
[----:B------:R-:W1:Y:S01]  /*5c90*/  @!P1 LDC R2, c[0x0][0xf0c] ;  /* 0x0003c300ff029b82 */ /* 0x000e620000000800 */
[----:B------:R-:W-:Y:S01]  /*5ca0*/  @!UP2 UIADD3 UR16, UPT, UPT, UR4, 0x2200, URZ ;  /* 0x000022000410a890 */ /* 0x000fe2000fffe0ff */
[----:B------:R-:W-:Y:S01]  /*5cb0*/  @P3 SHF.R.U32.HI R25, RZ, 0x10, R17 ;  /* 0x00000010ff193819 */ /* 0x000fe20000011611 */
[----:B------:R-:W-:Y:S01]  /*5cc0*/  VOTEU.ALL UP3, P4 ;  /* 0x0000000000ff7886 */ /* 0x000fe20002060000 */
[----:B------:R-:W-:Y:S01]  /*5cd0*/  UMOV UR26, 0x0 ;  /* 0x00000000001a7882 */ /* 0x000fe20000000000 */
[----:B------:R-:W-:Y:S01]  /*5ce0*/  UMOV UR27, 0x10000000 ;  /* 0x10000000001b7882 */ /* 0x000fe20000000000 */
[----:B------:R-:W-:Y:S01]  /*5cf0*/  UMOV UR17, UR33 ;  /* 0x0000002100117c82 */ /* 0x000fe20008000000 */
[----:B------:R-:W-:Y:S01]  /*5d00*/  UMOV UR19, UR51 ;  /* 0x0000003300137c82 */ /* 0x000fe20008000000 */
[----:B------:R-:W-:Y:S01]  /*5d10*/  IMAD.U32 R9, RZ, RZ, UR5 ;  /* 0x00000005ff097e24 */ /* 0x000fe2000f8e00ff */
[----:B------:R-:W-:Y:S01]  /*5d20*/  UMOV UR20, UR52 ;  /* 0x0000003400147c82 */ /* 0x000fe20008000000 */
[----:B------:R-:W-:Y:S01]  /*5d30*/  IMAD.U32 R8, RZ, RZ, UR6 ;  /* 0x00000006ff087e24 */ /* 0x000fe2000f8e00ff */
[----:B------:R-:W-:Y:S01]  /*5d40*/  @!UP2 UIADD3 UR10, UPT, UPT, UR50, 0x70, URZ ;  /* 0x00000070320aa890 */ /* 0x000fe2000fffe0ff */
[----:B------:R-:W-:Y:S01]  /*5d50*/  VIADD R27, R27, 0x1 ;  /* 0x000000011b1b7836 */ /* 0x000fe20000000000 */
[----:B------:R-:W-:Y:S01]  /*5d60*/  @!P4 R2UR UR7, R9 ;  /* 0x000000000907c2ca */ /* 0x000fe200000e0000 */
[----:B------:R-:W-:Y:S01]  /*5d70*/  @!UP2 UIADD3 UR8, UPT, UPT, UR4, 0x2a00, URZ ;  /* 0x00002a000408a890 */ /* 0x000fe2000fffe0ff */
[----:B------:R-:W-:Y:S01]  /*5d80*/  @!P4 R2UR UR6, R8 ;  /* 0x000000000806c2ca */ /* 0x000fe200000e0000 */
[----:B------:R-:W-:Y:S01]  /*5d90*/  VOTEU.ALL UP2, P4 ;  /* 0x0000000000ff7886 */ /* 0x000fe20002040000 */
[----:B------:R-:W3:Y:S01]  /*5da0*/  LDC.64 R8, c[0x0][0xf10] ;  /* 0x0003c400ff087b82 */ /* 0x000ee20000000a00 */
[----:B------:R-:W-:Y:S01]  /*5db0*/  UMOV UR9, UR33 ;  /* 0x0000002100097c82 */ /* 0x000fe20008000000 */
[----:B------:R-:W-:Y:S01]  /*5dc0*/  UMOV UR11, UR51 ;  /* 0x00000033000b7c82 */ /* 0x000fe20008000000 */
[----:B------:R-:W-:Y:S08]  /*5dd0*/  UMOV UR12, UR52 ;  /* 0x00000034000c7c82 */ /* 0x000ff00008000000 */
[----:B------:R1:W-:Y:S01]  /*5de0*/  @!UP3 UTMALDG.3D [UR16], [UR6], desc[UR26] ;  /* 0x00001a100600b5b4 */ /* 0x0003e20008011000 */
[----:B------:R1:W-:Y:S01]  /*5df0*/  @!UP2 UTMALDG.3D [UR8], [UR6], desc[UR26] ;  /* 0x00001a080600a5b4 */ /* 0x0003e20008011000 */
[----:B------:R5:W-:Y:S01]  /*5e00*/  @!P4 SYNCS.ARRIVE.TRANS64.RED.A0TR RZ, [UR4+0x40], R0 ;  /* 0x00004000ffffc9a7 */ /* 0x000be20008300404 */
[C---:B---3--:R-:W-:Y:S01]  /*5e10*/  @!P1 IMAD.HI.U32 R8, R11.reuse, R8, RZ ;  /* 0x000000080b089227 */ /* 0x048fe200078e00ff */
[----:B--2---:R-:W-:Y:S02]  /*5e20*/  @!P1 ISETP.NE.AND P0, PT, R12, 0x1, PT ;  /* 0x000000010c00980c */ /* 0x004fe40003f05270 */
[----:B-1----:R-:W-:Y:S01]  /*5e30*/  @!P1 ISETP.NE.AND P2, PT, R2, 0x1, PT ;  /* 0x000000010200980c */ /* 0x002fe20003f45270 */
[C---:B------:R-:W-:Y:S01]  /*5e40*/  @!P1 IMAD.HI.U32 R13, R10.reuse, R13, RZ ;  /* 0x0000000d0a0d9227 */ /* 0x040fe200078e00ff */
[----:B------:R-:W-:Y:S04]  /*5e50*/  @!P1 SHF.R.U32.HI R8, RZ, R9, R8 ;  /* 0x00000009ff089219 */ /* 0x000fe80000011608 */
[----:B------:R-:W-:Y:S01]  /*5e60*/  @!P1 SEL R8, R11, R8, !P2 ;  /* 0x000000080b089207 */ /* 0x000fe20005000000 */
[----:B------:R-:W-:Y:S01]  /*5e70*/  SYNCS.ARRIVE.TRANS64.RED.A1T0 RZ, [UR15], RZ ;  /* 0x000000ffffff79a7 */ /* 0x000fe2000810040f */
[----:B------:R-:W1:Y:S01]  /*5e80*/  SYNCS.PHASECHK.TRANS64.TRYWAIT P5, [UR4+0x68], R30 ;  /* 0x0000681eff0075a7 */ /* 0x000e6200080a1104 */
[----:B-----5:R-:W2:Y:S02]  /*5e90*/  @!P1 LDC R0, c[0x0][0xf20] ;  /* 0x0003c800ff009b82 */ /* 0x020ea40000000800 */
[----:B--2---:R-:W-:Y:S04]  /*5ea0*/  @!P1 SHF.R.U32.HI R0, RZ, R0, R13 ;  /* 0x00000000ff009219 */ /* 0x004fe8000001160d */
[----:B------:R-:W-:Y:S05]  /*5eb0*/  @!P1 SEL R9, R10, R0, !P0 ;  /* 0x000000000a099207 */ /* 0x000fea0004000000 */
[----:B------:R-:W-:Y:S02]  /*5ec0*/  @!P1 IMAD.IADD R0, R9, 0x1, -R8 ;  /* 0x0000000109009824 */ /* 0x000fe400078e0a08 */
[----:B------:R-:W-:Y:S02]  /*5ed0*/  @!P1 IMAD.IADD R8, R8, 0x1, -R9 ;  /* 0x0000000108089824 */ /* 0x000fe400078e0a09 */
[----:B------:R-:W-:Y:S02]  /*5ee0*/  @!P1 IMAD R11, R0, R2, R11 ;  /* 0x00000002000b9224 */ /* 0x000fe400078e020b */
[----:B------:R-:W-:Y:S01]  /*5ef0*/  @!P1 IMAD R10, R8, R12, R10 ;  /* 0x0000000c080a9224 */ /* 0x000fe200078e020a */
[----:B-1----:R-:W-:Y:S06]  /*5f00*/  @!P5 BRA `(.L_x_89) ;  /* 0x000000940000d947 */ /* 0x002fec0003800000 */
.L_x_229:
[----:B------:R-:W-:Y:S01]  /*5f10*/  @!P4 IADD3 R2, P0, PT, R28, 0x980, RZ ;  /* 0x000009801c02c810 */ /* 0x000fe20007f1e0ff */
[----:B------:R-:W-:Y:S01]  /*5f20*/  VOTEU.ALL UP2, P4 ;  /* 0x0000000000ff7886 */ /* 0x000fe20002040000 */
[----:B------:R-:W-:Y:S01]  /*5f30*/  VOTEU.ALL UP3, P4 ;  /* 0x0000000000ff7886 */ /* 0x000fe20002060000 */
[----:B------:R-:W-:Y:S01]  /*5f40*/  UMOV UR14, 0x0 ;  /* 0x00000000000e7882 */ /* 0x000fe20000000000 */
[----:B------:R-:W-:Y:S01]  /*5f50*/  @!P4 R2UR UR6, R2 ;  /* 0x000000000206c2ca */ /* 0x000fe200000e0000 */
[----:B-1----:R-:W-:Y:S01]  /*5f60*/  @!P4 IMAD.X R0, RZ, RZ, R29, P0 ;  /* 0x000000ffff00c224 */ /* 0x002fe200000e061d */
[----:B------:R-:W-:Y:S01]  /*5f70*/  @!UP2 UIADD3 UR19, UPT, UPT, UR51, 0x40, URZ ;  /* 0x000000403313a890 */ /* 0x000fe2000fffe0ff */
[----:B------:R-:W-:Y:S01]  /*5f80*/  R2UR UR13, R87 ;  /* 0x00000000570d72ca */ /* 0x000fe200000e0000 */
[----:B------:R-:W-:Y:S01]  /*5f90*/  @!UP2 UIADD3 UR16, UPT, UPT, UR4, 0x3200, URZ ;  /* 0x000032000410a890 */ /* 0x000fe2000fffe0ff */
[----:B------:R-:W-:Y:S01]  /*5fa0*/  ISETP.NE.AND P0, PT, R27, 0x2, PT ;  /* 0x000000021b00780c */ /* 0x000fe20003f05270 */
[----:B------:R-:W-:Y:S01]  /*5fb0*/  UMOV UR15, 0x10000000 ;  /* 0x10000000000f7882 */ /* 0x000fe20000000000 */
[----:B------:R-:W-:Y:S01]  /*5fc0*/  @!P4 R2UR UR5, R0 ;  /* 0x000000000005c2ca */ /* 0x000fe200000e0000 */
[----:B------:R-:W-:Y:S01]  /*5fd0*/  UMOV UR17, UR25 ;  /* 0x0000001900117c82 */ /* 0x000fe20008000000 */
[----:B------:R-:W-:Y:S01]  /*5fe0*/  UMOV UR20, UR52 ;  /* 0x0000003400147c82 */ /* 0x000fe20008000000 */
[----:B------:R-:W-:Y:S01]  /*5ff0*/  @!UP2 UIADD3 UR10, UPT, UPT, UR50, 0x70, URZ ;  /* 0x00000070320aa890 */ /* 0x000fe2000fffe0ff */
[----:B------:R-:W-:Y:S01]  /*6000*/  VIADD R0, R11, UR63 ;  /* 0x0000003f0b007c36 */ /* 0x000fe20008000000 */
[----:B------:R-:W-:Y:S01]  /*6010*/  @!UP2 UIADD3 UR8, UPT, UPT, UR4, 0x3a00, URZ ;  /* 0x00003a000408a890 */ /* 0x000fe2000fffe0ff */
[----:B------:R-:W-:Y:S01]  /*6020*/  IMAD.U32 R8, RZ, RZ, UR6 ;  /* 0x00000006ff087e24 */ /* 0x000fe2000f8e00ff */
[----:B------:R-:W-:Y:S01]  /*6030*/  VOTEU.ALL UP2, P4 ;  /* 0x0000000000ff7886 */ /* 0x000fe20002040000 */
[----:B------:R-:W-:Y:S01]  /*6040*/  UMOV UR9, UR25 ;  /* 0x0000001900097c82 */ /* 0x000fe20008000000 */
[----:B------:R-:W-:Y:S01]  /*6050*/  UMOV UR12, UR52 ;  /* 0x00000034000c7c82 */ /* 0x000fe20008000000 */
[----:B------:R-:W-:Y:S01]  /*6060*/  UMOV UR11, UR19 ;  /* 0x00000013000b7c82 */ /* 0x000fe20008000000 */
[----:B------:R-:W-:Y:S01]  /*6070*/  @!P4 R2UR UR6, R8 ;  /* 0x000000000806c2ca */ /* 0x000fe200000e0000 */
[----:B------:R-:W-:Y:S01]  /*6080*/  VIADD R2, R10, UR13 ;  /* 0x0000000d0a027c36 */ /* 0x000fe20008000000 */
[----:B------:R-:W-:Y:S01]  /*6090*/  @P3 R2UR UR52, R25 ;  /* 0x00000000193432ca */ /* 0x000fe200000e0000 */
[----:B------:R-:W-:Y:S01]  /*60a0*/  IMAD.U32 R9, RZ, RZ, UR5 ;  /* 0x00000005ff097e24 */ /* 0x000fe2000f8e00ff */
[----:B------:R-:W-:Y:S04]  /*60b0*/  SEL R27, R27, RZ, P0 ;  /* 0x000000ff1b1b7207 */ /* 0x000fe80000000000 */
[----:B------:R-:W-:Y:S11]  /*60c0*/  @!P4 R2UR UR7, R9 ;  /* 0x000000000907c2ca */ /* 0x000ff600000e0000 */
[----:B------:R-:W-:Y:S02]  /*60d0*/  @!UPT UIADD3 URZ, UPT, UPT, URZ, URZ, URZ ;  /* 0x000000fffffff290 */ /* 0x000fe4000fffe0ff */
[----:B------:R1:W-:Y:S01]  /*60e0*/  @!UP3 UTMALDG.3D [UR16], [UR6], desc[UR14] ;  /* 0x00000e100600b5b4 */ /* 0x0003e20008011000 */
[----:B------:R2:W-:Y:S01]  /*60f0*/  @!UP2 UTMALDG.3D [UR8], [UR6], desc[UR14] ;  /* 0x00000e080600a5b4 */ /* 0x0005e20008011000 */
[----:B------:R3:W-:Y:S01]  /*6100*/  @!P4 SYNCS.ARRIVE.TRANS64.RED.A0TR RZ, [UR4+0x48], R23 ;  /* 0x00004817ffffc9a7 */ /* 0x0007e20008300404 */
[----:B------:R-:W-:Y:S01]  /*6110*/  UPLOP3.LUT UP2, UPT, UPT, UPT, UPT, 0x80, 0x8 ;  /* 0x000000000008789c */ /* 0x000fe20003f4f070 */
[----:B------:R-:W-:Y:S01]  /*6120*/  SYNCS.ARRIVE.TRANS64.RED.A1T0 RZ, [UR21], RZ ;  /* 0x000000ffffff79a7 */ /* 0x000fe20008100415 */
[----:B-1----:R-:W-:Y:S02]  /*6130*/  R2UR UR20, R0 ;  /* 0x00000000001472ca */ /* 0x002fe400000e0000 */
[----:B------:R-:W-:Y:S04]  /*6140*/  SEL R0, RZ, 0x1, P0 ;  /* 0x00000001ff007807 */ /* 0x000fe80000000000 */
[----:B------:R-:W-:Y:S02]  /*6150*/  LOP3.LUT R26, R26, R0, RZ, 0x3c, !PT ;  /* 0x000000001a1a7212 */ /* 0x000fe400078e3cff */
[----:B--2---:R-:W-:Y:S01]  /*6160*/  R2UR UR12, R2 ;  /* 0x00000000020c72ca */ /* 0x004fe200000e0000 */
[----:B------:R-:W-:Y:S03]  /*6170*/  @!UPT UIADD3 URZ, UPT, UPT, URZ, URZ, URZ ;  /* 0x000000fffffff290 */ /* 0x000fe6000fffe0ff */
[----:B------:R-:W-:Y:S11]  /*6180*/  @P3 BRA `(.L_x_90) ;  /* 0xffffffe8004c3947 */ /* 0x000ff6000383ffff */
[----:B------:R-:W1:Y:S02]  /*6190*/  SYNCS.PHASECHK.TRANS64.TRYWAIT P0, [UR4+0x50], R24 ;  /* 0x00005018ff0075a7 */ /* 0x000e640008001104 */
[----:B-1----:R-:W-:Y:S05]  /*61a0*/  @!P0 BRA `(.L_x_91) ;  /* 0x0000009000708947 */ /* 0x002fea0003800000 */
.L_x_231:
[----:B------:R-:W2:Y:S02]  /*61b0*/  SYNCS.PHASECHK.TRANS64.TRYWAIT P0, [UR4+0x58], R24 ;  /* 0x00005818ff0075a7 */ /* 0x000ea40008001104 */
[----:B--2---:R-:W-:Y:S05]  /*61c0*/  @!P0 BRA `(.L_x_92) ;  /* 0x0000009000808947 */ /* 0x004fea0003800000 */
.L_x_233:
[----:B------:R-:W2:Y:S01]  /*61d0*/  SYNCS.PHASECHK.TRANS64.TRYWAIT P0, [UR4+0x60], R24 ;  /* 0x00006018ff0075a7 */ /* 0x000ea20008001104 */
[----:B-1----:R-:W-:Y:S01]  /*61e0*/  HFMA2 R0, -RZ, RZ, 0, 5.9604644775390625e-08 ;  /* 0x00000001ff007431 */ /* 0x002fe200000001ff */
[----:B--2---:R-:W-:Y:S06]  /*61f0*/  @!P0 BRA `(.L_x_93) ;  /* 0x00000090008c8947 */ /* 0x004fec0003800000 */
.L_x_235:
[----:B-1----:R-:W-:Y:S02]  /*6200*/  MOV R2, UR4 ;  /* 0x0000000400027c02 */ /* 0x002fe40008000f00 */
[----:B------:R-:W-:-:S07]  /*6210*/  SHF.L.U32 R0, R0, 0x1f, RZ ;  /* 0x0000001f00007819 */ /* 0x000fce00000006ff */
.L_x_94:
[----:B-1----:R1:W2:Y:S02]  /*6220*/  SYNCS.PHASECHK.TRANS64.TRYWAIT P0, [R2+URZ+0x68], R0 ;  /* 0x00006800020075a7 */ /* 0x0022a400080011ff */
[----:B--2---:R-:W-:Y:S05]  /*6230*/  @!P0 NANOSLEEP.SYNCS 0x989680 ;  /* 0x009896800000895d */ /* 0x004fea0003900000 */
[----:B------:R-:W2:Y:S02]  /*6240*/  @!P0 SYNCS.PHASECHK.TRANS64 P0, [R2+URZ+0x68], R0 ;  /* 0x00006800020085a7 */ /* 0x000ea400080010ff */
[----:B--2---:R-:W-:Y:S05]  /*6250*/  @P0 EXIT ;  /* 0x000000000000094d */ /* 0x004fea0003800000 */
[----:B------:R-:W-:Y:S05]  /*6260*/  BRA `(.L_x_94) ;  /* 0xfffffffc00ec7947 */ /* 0x000fea000383ffff */
.L_x_75:
[----:B------:R-:W-:-:S06]  /*6270*/  UISETP.GE.AND UP1, UPT, UR21, 0x4, UPT ;  /* 0x000000041500788c */ /* 0x000fcc000bf26270 */
[----:B------:R-:W-:-:S13]  /*6280*/  PLOP3.LUT P0, PT, PT, PT, UP1, 0x80, 0x8 ;  /* 0x000000000008781c */ /* 0x000fda0003f0f018 */
[----:B-1----:R-:W-:Y:S05]  /*6290*/  @!P0 EXIT ;  /* 0x000000000000894d */ /* 0x002fea0003800000 */
[----:B------:R-:W-:Y:S01]  /*62a0*/  BAR.SYNC.DEFER_BLOCKING 0x6, 0xa0 ;  /* 0x0182800000007b1d */ /* 0x000fe20000010000 */
[C---:B------:R-:W-:Y:S01]  /*62b0*/  IMAD.SHL.U32 R98, R3.reuse, 0x10, RZ ;  /* 0x0000001003627824 */ /* 0x040fe200078e00ff */
[----:B------:R-:W-:Y:S01]  /*62c0*/  LOP3.LUT R99, R100, 0x3, RZ, 0xc0, !PT ;  /* 0x0000000364637812 */ /* 0x000fe200078ec0ff */
[C---:B------:R-:W-:Y:S01]  /*62d0*/  IMAD.SHL.U32 R97, R3.reuse, 0x2, RZ ;  /* 0x0000000203617824 */ /* 0x040fe200078e00ff */
[----:B------:R-:W-:Y:S01]  /*62e0*/  CS2R R94, SRZ ;  /* 0x00000000005e7805 */ /* 0x000fe2000001ff00 */
[----:B------:R-:W-:Y:S01]  /*62f0*/  IMAD.U32 R3, R3, 0x10000, RZ ;  /* 0x0001000003037824 */ /* 0x000fe200078e00ff */
[----:B------:R-:W-:Y:S02]  /*6300*/  UMOV UR36, 0x400 ;  /* 0x0000040000247882 */ /* 0x000fe40000000000 */
[----:B------:R-:W1:Y:S01]  /*6310*/  LDC R91, c[0x0][0x370] ;  /* 0x0000dc00ff5b7b82 */ /* 0x000e620000000800 */
[----:B------:R-:W-:Y:S01]  /*6320*/  ULEA UR36, UR58, UR36, 0x18 ;  /* 0x000000243a247291 */ /* 0x000fe2000f8ec0ff */
[C---:B------:R-:W-:Y:S01]  /*6330*/  LOP3.LUT R0, R98.reuse, 0x40, RZ, 0xc0, !PT ;  /* 0x0000004062007812 */ /* 0x040fe200078ec0ff */
[----:B------:R-:W-:Y:S01]  /*6340*/  IMAD.MOV.U32 R103, RZ, RZ, RZ ;  /* 0x000000ffff677224 */ /* 0x000fe200078e00ff */
[----:B------:R-:W-:Y:S01]  /*6350*/  LOP3.LUT R2, R98, 0x1b0, RZ, 0xc0, !PT ;  /* 0x000001b062027812 */ /* 0x000fe200078ec0ff */
[----:B------:R-:W-:Y:S01]  /*6360*/  UIADD3 UR4, UPT, UPT, UR36, 0x200, URZ ;  /* 0x0000020024047890 */ /* 0x000fe2000fffe0ff */
[----:B------:R-:W-:Y:S01]  /*6370*/  LOP3.LUT R97, R0, 0x8, R97, 0xf8, !PT ;  /* 0x0000000800617812 */ /* 0x000fe200078ef861 */
[----:B------:R-:W-:Y:S01]  /*6380*/  IMAD.SHL.U32 R0, R100, 0x200, RZ ;  /* 0x0000020064007824 */ /* 0x000fe200078e00ff */
[----:B------:R-:W2:Y:S01]  /*6390*/  LDC R49, c[0x0][0xf0c] ;  /* 0x0003c300ff317b82 */ /* 0x000ea20000000800 */
[----:B------:R-:W-:Y:S01]  /*63a0*/  LOP3.LUT R3, R3, 0x200000, RZ, 0xc0, !PT ;  /* 0x0020000003037812 */ /* 0x000fe200078ec0ff */
[----:B------:R-:W-:Y:S01]  /*63b0*/  IMAD.MOV.U32 R93, RZ, RZ, RZ ;  /* 0x000000ffff5d7224 */ /* 0x000fe200078e00ff */
[----:B------:R-:W-:Y:S01]  /*63c0*/  LOP3.LUT P0, RZ, R98, 0x40, RZ, 0xc0, !PT ;  /* 0x0000004062ff7812 */ /* 0x000fe2000780c0ff */
[----:B------:R-:W-:Y:S01]  /*63d0*/  IMAD.U32 R89, RZ, RZ, UR4 ;  /* 0x00000004ff597e24 */ /* 0x000fe2000f8e00ff */
[----:B------:R-:W-:Y:S01]  /*63e0*/  LOP3.LUT R0, R2, 0x200, R0, 0xf8, !PT ;  /* 0x0000020002007812 */ /* 0x000fe200078ef800 */
[----:B------:R-:W3:Y:S02]  /*63f0*/  LDCU.64 UR50, c[0x0][0x348] ;  /* 0x00006900ff3277ac */ /* 0x000ee40008000a00 */
[----:B------:R-:W4:Y:S01]  /*6400*/  LDC R88, c[0x0][0xf20] ;  /* 0x0003c800ff587b82 */ /* 0x000f220000000800 */
[----:B------:R-:W3:Y:S01]  /*6410*/  LDS R96, [UR36+0x110] ;  /* 0x00011024ff607984 */ /* 0x000ee20008000800 */
[----:B------:R-:W-:Y:S01]  /*6420*/  LOP3.LUT R97, R0, R97, RZ, 0xfc, !PT ;  /* 0x0000006100617212 */ /* 0x000fe200078efcff */
[----:B------:R-:W1:Y:S01]  /*6430*/  LDCU.64 UR54, c[0x0][0xc88] ;  /* 0x00019100ff3677ac */ /* 0x000e620008000a00 */
[----:B------:R-:W-:Y:S01]  /*6440*/  P2R R0, PR, RZ, 0x1 ;  /* 0x00000001ff007803 */ /* 0x000fe20000000000 */
[----:B------:R-:W1:Y:S03]  /*6450*/  LDCU.64 UR56, c[0x0][0xc90] ;  /* 0x00019200ff3877ac */ /* 0x000e660008000a00 */
[----:B------:R-:W1:Y:S01]  /*6460*/  LDC R48, c[0x0][0xf30] ;  /* 0x0003cc00ff307b82 */ /* 0x000e620000000800 */
[----:B------:R-:W-:Y:S01]  /*6470*/  UMOV UR48, URZ ;  /* 0x000000ff00307c82 */ /* 0x000fe20008000000 */
[----:B------:R-:W-:-:S06]  /*6480*/  UMOV UR37, URZ ;  /* 0x000000ff00257c82 */ /* 0x000fcc0008000000 */
[----:B------:R-:W1:Y:S08]  /*6490*/  LDC.64 R84, c[0x0][0xf10] ;  /* 0x0003c400ff547b82 */ /* 0x000e700000000a00 */
[----:B------:R-:W1:Y:S08]  /*64a0*/  LDC.64 R46, c[0x0][0xf18] ;  /* 0x0003c600ff2e7b82 */ /* 0x000e700000000a00 */
[----:B------:R-:W1:Y:S08]  /*64b0*/  LDC.64 R44, c[0x0][0xf28] ;  /* 0x0003ca00ff2c7b82 */ /* 0x000e700000000a00 */
[----:B------:R-:W1:Y:S01]  /*64c0*/  LDC.64 R82, c[0x0][0xcb0] ;  /* 0x00032c00ff527b82 */ /* 0x000e620000000a00 */
[----:B---3--:R-:W-:-:S07]  /*64d0*/  IMAD.IADD R96, R96, 0x1, R3 ;  /* 0x0000000160607824 */ /* 0x008fce00078e0203 */
[----:B------:R-:W3:Y:S08]  /*64e0*/  LDC.64 R80, c[0x0][0xca8] ;  /* 0x00032a00ff507b82 */ /* 0x000ef00000000a00 */
[----:B--2-4-:R-:W1:Y:S02]  /*64f0*/  LDC R90, c[0x0][0x374] ;  /* 0x0000dd00ff5a7b82 */ /* 0x014e640000000800 */
.L_x_186:
[----:B------:R-:W-:Y:S02]  /*6500*/  LEA R0, R103, UR36, 0x3 ;  /* 0x0000002467007c11 */ /* 0x000fe4000f8e18ff */
[----:B------:R-:W-:Y:S02]  /*6510*/  SHF.L.U32 R2, R93, 0x1f, RZ ;  /* 0x0000001f5d027819 */ /* 0x000fe400000006ff */
[----:B------:R-:W-:Y:S02]  /*6520*/  LEA R16, R103, UR36, 0x4 ;  /* 0x0000002467107c11 */ /* 0x000fe4000f8e20ff */
[----:B------:R-:W2:Y:S02]  /*6530*/  SYNCS.PHASECHK.TRANS64.TRYWAIT P0, [R0+URZ+0x80], R2 ;  /* 0x00008002000075a7 */ /* 0x000ea400080011ff */
[----:B-12---:R-:W-:Y:S05]  /*6540*/  @!P0 BRA `(.L_x_95) ;  /* 0x0000008c00d08947 */ /* 0x006fea0003800000 */
.L_x_236:
[----:B------:R-:W4:Y:S01]  /*6550*/  LDC.64 R10, c[0x0][0xf10] ;  /* 0x0003c400ff0a7b82 */ /* 0x000f220000000a00 */
[----:B------:R-:W3:Y:S01]  /*6560*/  LDS.128 R16, [R16+0xf0] ;  /* 0x0000f00010107984 */ /* 0x000ee20000000c00 */
[----:B-1----:R-:W-:Y:S01]  /*6570*/  ISETP.NE.AND P1, PT, R48, 0x1, PT ;  /* 0x000000013000780c */ /* 0x002fe20003f25270 */
[----:B--2---:R-:W-:Y:S01]  /*6580*/  VIADD R0, R0, 0x90 ;  /* 0x0000009000007836 */ /* 0x004fe20000000000 */
[----:B------:R-:W-:Y:S04]  /*6590*/  ISETP.GE.AND P0, PT, R43, 0x1, PT ;  /* 0x000000012b00780c */ /* 0x000fe80003f06270 */
[----:B------:R-:W1:Y:S01]  /*65a0*/  LDC.64 R8, c[0x0][0xf18] ;  /* 0x0003c600ff087b82 */ /* 0x000e620000000a00 */
[----:B------:R-:W-:Y:S01]  /*65b0*/  PRMT R0, RZ, 0x654, R0 ;  /* 0x00000654ff007816 */ /* 0x000fe20000000000 */
[----:B------:R-:W-:Y:S01]  /*65c0*/  @!PT LDS RZ, [RZ] ;  /* 0x00000000fffff984 */ /* 0x000fe20000000800 */
[----:B------:R-:W-:Y:S01]  /*65d0*/  @!PT LDS RZ, [RZ] ;  /* 0x00000000fffff984 */ /* 0x000fe20000000800 */
[----:B------:R-:W-:Y:S01]  /*65e0*/  @!PT LDS RZ, [RZ] ;  /* 0x00000000fffff984 */ /* 0x000fe20000000800 */
[----:B------:R-:W-:Y:S01]  /*65f0*/  @!PT LDS RZ, [RZ] ;  /* 0x00000000fffff984 */ /* 0x000fe20000000800 */
[----:B------:R2:W-:Y:S06]  /*6600*/  MEMBAR.ALL.CTA ;  /* 0x0000000000007992 */ /* 0x0005ec0000008000 */
[----:B--2---:R-:W2:Y:S01]  /*6610*/  FENCE.VIEW.ASYNC.S ;  /* 0x00000000000073c6 */ /* 0x004ea20000000000 */
[----:B------:R-:W1:Y:S08]  /*6620*/  @!P1 LDC R12, c[0x0][0xf20] ;  /* 0x0003c800ff0c9b82 */ /* 0x000e700000000800 */
[----:B------:R-:W1:Y:S01]  /*6630*/  @!P1 LDC R7, c[0x0][0xf0c] ;  /* 0x0003c300ff079b82 */ /* 0x000e620000000800 */
[----:B--2---:R2:W-:Y:S01]  /*6640*/  SYNCS.ARRIVE.TRANS64.RED.A1T0 RZ, [R0+URZ], RZ ;  /* 0x000000ff00ff79a7 */ /* 0x0045e200081004ff */
[----:B---3--:R-:W-:Y:S04]  /*6650*/  LOP3.LUT P4, RZ, R18, 0x1, RZ, 0xc0, !PT ;  /* 0x0000000112ff7812 */ /* 0x008fe8000788c0ff */
[----:B------:R-:W-:Y:S09]  /*6660*/  P2R R101, PR, RZ, 0x10 ;  /* 0x00000010ff657803 */ /* 0x000ff20000000000 */
[----:B------:R-:W-:Y:S02]  /*6670*/  @P4 MOV R51, R16 ;  /* 0x0000001000334202 */ /* 0x000fe40000000f00 */
[----:B------:R-:W-:Y:S01]  /*6680*/  @P4 LOP3.LUT R50, R17, 0xffff, RZ, 0xc0, !PT ;  /* 0x0000ffff11324812 */ /* 0x000fe200078ec0ff */
[----:B--2-4-:R-:W-:Y:S06]  /*6690*/  @!P0 BRA `(.L_x_96) ;  /* 0x0000000000a48947 */ /* 0x014fec0003800000 */
[-C--:B------:R-:W-:Y:S01]  /*66a0*/  IMAD.HI.U32 R0, R90, R47.reuse, RZ ;  /* 0x0000002f5a007227 */ /* 0x080fe200078e00ff */
[----:B------:R-:W-:Y:S02]  /*66b0*/  ISETP.NE.AND P0, PT, R46, 0x1, PT ;  /* 0x000000012e00780c */ /* 0x000fe40003f05270 */
[----:B------:R-:W-:Y:S01]  /*66c0*/  ISETP.NE.AND P2, PT, R43, 0x1, PT ;  /* 0x000000012b00780c */ /* 0x000fe20003f45270 */
[----:B------:R-:W-:Y:S01]  /*66d0*/  IMAD.HI.U32 R4, R91, R84, RZ ;  /* 0x000000545b047227 */ /* 0x000fe200078e00ff */
[----:B------:R-:W-:Y:S02]  /*66e0*/  SHF.R.U32.HI R0, RZ, R88, R0 ;  /* 0x00000058ff007219 */ /* 0x000fe40000011600 */
[----:B------:R-:W-:Y:S01]  /*66f0*/  ISETP.NE.AND P3, PT, R49, 0x1, PT ;  /* 0x000000013100780c */ /* 0x000fe20003f65270 */
[----:B------:R-:W-:Y:S01]  /*6700*/  IMAD.HI.U32 R6, R50, R47, RZ ;  /* 0x0000002f32067227 */ /* 0x000fe200078e00ff */
[-C--:B------:R-:W-:Y:S02]  /*6710*/  SHF.R.U32.HI R4, RZ, R85.reuse, R4 ;  /* 0x00000055ff047219 */ /* 0x080fe40000011604 */
        /* <DEDUP_REMOVED lines=12> */
[----:B------:R-:W-:Y:S01]  /*67e0*/  IMAD R5, R43, R4, RZ ;  /* 0x000000042b057224 */ /* 0x000fe200078e02ff */
[C---:B------:R-:W-:Y:S01]  /*67f0*/  ISETP.GE.AND P0, PT, R3.reuse, R0, PT ;  /* 0x000000000300720c */ /* 0x040fe20003f06270 */
[C---:B------:R-:W-:Y:S03]  /*6800*/  IMAD.HI.U32 R0, R3.reuse, R44, RZ ;  /* 0x0000002c03007227 */ /* 0x040fe600078e00ff */
[C---:B------:R-:W-:Y:S02]  /*6810*/  ISETP.GE.OR P0, PT, R2.reuse, R5, P0 ;  /* 0x000000050200720c */ /* 0x040fe40000706670 */
[----:B------:R-:W-:Y:S04]  /*6820*/  SHF.R.U32.HI R0, RZ, R45, R0 ;  /* 0x0000002dff007219 */ /* 0x000fe80000011600 */
        /* <DEDUP_REMOVED lines=15> */
[----:B------:R-:W-:Y:S07]  /*6920*/  IMAD R50, R3, R46, R50 ;  /* 0x0000002e03327224 */ /* 0x000fee00078e0232 */
.L_x_96:
[----:B-1----:R-:W-:Y:S01]  /*6930*/  @!P1 IMAD.HI.U32 R2, R50, R9, RZ ;  /* 0x0000000932029227 */ /* 0x002fe200078e00ff */
[----:B------:R-:W-:Y:S01]  /*6940*/  @!P1 ISETP.NE.AND P0, PT, R8, 0x1, PT ;  /* 0x000000010800980c */ /* 0x000fe20003f05270 */
[----:B------:R-:W-:Y:S01]  /*6950*/  USHF.L.U32 UR46, UR20, 0x7, URZ ;  /* 0x00000007142e7899 */ /* 0x000fe200080006ff */
[----:B------:R-:W-:Y:S01]  /*6960*/  @!P1 ISETP.NE.AND P2, PT, R7, 0x1, PT ;  /* 0x000000010700980c */ /* 0x000fe20003f45270 */
[----:B------:R-:W-:Y:S01]  /*6970*/  @!P1 IMAD.HI.U32 R0, R51, R10, RZ ;  /* 0x0000000a33009227 */ /* 0x000fe200078e00ff */
[----:B------:R-:W-:Y:S01]  /*6980*/  @!P1 SHF.R.U32.HI R2, RZ, R12, R2 ;  /* 0x0000000cff029219 */ /* 0x000fe20000011602 */
[----:B------:R-:W-:Y:S01]  /*6990*/  USHF.L.U32 UR45, UR12, 0x7, URZ ;  /* 0x000000070c2d7899 */ /* 0x000fe200080006ff */
[----:B------:R-:W-:Y:S01]  /*69a0*/  @P4 SHF.R.U32.HI R92, RZ, 0x10, R17 ;  /* 0x00000010ff5c4819 */ /* 0x000fe20000011611 */
[----:B------:R-:W-:Y:S01]  /*69b0*/  VIADD R103, R103, 0x1 ;  /* 0x0000000167677836 */ /* 0x000fe20000000000 */
[----:B------:R-:W-:Y:S01]  /*69c0*/  @!P1 SEL R2, R50, R2, !P0 ;  /* 0x0000000232029207 */ /* 0x000fe20004000000 */
[----:B------:R-:W-:Y:S01]  /*69d0*/  BSSY.RECONVERGENT B6, `(.L_x_97) ;  /* 0x0000028000067945 */ /* 0x000fe20003800200 */
[----:B------:R-:W-:Y:S02]  /*69e0*/  @!P1 SHF.R.U32.HI R0, RZ, R11, R0 ;  /* 0x0000000bff009219 */ /* 0x000fe40000011600 */
[----:B------:R-:W-:Y:S02]  /*69f0*/  LOP3.LUT P0, RZ, R89, 0x90, RZ, 0xc0, !PT ;  /* 0x0000009059ff7812 */ /* 0x000fe4000780c0ff */
[----:B------:R-:W-:Y:S05]  /*6a00*/  @!P1 SEL R3, R51, R0, !P2 ;  /* 0x0000000033039207 */ /* 0x000fea0005000000 */
[----:B------:R-:W-:Y:S02]  /*6a10*/  @!P1 IMAD.IADD R0, R2, 0x1, -R3 ;  /* 0x0000000102009824 */ /* 0x000fe400078e0a03 */
[----:B------:R-:W-:Y:S02]  /*6a20*/  @!P1 IMAD.IADD R2, R3, 0x1, -R2 ;  /* 0x0000000103029824 */ /* 0x000fe400078e0a02 */
[----:B------:R-:W-:Y:S02]  /*6a30*/  @!P1 IMAD R51, R0, R7, R51 ;  /* 0x0000000700339224 */ /* 0x000fe400078e0233 */
[----:B------:R-:W-:Y:S01]  /*6a40*/  @!P1 IMAD R50, R2, R8, R50 ;  /* 0x0000000802329224 */ /* 0x000fe200078e0232 */
[----:B------:R-:W-:Y:S06]  /*6a50*/  @!P0 BRA `(.L_x_98) ;  /* 0x00000000007c8947 */ /* 0x000fec0003800000 */
[----:B------:R-:W1:Y:S01]  /*6a60*/  LDCU.64 UR8, c[0x4][0x80] ;  /* 0x01001000ff0877ac */ /* 0x000e620008000a00 */
[----:B------:R-:W-:Y:S01]  /*6a70*/  MOV R2, 0x0 ;  /* 0x0000000000027802 */ /* 0x000fe20000000f00 */
[----:B------:R-:W-:Y:S02]  /*6a80*/  HFMA2 R12, -RZ, RZ, 0, 5.9604644775390625e-08 ;  /* 0x00000001ff0c7431 */ /* 0x000fe400000001ff */
[----:B------:R-:W-:Y:S01]  /*6a90*/  IMAD.MOV.U32 R8, RZ, RZ, 0x70 ;  /* 0x00000070ff087424 */ /* 0x000fe200078e00ff */
[----:B------:R2:W3:Y:S01]  /*6aa0*/  LDC.64 R14, c[0x4][R2] ;  /* 0x01000000020e7b82 */ /* 0x0004e20000000a00 */
[----:B------:R-:W4:Y:S01]  /*6ab0*/  LDCU.64 UR6, c[0x4][0x88] ;  /* 0x01001100ff0677ac */ /* 0x000f220008000a00 */
[----:B------:R-:W-:Y:S01]  /*6ac0*/  IMAD.MOV.U32 R13, RZ, RZ, RZ ;  /* 0x000000ffff0d7224 */ /* 0x000fe200078e00ff */
[----:B------:R-:W2:Y:S01]  /*6ad0*/  LDCU.64 UR4, c[0x4][0x8] ;  /* 0x01000100ff0477ac */ /* 0x000ea20008000a00 */
[----:B-1----:R-:W-:Y:S01]  /*6ae0*/  MOV R5, UR9 ;  /* 0x0000000900057c02 */ /* 0x002fe20008000f00 */
[----:B------:R-:W-:Y:S01]  /*6af0*/  IMAD.U32 R4, RZ, RZ, UR8 ;  /* 0x00000008ff047e24 */ /* 0x000fe2000f8e00ff */
[----:B----4-:R-:W-:Y:S01]  /*6b00*/  MOV R7, UR7 ;  /* 0x0000000700077c02 */ /* 0x010fe20008000f00 */
[----:B------:R-:W-:Y:S01]  /*6b10*/  IMAD.U32 R6, RZ, RZ, UR6 ;  /* 0x00000006ff067e24 */ /* 0x000fe2000f8e00ff */
[----:B--2---:R-:W-:Y:S01]  /*6b20*/  MOV R11, UR5 ;  /* 0x00000005000b7c02 */ /* 0x004fe20008000f00 */
[----:B------:R-:W-:Y:S02]  /*6b30*/  IMAD.U32 R10, RZ, RZ, UR4 ;  /* 0x00000004ff0a7e24 */ /* 0x000fe4000f8e00ff */
[----:B------:R-:W-:Y:S07]  /*6b40*/  LEPC R20, `(.L_x_99) ;  /* 0x000000001014794e */ /* 0x000fee0000000000 */
[----:B---3-5:R-:W-:Y:S05]  /*6b50*/  CALL.ABS.NOINC R14 ;  /* 0x000000000e007343 */ /* 0x028fea0003c00000 */
.L_x_99:
[----:B------:R-:W1:Y:S01]  /*6b60*/  LDCU.64 UR8, c[0x4][0x80] ;  /* 0x01001000ff0877ac */ /* 0x000e620008000a00 */
[----:B------:R-:W2:Y:S01]  /*6b70*/  LDC.64 R2, c[0x4][R2] ;  /* 0x0100000002027b82 */ /* 0x000ea20000000a00 */
[----:B------:R-:W-:Y:S02]  /*6b80*/  HFMA2 R12, -RZ, RZ, 0, 5.9604644775390625e-08 ;  /* 0x00000001ff0c7431 */ /* 0x000fe400000001ff */
[----:B------:R-:W-:Y:S02]  /*6b90*/  IMAD.MOV.U32 R8, RZ, RZ, 0x70 ;  /* 0x00000070ff087424 */ /* 0x000fe400078e00ff */
[----:B------:R-:W-:Y:S01]  /*6ba0*/  IMAD.MOV.U32 R13, RZ, RZ, RZ ;  /* 0x000000ffff0d7224 */ /* 0x000fe200078e00ff */
[----:B------:R-:W3:Y:S01]  /*6bb0*/  LDCU.64 UR6, c[0x4][0x88] ;  /* 0x01001100ff0677ac */ /* 0x000ee20008000a00 */
[----:B------:R-:W4:Y:S01]  /*6bc0*/  LDCU.64 UR4, c[0x4][0x8] ;  /* 0x01000100ff0477ac */ /* 0x000f220008000a00 */
[----:B-1----:R-:W-:Y:S02]  /*6bd0*/  MOV R4, UR8 ;  /* 0x0000000800047c02 */ /* 0x002fe40008000f00 */
[----:B------:R-:W-:Y:S02]  /*6be0*/  MOV R5, UR9 ;  /* 0x0000000900057c02 */ /* 0x000fe40008000f00 */
[----:B---3--:R-:W-:Y:S01]  /*6bf0*/  MOV R7, UR7 ;  /* 0x0000000700077c02 */ /* 0x008fe20008000f00 */
[----:B------:R-:W-:Y:S01]  /*6c00*/  IMAD.U32 R6, RZ, RZ, UR6 ;  /* 0x00000006ff067e24 */ /* 0x000fe2000f8e00ff */
[----:B----4-:R-:W-:Y:S01]  /*6c10*/  MOV R11, UR5 ;  /* 0x00000005000b7c02 */ /* 0x010fe20008000f00 */
[----:B------:R-:W-:Y:S02]  /*6c20*/  IMAD.U32 R10, RZ, RZ, UR4 ;  /* 0x00000004ff0a7e24 */ /* 0x000fe4000f8e00ff */
[----:B------:R-:W-:Y:S07]  /*6c30*/  LEPC R20, `(.L_x_98) ;  /* 0x000000001014794e */ /* 0x000fee0000000000 */
[----:B--2---:R-:W-:Y:S05]  /*6c40*/  CALL.ABS.NOINC R2 ;  /* 0x0000000002007343 */ /* 0x004fea0003c00000 */
.L_x_98:
[----:B------:R-:W-:Y:S05]  /*6c50*/  BSYNC.RECONVERGENT B6 ;  /* 0x0000000000067941 */ /* 0x000fea0003800200 */
.L_x_97:
[----:B------:R-:W-:Y:S01]  /*6c60*/  ISETP.NE.U32.AND P4, PT, R82, RZ, PT ;  /* 0x000000ff5200720c */ /* 0x000fe20003f85070 */
[----:B------:R-:W-:Y:S01]  /*6c70*/  UISETP.NE.AND UP2, UPT, UR49, URZ, UPT ;  /* 0x000000ff3100728c */ /* 0x000fe2000bf45270 */
[----:B------:R-:W-:Y:S01]  /*6c80*/  ISETP.NE.U32.AND P2, PT, RZ, UR54, PT ;  /* 0x00000036ff007c0c */ /* 0x000fe2000bf45070 */
[----:B------:R-:W-:Y:S01]  /*6c90*/  UISETP.NE.U32.AND UP1, UPT, UR56, URZ, UPT ;  /* 0x000000ff3800728c */ /* 0x000fe2000bf25070 */
[----:B------:R-:W-:Y:S01]  /*6ca0*/  ISETP.NE.AND.EX P4, PT, R83, RZ, PT, P4 ;  /* 0x000000ff5300720c */ /* 0x000fe20003f85340 */
[----:B------:R-:W-:Y:S01]  /*6cb0*/  UPLOP3.LUT UP0, UPT, UPT, UPT, UPT, 0x40, 0x4 ;  /* 0x000000000004789c */ /* 0x000fe20003f0e870 */
[----:B------:R-:W-:Y:S01]  /*6cc0*/  ISETP.NE.AND.EX P2, PT, RZ, UR55, PT, P2 ;  /* 0x00000037ff007c0c */ /* 0x000fe2000bf45320 */
[----:B------:R-:W-:Y:S01]  /*6cd0*/  UISETP.NE.AND.EX UP1, UPT, UR57, URZ, UPT, UP1 ;  /* 0x000000ff3900728c */ /* 0x000fe2000bf25310 */
[----:B------:R-:W-:Y:S04]  /*6ce0*/  PLOP3.LUT P1, PT, PT, PT, UP2, 0x80, 0x8 ;  /* 0x000000000008781c */ /* 0x000fe80003f2f028 */
[----:B------:R-:W-:Y:S06]  /*6cf0*/  @UP2 UPLOP3.LUT UP0, UPT, UPT, UPT, UP1, 0x80, 0x8 ;  /* 0x000000000008289c */ /* 0x000fec0003f0f010 */
[----:B------:R-:W-:Y:S01]  /*6d00*/  PLOP3.LUT P0, PT, PT, PT, UP0, 0x80, 0x8 ;  /* 0x000000000008781c */ /* 0x000fe20003f0f008 */
[----:B------:R-:W-:Y:S01]  /*6d10*/  @!UPT UIADD3 URZ, UPT, UPT, URZ, URZ, URZ ;  /* 0x000000fffffff290 */ /* 0x000fe2000fffe0ff */
[----:B------:R-:W-:Y:S11]  /*6d20*/  BRA.U !UP1, `(.L_x_100) ;  /* 0x0000000109387547 */ /* 0x000ff6000b800000 */
[----:B------:R-:W-:Y:S01]  /*6d30*/  UISETP.NE.U32.AND UP0, UPT, UR54, URZ, UPT ;  /* 0x000000ff3600728c */ /* 0x000fe2000bf05070 */
[----:B------:R-:W-:Y:S02]  /*6d40*/  HFMA2 R0, -RZ, RZ, 0, 5.9604644775390625e-08 ;  /* 0x00000001ff007431 */ /* 0x000fe400000001ff */
[----:B------:R-:W-:Y:S01]  /*6d50*/  IMAD.MOV.U32 R86, RZ, RZ, 0x1 ;  /* 0x00000001ff567424 */ /* 0x000fe200078e00ff */
[----:B------:R-:W-:Y:S06]  /*6d60*/  UISETP.NE.AND.EX UP0, UPT, UR55, URZ, UPT, UP0 ;  /* 0x000000ff3700728c */ /* 0x000fec000bf05300 */
[----:B------:R-:W-:Y:S05]  /*6d70*/  PLOP3.LUT P3, PT, PT, PT, UP0, 0x80, 0x8 ;  /* 0x000000000008781c */ /* 0x000fea0003f6f008 */
[----:B------:R-:W1:Y:S01]  /*6d80*/  @UP0 LDCU.64 UR4, c[0x0][0xc88] ;  /* 0x00019100ff0407ac */ /* 0x000e620008000a00 */
[----:B------:R-:W-:Y:S07]  /*6d90*/  @UP0 UIMAD UR6, UR52, UR56, URZ ;  /* 0x00000038340602a4 */ /* 0x000fee000f8e02ff */
[----:B------:R-:W-:Y:S01]  /*6da0*/  @!P3 PRMT R86, R0, 0x7610, R86 ;  /* 0x000076100056b816 */ /* 0x000fe20000000056 */
[----:B-1----:R-:W-:Y:S06]  /*6db0*/  @UP0 UIMAD.WIDE UR4, UR6, 0x4, UR4 ;  /* 0x00000004060408a5 */ /* 0x002fec000f8e0204 */
[----:B------:R-:W-:Y:S01]  /*6dc0*/  IMAD.U32 R2, RZ, RZ, UR4 ;  /* 0x00000004ff027e24 */ /* 0x000fe2000f8e00ff */
[----:B------:R-:W-:Y:S04]  /*6dd0*/  MOV R3, UR5 ;  /* 0x0000000500037c02 */ /* 0x000fe80008000f00 */
[----:B------:R-:W1:Y:S01]  /*6de0*/  @!UP0 LDCU UR4, c[0x0][0xc80] ;  /* 0x00019000ff0487ac */ /* 0x000e620008000800 */
[----:B-----5:R2:W5:Y:S02]  /*6df0*/  @P3 LDG.E R53, desc[UR60][R2.64] ;  /* 0x0000003c02353981 */ /* 0x020564000c1e1900 */
[----:B-12---:R-:W-:Y:S02]  /*6e00*/  @!P3 IMAD.U32 R53, RZ, RZ, UR4 ;  /* 0x00000004ff35be24 */ /* 0x006fe4000f8e00ff */
.L_x_100:
[----:B------:R-:W-:Y:S05]  /*6e10*/  @!P4 BRA `(.L_x_101) ;  /* 0x000000000020c947 */ /* 0x000fea0003800000 */
[----:B------:R-:W-:Y:S04]  /*6e20*/  ISETP.NE.U32.AND P3, PT, R80, RZ, PT ;  /* 0x000000ff5000720c */ /* 0x000fe80003f65070 */
[----:B------:R-:W-:Y:S11]  /*6e30*/  ISETP.NE.AND.EX P3, PT, R81, RZ, PT, P3 ;  /* 0x000000ff5100720c */ /* 0x000ff60003f65330 */
[----:B------:R-:W-:Y:S02]  /*6e40*/  @!UPT UIADD3 URZ, UPT, UPT, URZ, URZ, URZ ;  /* 0x000000fffffff290 */ /* 0x000fe4000fffe0ff */
[----:B------:R-:W1:Y:S01]  /*6e50*/  @P3 LDC.64 R2, c[0x0][0xca8] ;  /* 0x00032a00ff023b82 */ /* 0x000e620000000a00 */
[----:B------:R-:W-:Y:S04]  /*6e60*/  @P3 IMAD R0, R82, UR52, RZ ;  /* 0x0000003452003c24 */ /* 0x000fe8000f8e02ff */
[----:B-1----:R-:W-:Y:S05]  /*6e70*/  @P3 IMAD.WIDE R2, R0, 0x4, R2 ;  /* 0x0000000400023825 */ /* 0x002fea00078e0202 */
[----:B-----5:R1:W5:Y:S02]  /*6e80*/  @P3 LDG.E R52, desc[UR60][R2.64] ;  /* 0x0000003c02343981 */ /* 0x020364000c1e1900 */
[----:B-1----:R-:W2:Y:S02]  /*6e90*/  @!P3 LDC R52, c[0x0][0xca0] ;  /* 0x00032800ff34bb82 */ /* 0x002ea40000000800 */
.L_x_101:
[----:B-----5:R-:W-:Y:S01]  /*6ea0*/  FSETP.NEU.AND P3, PT, R53, RZ, PT ;  /* 0x000000ff3500720b */ /* 0x020fe20003f6d000 */
[----:B------:R-:W-:Y:S01]  /*6eb0*/  IMAD.MOV.U32 R69, RZ, RZ, 0x10 ;  /* 0x00000010ff457424 */ /* 0x000fe200078e00ff */
[----:B------:R-:W-:Y:S01]  /*6ec0*/  SEL R2, RZ, 0xffffffff, P2 ;  /* 0xffffffffff027807 */ /* 0x000fe20001000000 */
[----:B------:R-:W-:Y:S01]  /*6ed0*/  IMAD R59, R95, 0x80, R96 ;  /* 0x000000805f3b7824 */ /* 0x000fe200078e0260 */
[----:B------:R-:W-:Y:S01]  /*6ee0*/  @P1 LOP3.LUT P2, RZ, R86, 0xff, RZ, 0xc0, !PT ;  /* 0x000000ff56ff1812 */ /* 0x000fe2000784c0ff */
[----:B------:R-:W-:Y:S01]  /*6ef0*/  IMAD.SHL.U32 R105, R97, 0x2, RZ ;  /* 0x0000000261697824 */ /* 0x000fe200078e00ff */
[----:B------:R-:W-:Y:S01]  /*6f00*/  @P1 SEL R0, RZ, 0xffffffff, P3 ;  /* 0xffffffffff001807 */ /* 0x000fe20001800000 */
[----:B------:R-:W-:Y:S01]  /*6f10*/  BSSY B1, `(.L_x_102) ;  /* 0x0000039000017945 */ /* 0x000fe20003800000 */
[----:B------:R-:W-:Y:S01]  /*6f20*/  LEA R58, R95, UR36, 0x3 ;  /* 0x000000245f3a7c11 */ /* 0x000fe2000f8e18ff */
[----:B------:R-:W-:Y:S01]  /*6f30*/  VIADD R104, R105, UR36 ;  /* 0x0000002469687c36 */ /* 0x000fe20008000000 */
[----:B------:R-:W-:Y:S01]  /*6f40*/  @P0 SEL R0, R2, R0, !P2 ;  /* 0x0000000002000207 */ /* 0x000fe20005000000 */
[----:B------:R-:W-:Y:S01]  /*6f50*/  IMAD.MOV.U32 R70, RZ, RZ, 0x1 ;  /* 0x00000001ff467424 */ /* 0x000fe200078e00ff */
[----:B------:R-:W-:Y:S01]  /*6f60*/  SHF.L.U32 R3, R94, 0x1f, RZ ;  /* 0x0000001f5e037819 */ /* 0x000fe200000006ff */
[----:B------:R-:W-:Y:S01]  /*6f70*/  IMAD.MOV.U32 R68, RZ, RZ, RZ ;  /* 0x000000ffff447224 */ /* 0x000fe200078e00ff */
[----:B------:R-:W-:Y:S02]  /*6f80*/  @P1 LOP3.LUT R0, R0, 0x1, RZ, 0xc0, !PT ;  /* 0x0000000100001812 */ /* 0x000fe400078ec0ff */
[----:B------:R-:W-:Y:S02]  /*6f90*/  CS2R R78, SRZ ;  /* 0x00000000004e7805 */ /* 0x000fe4000001ff00 */
[----:B------:R-:W-:Y:S02]  /*6fa0*/  PLOP3.LUT P2, PT, PT, PT, UP1, 0x80, 0x8 ;  /* 0x000000000008781c */ /* 0x000fe40003f4f018 */
[----:B------:R-:W-:Y:S02]  /*6fb0*/  CS2R R76, SRZ ;  /* 0x00000000004c7805 */ /* 0x000fe4000001ff00 */
[----:B------:R-:W-:Y:S02]  /*6fc0*/  ISETP.NE.U32.OR P4, PT, R0, 0x1, !P1 ;  /* 0x000000010000780c */ /* 0x000fe40004f85470 */
[----:B------:R-:W-:Y:S02]  /*6fd0*/  CS2R R74, SRZ ;  /* 0x00000000004a7805 */ /* 0x000fe4000001ff00 */
[----:B------:R-:W-:Y:S02]  /*6fe0*/  LOP3.LUT P5, RZ, R98, 0x40, RZ, 0xc0, !PT ;  /* 0x0000004062ff7812 */ /* 0x000fe400078ac0ff */
[----:B------:R-:W-:Y:S02]  /*6ff0*/  CS2R R72, SRZ ;  /* 0x0000000000487805 */ /* 0x000fe4000001ff00 */
[----:B------:R-:W-:Y:S02]  /*7000*/  P2R R106, PR, RZ, 0x10 ;  /* 0x00000010ff6a7803 */ /* 0x000fe40000000000 */
[----:B------:R-:W-:Y:S02]  /*7010*/  CS2R R66, SRZ ;  /* 0x0000000000427805 */ /* 0x000fe4000001ff00 */
[----:B------:R-:W-:Y:S02]  /*7020*/  SEL R69, R69, 0xfffffff0, !P5 ;  /* 0xfffffff045457807 */ /* 0x000fe40006800000 */
[----:B------:R-:W-:Y:S02]  /*7030*/  CS2R R64, SRZ ;  /* 0x0000000000407805 */ /* 0x000fe4000001ff00 */
[----:B------:R-:W-:Y:S02]  /*7040*/  CS2R R62, SRZ ;  /* 0x00000000003e7805 */ /* 0x000fe4000001ff00 */
[----:B------:R-:W-:Y:S01]  /*7050*/  CS2R R60, SRZ ;  /* 0x00000000003c7805 */ /* 0x000fe2000001ff00 */
[----:B------:R-:W-:Y:S01]  /*7060*/  IMAD.IADD R104, R104, 0x1, R69 ;  /* 0x0000000168687824 */ /* 0x000fe200078e0245 */
[----:B------:R-:W-:Y:S04]  /*7070*/  @P4 SHF.L.U32 R0, RZ, 0x1f, RZ ;  /* 0x0000001fff004819 */ /* 0x000fe800000006ff */
[----:B------:R1:W3:Y:S01]  /*7080*/  @P4 SYNCS.PHASECHK.TRANS64.TRYWAIT P1, [UR36+0x30], R0 ;  /* 0x00003000ff0045a7 */ /* 0x0002e20008021124 */
[----:B------:R4:W2:Y:S01]  /*7090*/  SYNCS.PHASECHK.TRANS64.TRYWAIT P0, [R58+URZ+0xa0], R3 ;  /* 0x0000a0033a0075a7 */ /* 0x0008a200080011ff */
[----:B-1----:R-:W-:Y:S02]  /*70a0*/  SEL R0, RZ, 0xffffffff, P3 ;  /* 0xffffffffff007807 */ /* 0x002fe40001800000 */
[----:B------:R-:W-:Y:S04]  /*70b0*/  LOP3.LUT P3, R102, R86, 0xff, RZ, 0xc0, !PT ;  /* 0x000000ff56667812 */ /* 0x000fe8000786c0ff */
[----:B------:R-:W-:Y:S04]  /*70c0*/  @P2 SEL R0, R2, R0, !P3 ;  /* 0x0000000002002207 */ /* 0x000fe80005800000 */
[----:B------:R-:W-:Y:S04]  /*70d0*/  LOP3.LUT R0, R0, 0x1, RZ, 0xc0, !PT ;  /* 0x0000000100007812 */ /* 0x000fe800078ec0ff */
[----:B------:R-:W-:Y:S02]  /*70e0*/  ISETP.NE.U32.AND P2, PT, R0, 0x1, PT ;  /* 0x000000010000780c */ /* 0x000fe40003f45070 */
[----:B------:R-:W-:Y:S02]  /*70f0*/  SHF.R.U32.HI R0, RZ, 0x15, R59 ;  /* 0x00000015ff007819 */ /* 0x000fe4000001163b */
[----:B------:R-:W-:Y:S02]  /*7100*/  P2R R71, PR, RZ, 0x4 ;  /* 0x00000004ff477803 */ /* 0x000fe40000000000 */
[----:B------:R-:W-:Y:S02]  /*7110*/  LOP3.LUT R2, R0, 0x3, RZ, 0xc0, !PT ;  /* 0x0000000300027812 */ /* 0x000fe400078ec0ff */
[----:B---3--:R-:W-:Y:S01]  /*7120*/  @P4 SEL R70, RZ, 0x1, !P1 ;  /* 0x00000001ff464807 */ /* 0x008fe20004800000 */
[----:B--2-4-:R-:W-:Y:S06]  /*7130*/  @!P4 BRA `(.L_x_103) ;  /* 0x000000000058c947 */ /* 0x014fec0003800000 */
[----:B------:R-:W-:Y:S01]  /*7140*/  IMAD.MOV.U32 R79, RZ, RZ, RZ ;  /* 0x000000ffff4f7224 */ /* 0x000fe200078e00ff */
[----:B------:R-:W-:Y:S01]  /*7150*/  ISETP.NE.AND P1, PT, R70, RZ, PT ;  /* 0x000000ff4600720c */ /* 0x000fe20003f25270 */
[----:B------:R-:W-:Y:S01]  /*7160*/  BSSY B0, `(.L_x_104) ;  /* 0x000000c000007945 */ /* 0x000fe20003800000 */
[----:B------:R-:W-:Y:S02]  /*7170*/  CS2R R62, SRZ ;  /* 0x00000000003e7805 */ /* 0x000fe4000001ff00 */
[----:B------:R-:W-:Y:S02]  /*7180*/  CS2R R60, SRZ ;  /* 0x00000000003c7805 */ /* 0x000fe4000001ff00 */
[----:B------:R-:W-:Y:S02]  /*7190*/  CS2R R66, SRZ ;  /* 0x0000000000427805 */ /* 0x000fe4000001ff00 */
[----:B------:R-:W-:Y:S02]  /*71a0*/  CS2R R64, SRZ ;  /* 0x0000000000407805 */ /* 0x000fe4000001ff00 */
[----:B------:R-:W-:Y:S02]  /*71b0*/  CS2R R74, SRZ ;  /* 0x00000000004a7805 */ /* 0x000fe4000001ff00 */
[----:B------:R-:W-:Y:S02]  /*71c0*/  CS2R R72, SRZ ;  /* 0x0000000000487805 */ /* 0x000fe4000001ff00 */
[----:B------:R-:W-:Y:S01]  /*71d0*/  CS2R R76, SRZ ;  /* 0x00000000004c7805 */ /* 0x000fe2000001ff00 */
[----:B------:R-:W-:Y:S06]  /*71e0*/  @P1 BRA `(.L_x_105) ;  /* 0x00000000000c1947 */ /* 0x000fec0003800000 */
[----:B------:R-:W-:Y:S04]  /*71f0*/  SHF.L.U32 R5, RZ, 0x1f, RZ ;  /* 0x0000001fff057819 */ /* 0x000fe800000006ff */
[----:B------:R-:W1:Y:S02]  /*7200*/  SYNCS.PHASECHK.TRANS64.TRYWAIT P1, [UR36+0x30], R5 ;  /* 0x00003005ff0075a7 */ /* 0x000e640008021124 */
[----:B-1----:R-:W-:Y:S05]  /*7210*/  @!P1 BRA `(.L_x_106) ;  /* 0x0000008000b09947 */ /* 0x002fea0003800000 */
.L_x_105:
[----:B------:R-:W-:Y:S05]  /*7220*/  BSYNC B0 ;  /* 0x0000000000007941 */ /* 0x000fea0003800000 */
.L_x_104:
[----:B------:R-:W-:Y:S01]  /*7230*/  ISETP.NE.AND P1, PT, R71, RZ, PT ;  /* 0x000000ff4700720c */ /* 0x000fe20003f25270 */
[----:B------:R-:W-:Y:S11]  /*7240*/  HFMA2 R68, -RZ, RZ, 0, 5.9604644775390625e-08 ;  /* 0x00000001ff447431 */ /* 0x000ff600000001ff */
[----:B------:R-:W-:Y:S01]  /*7250*/  @!UPT UIADD3 URZ, UPT, UPT, URZ, URZ, URZ ;  /* 0x000000fffffff290 */ /* 0x000fe2000fffe0ff */
[----:B------:R2:W3:Y:S04]  /*7260*/  @P1 LDS.128 R60, [R105+UR36+0x200] ;  /* 0x00020024693c1984 */ /* 0x0004e80008000c00 */
[----:B------:R2:W4:Y:S04]  /*7270*/  @P1 LDS.128 R64, [R104+0x200] ;  /* 0x0002000068401984 */ /* 0x0005280000000c00 */
[----:B------:R2:W1:Y:S04]  /*7280*/  @P1 LDS.128 R72, [R105+UR36+0xa00] ;  /* 0x000a002469481984 */ /* 0x0004680008000c00 */
[----:B------:R2:W1:Y:S02]  /*7290*/  @P1 LDS.128 R76, [R104+0xa00] ;  /* 0x000a0000684c1984 */ /* 0x0004640000000c00 */
.L_x_103:
[----:B------:R-:W-:Y:S05]  /*72a0*/  BSYNC B1 ;  /* 0x0000000000017941 */ /* 0x000fea0003800000 */
.L_x_102:
[----:B------:R-:W-:Y:S02]  /*72b0*/  ISETP.NE.AND P1, PT, R99, R2, PT ;  /* 0x000000026300720c */ /* 0x000fe40003f25270 */
[----:B------:R-:W-:Y:S01]  /*72c0*/  MOV R39, RZ ;  /* 0x000000ff00277202 */ /* 0x000fe20000000f00 */
[----:B------:R-:W-:Y:S10]  /*72d0*/  @P0 BRA `(.L_x_107) ;  /* 0x0000000000080947 */ /* 0x000ff40003800000 */
[----:B------:R-:W5:Y:S02]  /*72e0*/  SYNCS.PHASECHK.TRANS64.TRYWAIT P0, [R58+URZ+0xa0], R3 ;  /* 0x0000a0033a0075a7 */ /* 0x000f6400080011ff */
[----:B-----5:R-:W-:Y:S05]  /*72f0*/  @!P0 BRA `(.L_x_108) ;  /* 0x0000008000908947 */ /* 0x020fea0003800000 */
.L_x_107:
[----:B------:R-:W-:Y:S01]  /*7300*/  IMAD.MOV.U32 R38, RZ, RZ, RZ ;  /* 0x000000ffff267224 */ /* 0x000fe200078e00ff */
[----:B------:R-:W-:Y:S02]  /*7310*/  CS2R R36, SRZ ;  /* 0x0000000000247805 */ /* 0x000fe4000001ff00 */
        /* <DEDUP_REMOVED lines=13> */
[----:B-1----:R-:W-:Y:S01]  /*73f0*/  CS2R R4, SRZ ;  /* 0x0000000000047805 */ /* 0x002fe2000001ff00 */
[----:B------:R-:W-:Y:S06]  /*7400*/  @P1 BRA `(.L_x_109) ;  /* 0x0000000000bc1947 */ /* 0x000fec0003800000 */
[----:B------:R-:W-:Y:S11]  /*7410*/  LOP3.LUT P0, RZ, R0, 0x3, R100, 0x48, !PT ;  /* 0x0000000300ff7812 */ /* 0x000ff60007804864 */
[----:B------:R-:W-:Y:S02]  /*7420*/  @!UPT UIADD3 URZ, UPT, UPT, URZ, URZ, URZ ;  /* 0x000000fffffff290 */ /* 0x000fe4000fffe0ff */
[----:B------:R-:W-:Y:S05]  /*7430*/  @!P0 BRA `(.L_x_110) ;  /* 0x0000000000408947 */ /* 0x000fea0003800000 */
[----:B------:R-:W1:Y:S01]  /*7440*/  LDCU.64 UR8, c[0x4][0x70] ;  /* 0x01000e00ff0877ac */ /* 0x000e620008000a00 */
[----:B------:R-:W-:Y:S01]  /*7450*/  MOV R15, 0x0 ;  /* 0x00000000000f7802 */ /* 0x000fe20000000f00 */
[----:B------:R-:W-:Y:S02]  /*7460*/  HFMA2 R12, -RZ, RZ, 0, 5.9604644775390625e-08 ;  /* 0x00000001ff0c7431 */ /* 0x000fe400000001ff */
[----:B------:R-:W-:Y:S02]  /*7470*/  IMAD.MOV.U32 R8, RZ, RZ, 0x192 ;  /* 0x00000192ff087424 */ /* 0x000fe400078e00ff */
[----:B------:R-:W-:Y:S01]  /*7480*/  IMAD.MOV.U32 R13, RZ, RZ, RZ ;  /* 0x000000ffff0d7224 */ /* 0x000fe200078e00ff */
[----:B------:R-:W5:Y:S01]  /*7490*/  LDCU.64 UR6, c[0x4][0x78] ;  /* 0x01000f00ff0677ac */ /* 0x000f620008000a00 */
[----:B------:R-:W2:Y:S01]  /*74a0*/  LDC.64 R14, c[0x4][R15] ;  /* 0x010000000f0e7b82 */ /* 0x000ea20000000a00 */
[----:B------:R-:W3:Y:S01]  /*74b0*/  LDCU.64 UR4, c[0x4][0x10] ;  /* 0x01000200ff0477ac */ /* 0x000ee20008000a00 */
[----:B-1----:R-:W-:Y:S01]  /*74c0*/  MOV R5, UR9 ;  /* 0x0000000900057c02 */ /* 0x002fe20008000f00 */
[----:B------:R-:W-:Y:S01]  /*74d0*/  IMAD.U32 R4, RZ, RZ, UR8 ;  /* 0x00000008ff047e24 */ /* 0x000fe2000f8e00ff */
[----:B-----5:R-:W-:Y:S01]  /*74e0*/  MOV R7, UR7 ;  /* 0x0000000700077c02 */ /* 0x020fe20008000f00 */
[----:B------:R-:W-:Y:S01]  /*74f0*/  IMAD.U32 R6, RZ, RZ, UR6 ;  /* 0x00000006ff067e24 */ /* 0x000fe2000f8e00ff */
[----:B---3--:R-:W-:Y:S01]  /*7500*/  MOV R11, UR5 ;  /* 0x00000005000b7c02 */ /* 0x008fe20008000f00 */
[----:B------:R-:W-:Y:S02]  /*7510*/  IMAD.U32 R10, RZ, RZ, UR4 ;  /* 0x00000004ff0a7e24 */ /* 0x000fe4000f8e00ff */
[----:B------:R-:W-:Y:S07]  /*7520*/  LEPC R20, `(.L_x_110) ;  /* 0x000000001014794e */ /* 0x000fee0000000000 */
[----:B--2-4-:R-:W-:Y:S05]  /*7530*/  CALL.ABS.NOINC R14 ;  /* 0x000000000e007343 */ /* 0x014fea0003c00000 */
.L_x_110:
[----:B------:R-:W-:Y:S05]  /*7540*/  WARPSYNC.ALL ;  /* 0x0000000000007948 */ /* 0x000fea0003800000 */
[C---:B------:R-:W-:Y:S01]  /*7550*/  R2UR UR4, R59.reuse ;  /* 0x000000003b0472ca */ /* 0x040fe200000e0000 */
[----:B------:R-:W-:Y:S05]  /*7560*/  VIADD R0, R59, 0x40 ;  /* 0x000000403b007836 */ /* 0x000fea0000000000 */
[----:B------:R-:W-:Y:S04]  /*7570*/  SHF.R.U32.HI R0, RZ, 0x15, R0 ;  /* 0x00000015ff007819 */ /* 0x000fe80000011600 */
[----:B------:R-:W-:Y:S03]  /*7580*/  LOP3.LUT P0, RZ, R0, 0x3, R100, 0x48, !PT ;  /* 0x0000000300ff7812 */ /* 0x000fe60007804864 */
[----:B------:R-:W1:Y:S10]  /*7590*/  LDTM.x16 R24, tmem[UR4] ;  /* 0x00000004001879ee */ /* 0x000e740008240000 */
[----:B-1----:R-:W-:Y:S05]  /*75a0*/  @!P0 BRA `(.L_x_111) ;  /* 0x0000000000408947 */ /* 0x002fea0003800000 */
        /* <DEDUP_REMOVED lines=16> */
.L_x_111:
[----:B------:R-:W-:Y:S05]  /*76b0*/  WARPSYNC.ALL ;  /* 0x0000000000007948 */ /* 0x000fea0003800000 */
[----:B------:R-:W-:Y:S11]  /*76c0*/  R2UR UR4, R59 ;  /* 0x000000003b0472ca */ /* 0x000ff600000e0000 */
[----:B------:R-:W-:Y:S02]  /*76d0*/  @!UPT UIADD3 URZ, UPT, UPT, URZ, URZ, URZ ;  /* 0x000000fffffff290 */ /* 0x000fe4000fffe0ff */
[----:B------:R-:W1:Y:S02]  /*76e0*/  LDTM.x16 R4, tmem[UR4+0x40] ;  /* 0x00004004000479ee */ /* 0x000e640008240000 */
[----:B-1----:R-:W-:Y:S01]  /*76f0*/  NOP ;  /* 0x0000000000007918 */ /* 0x002fe20000000000 */
.L_x_109:
[----:B---3--:R-:W-:Y:S01]  /*7700*/  SHF.L.U32 R20, R60, 0x10, RZ ;  /* 0x000000103c147819 */ /* 0x008fe200000006ff */
[C---:B------:R-:W-:Y:S01]  /*7710*/  FMUL R0, R52.reuse, R24 ;  /* 0x0000001834007220 */ /* 0x040fe20000400000 */
[----:B------:R-:W-:Y:S01]  /*7720*/  ISETP.NE.AND P0, PT, R99, R2, PT ;  /* 0x000000026300720c */ /* 0x000fe20003f05270 */
[----:B------:R-:W-:Y:S01]  /*7730*/  FMUL R2, R52, R25 ;  /* 0x0000001934027220 */ /* 0x000fe20000400000 */
[----:B------:R-:W-:Y:S01]  /*7740*/  LOP3.LUT R21, R60, 0xffff0000, RZ, 0xc0, !PT ;  /* 0xffff00003c157812 */ /* 0x000fe200078ec0ff */
[----:B------:R-:W-:Y:S01]  /*7750*/  FFMA R0, R53, R20, R0 ;  /* 0x0000001435007223 */ /* 0x000fe20000000000 */
[C---:B------:R-:W-:Y:S01]  /*7760*/  SHF.L.U32 R22, R61.reuse, 0x10, RZ ;  /* 0x000000103d167819 */ /* 0x040fe200000006ff */
[----:B------:R-:W-:Y:S01]  /*7770*/  FMUL R3, R52, R26 ;  /* 0x0000001a34037220 */ /* 0x000fe20000400000 */
[----:B------:R-:W-:Y:S01]  /*7780*/  LOP3.LUT R23, R61, 0xffff0000, RZ, 0xc0, !PT ;  /* 0xffff00003d177812 */ /* 0x000fe200078ec0ff */
[C---:B------:R-:W-:Y:S01]  /*7790*/  FFMA R2, R53.reuse, R21, R2 ;  /* 0x0000001535027223 */ /* 0x040fe20000000002 */
[----:B------:R-:W-:Y:S01]  /*77a0*/  SHF.L.U32 R40, R62, 0x10, RZ ;  /* 0x000000103e287819 */ /* 0x000fe200000006ff */
[----:B------:R-:W-:Y:S01]  /*77b0*/  FMUL R20, R52, R27 ;  /* 0x0000001b34147220 */ /* 0x000fe20000400000 */
[----:B------:R-:W-:Y:S01]  /*77c0*/  LOP3.LUT R41, R62, 0xffff0000, RZ, 0xc0, !PT ;  /* 0xffff00003e297812 */ /* 0x000fe200078ec0ff */
[----:B------:R-:W-:Y:S01]  /*77d0*/  FFMA R3, R53, R22, R3 ;  /* 0x0000001635037223 */ /* 0x000fe20000000003 */
[----:B------:R-:W-:Y:S01]  /*77e0*/  F2FP.BF16.F32.PACK_AB R108, R2, R0 ;  /* 0x00000000026c723e */ /* 0x000fe200000010ff */
[C---:B------:R-:W-:Y:S01]  /*77f0*/  FMUL R21, R52.reuse, R28 ;  /* 0x0000001c34157220 */ /* 0x040fe20000400000 */
[----:B------:R-:W-:Y:S01]  /*7800*/  LOP3.LUT R42, R77, 0xffff0000, RZ, 0xc0, !PT ;  /* 0xffff00004d2a7812 */ /* 0x000fe200078ec0ff */
[----:B------:R-:W-:Y:S01]  /*7810*/  FMUL R22, R52, R29 ;  /* 0x0000001d34167220 */ /* 0x000fe20000400000 */
[----:B------:R-:W-:Y:S01]  /*7820*/  SHF.L.U32 R54, R78, 0x10, RZ ;  /* 0x000000104e367819 */ /* 0x000fe200000006ff */
[----:B------:R-:W-:Y:S01]  /*7830*/  FFMA R20, R53, R23, R20 ;  /* 0x0000001735147223 */ /* 0x000fe20000000014 */
[----:B------:R-:W-:Y:S01]  /*7840*/  SHF.L.U32 R23, R63, 0x10, RZ ;  /* 0x000000103f177819 */ /* 0x000fe200000006ff */
[----:B------:R-:W-:Y:S01]  /*7850*/  FFMA R21, R53, R40, R21 ;  /* 0x0000002835157223 */ /* 0x000fe20000000015 */
[----:B------:R-:W-:Y:S01]  /*7860*/  LOP3.LUT R40, R63, 0xffff0000, RZ, 0xc0, !PT ;  /* 0xffff00003f287812 */ /* 0x000fe200078ec0ff */
[C---:B------:R-:W-:Y:S01]  /*7870*/  FFMA R22, R53.reuse, R41, R22 ;  /* 0x0000002935167223 */ /* 0x040fe20000000016 */
[----:B------:R-:W-:Y:S01]  /*7880*/  F2FP.BF16.F32.PACK_AB R109, R20, R3 ;  /* 0x00000003146d723e */ /* 0x000fe200000010ff */
[----:B------:R-:W-:Y:S01]  /*7890*/  FMUL R0, R52, R30 ;  /* 0x0000001e34007220 */ /* 0x000fe20000400000 */
[----:B----4-:R-:W-:Y:S01]  /*78a0*/  LOP3.LUT R41, R66, 0xffff0000, RZ, 0xc0, !PT ;  /* 0xffff000042297812 */ /* 0x010fe200078ec0ff */
[----:B------:R-:W-:Y:S01]  /*78b0*/  FMUL R2, R52, R31 ;  /* 0x0000001f34027220 */ /* 0x000fe20000400000 */
[----:B------:R-:W-:Y:S01]  /*78c0*/  F2FP.BF16.F32.PACK_AB R110, R22, R21 ;  /* 0x00000015166e723e */ /* 0x000fe200000010ff */
[C---:B------:R-:W-:Y:S01]  /*78d0*/  FFMA R0, R53.reuse, R23, R0 ;  /* 0x0000001735007223 */ /* 0x040fe20000000000 */
[C---:B------:R-:W-:Y:S01]  /*78e0*/  SHF.L.U32 R22, R64.reuse, 0x10, RZ ;  /* 0x0000001040167819 */ /* 0x040fe200000006ff */
[----:B------:R-:W-:Y:S01]  /*78f0*/  FFMA R2, R53, R40, R2 ;  /* 0x0000002835027223 */ /* 0x000fe20000000002 */
[----:B------:R-:W-:Y:S01]  /*7900*/  LOP3.LUT R23, R64, 0xffff0000, RZ, 0xc0, !PT ;  /* 0xffff000040177812 */ /* 0x000fe200078ec0ff */
[C---:B------:R-:W-:Y:S01]  /*7910*/  FMUL R3, R52.reuse, R32 ;  /* 0x0000002034037220 */ /* 0x040fe20000400000 */
[----:B------:R-:W-:Y:S01]  /*7920*/  SHF.L.U32 R40, R65, 0x10, RZ ;  /* 0x0000001041287819 */ /* 0x000fe200000006ff */
[----:B------:R-:W-:Y:S01]  /*7930*/  FMUL R20, R52, R33 ;  /* 0x0000002134147220 */ /* 0x000fe20000400000 */
[----:B------:R-:W-:Y:S01]  /*7940*/  F2FP.BF16.F32.PACK_AB R111, R2, R0 ;  /* 0x00000000026f723e */ /* 0x000fe200000010ff */
[----:B------:R-:W-:Y:S01]  /*7950*/  FMUL R21, R52, R34 ;  /* 0x0000002234157220 */ /* 0x000fe20000400000 */
[----:B------:R-:W-:Y:S01]  /*7960*/  LOP3.LUT R55, R78, 0xffff0000, RZ, 0xc0, !PT ;  /* 0xffff00004e377812 */ /* 0x000fe200078ec0ff */
[----:B------:R-:W-:Y:S01]  /*7970*/  FFMA R3, R53, R22, R3 ;  /* 0x0000001635037223 */ /* 0x000fe20000000003 */
[----:B------:R-:W-:Y:S01]  /*7980*/  SHF.L.U32 R56, R79, 0x10, RZ ;  /* 0x000000104f387819 */ /* 0x000fe200000006ff */
[----:B------:R-:W-:Y:S01]  /*7990*/  FFMA R20, R53, R23, R20 ;  /* 0x0000001735147223 */ /* 0x000fe20000000014 */
[----:B------:R-:W-:Y:S01]  /*79a0*/  LOP3.LUT R23, R65, 0xffff0000, RZ, 0xc0, !PT ;  /* 0xffff000041177812 */ /* 0x000fe200078ec0ff */
[----:B------:R-:W-:Y:S01]  /*79b0*/  FFMA R21, R53, R40, R21 ;  /* 0x0000002835157223 */ /* 0x000fe20000000015 */
[----:B------:R-:W-:Y:S01]  /*79c0*/  SHF.L.U32 R40, R66, 0x10, RZ ;  /* 0x0000001042287819 */ /* 0x000fe200000006ff */
[----:B------:R-:W-:Y:S01]  /*79d0*/  FMUL R0, R52, R35 ;  /* 0x0000002334007220 */ /* 0x000fe20000400000 */
[----:B------:R-:W-:Y:S01]  /*79e0*/  F2FP.BF16.F32.PACK_AB R112, R20, R3 ;  /* 0x000000031470723e */ /* 0x000fe200000010ff */
[C---:B------:R-:W-:Y:S01]  /*79f0*/  FMUL R2, R52.reuse, R36 ;  /* 0x0000002434027220 */ /* 0x040fe20000400000 */
[----:B------:R-:W-:Y:S01]  /*7a00*/  LOP3.LUT R57, R79, 0xffff0000, RZ, 0xc0, !PT ;  /* 0xffff00004f397812 */ /* 0x000fe200078ec0ff */
[----:B------:R-:W-:Y:S01]  /*7a10*/  FMUL R22, R52, R37 ;  /* 0x0000002534167220 */ /* 0x000fe20000400000 */
[----:B------:R-:W-:Y:S01]  /*7a20*/  ISETP.NE.AND P1, PT, R99, RZ, PT ;  /* 0x000000ff6300720c */ /* 0x000fe20003f25270 */
[----:B------:R-:W-:Y:S01]  /*7a30*/  FFMA R0, R53, R23, R0 ;  /* 0x0000001735007223 */ /* 0x000fe20000000000 */
[----:B------:R-:W-:Y:S01]  /*7a40*/  SHF.L.U32 R23, R67, 0x10, RZ ;  /* 0x0000001043177819 */ /* 0x000fe200000006ff */
[----:B------:R-:W-:Y:S01]  /*7a50*/  FFMA R2, R53, R40, R2 ;  /* 0x0000002835027223 */ /* 0x000fe20000000002 */
[----:B------:R-:W-:Y:S01]  /*7a60*/  LOP3.LUT R40, R67, 0xffff0000, RZ, 0xc0, !PT ;  /* 0xffff000043287812 */ /* 0x000fe200078ec0ff */
[----:B------:R1:W-:Y:S01]  /*7a70*/  @!P0 STS.128 [R105+UR36+0x200], R108 ;  /* 0x0002006c69008988 */ /* 0x0003e20008000c24 */
[----:B------:R-:W-:Y:S01]  /*7a80*/  F2FP.BF16.F32.PACK_AB R113, R0, R21 ;  /* 0x000000150071723e */ /* 0x000fe200000010ff */
[C---:B------:R-:W-:Y:S01]  /*7a90*/  FFMA R22, R53.reuse, R41, R22 ;  /* 0x0000002935167223 */ /* 0x040fe20000000016 */
[----:B------:R-:W-:Y:S01]  /*7aa0*/  LOP3.LUT R41, R74, 0xffff0000, RZ, 0xc0, !PT ;  /* 0xffff00004a297812 */ /* 0x000fe200078ec0ff */
[C---:B------:R-:W-:Y:S01]  /*7ab0*/  FMUL R3, R52.reuse, R38 ;  /* 0x0000002634037220 */ /* 0x040fe20000400000 */
[C---:B------:R-:W-:Y:S01]  /*7ac0*/  FMUL R20, R52.reuse, R39 ;  /* 0x0000002734147220 */ /* 0x040fe20000400000 */
        /* <DEDUP_REMOVED lines=9> */
[C---:B------:R-:W-:Y:S01]  /*7b60*/  FFMA R0, R53.reuse, R22, R0 ;  /* 0x0000001635007223 */ /* 0x040fe20000000000 */
[C---:B------:R-:W-:Y:S01]  /*7b70*/  FFMA R2, R53.reuse, R23, R2 ;  /* 0x0000001735027223 */ /* 0x040fe20000000002 */
[----:B------:R-:W-:Y:S01]  /*7b80*/  F2FP.BF16.F32.PACK_AB R115, R20, R3 ;  /* 0x000000031473723e */ /* 0x000fe200000010ff */
[----:B------:R-:W-:Y:S01]  /*7b90*/  FFMA R21, R53, R40, R21 ;  /* 0x0000002835157223 */ /* 0x000fe20000000015 */
[----:B------:R-:W-:Y:S01]  /*7ba0*/  LOP3.LUT R23, R73, 0xffff0000, RZ, 0xc0, !PT ;  /* 0xffff000049177812 */ /* 0x000fe200078ec0ff */
[----:B------:R-:W-:Y:S01]  /*7bb0*/  FMUL R3, R52, R7 ;  /* 0x0000000734037220 */ /* 0x000fe20000400000 */
[----:B------:R-:W-:Y:S01]  /*7bc0*/  SHF.L.U32 R40, R74, 0x10, RZ ;  /* 0x000000104a287819 */ /* 0x000fe200000006ff */
[----:B------:R1:W-:Y:S01]  /*7bd0*/  @!P0 STS.128 [R104+0x200], R112 ;  /* 0x0002007068008388 */ /* 0x0003e20000000c00 */
[C---:B------:R-:W-:Y:S01]  /*7be0*/  FMUL R20, R52.reuse, R8 ;  /* 0x0000000834147220 */ /* 0x040fe20000400000 */
[----:B------:R-:W-:Y:S01]  /*7bf0*/  FMUL R22, R52, R9 ;  /* 0x0000000934167220 */ /* 0x000fe20000400000 */
[C---:B------:R-:W-:Y:S01]  /*7c00*/  FFMA R3, R53.reuse, R23, R3 ;  /* 0x0000001735037223 */ /* 0x040fe20000000003 */
[----:B------:R-:W-:Y:S01]  /*7c10*/  F2FP.BF16.F32.PACK_AB R116, R2, R0 ;  /* 0x000000000274723e */ /* 0x000fe200000010ff */
[----:B------:R-:W-:Y:S01]  /*7c20*/  FFMA R20, R53, R40, R20 ;  /* 0x0000002835147223 */ /* 0x000fe20000000014 */
[C---:B------:R-:W-:Y:S01]  /*7c30*/  SHF.L.U32 R23, R75.reuse, 0x10, RZ ;  /* 0x000000104b177819 */ /* 0x040fe200000006ff */
[C---:B------:R-:W-:Y:S01]  /*7c40*/  FMUL R0, R52.reuse, R10 ;  /* 0x0000000a34007220 */ /* 0x040fe20000400000 */
[----:B------:R-:W-:Y:S01]  /*7c50*/  LOP3.LUT R40, R75, 0xffff0000, RZ, 0xc0, !PT ;  /* 0xffff00004b287812 */ /* 0x000fe200078ec0ff */
[C---:B------:R-:W-:Y:S01]  /*7c60*/  FFMA R22, R53.reuse, R41, R22 ;  /* 0x0000002935167223 */ /* 0x040fe20000000016 */
[C---:B------:R-:W-:Y:S01]  /*7c70*/  FMUL R2, R52.reuse, R11 ;  /* 0x0000000b34027220 */ /* 0x040fe20000400000 */
[----:B------:R-:W-:Y:S01]  /*7c80*/  FFMA R0, R53, R23, R0 ;  /* 0x0000001735007223 */ /* 0x000fe20000000000 */
[----:B------:R-:W-:Y:S01]  /*7c90*/  F2FP.BF16.F32.PACK_AB R117, R3, R21 ;  /* 0x000000150375723e */ /* 0x000fe200000010ff */
[----:B------:R-:W-:Y:S01]  /*7ca0*/  FMUL R3, R52, R12 ;  /* 0x0000000c34037220 */ /* 0x000fe20000400000 */
[----:B------:R-:W-:Y:S01]  /*7cb0*/  FFMA R2, R53, R40, R2 ;  /* 0x0000002835027223 */ /* 0x000fe20000000002 */
[----:B------:R-:W-:Y:S01]  /*7cc0*/  SHF.L.U32 R23, R76, 0x10, RZ ;  /* 0x000000104c177819 */ /* 0x000fe200000006ff */
[----:B------:R-:W-:Y:S01]  /*7cd0*/  FMUL R21, R52, R14 ;  /* 0x0000000e34157220 */ /* 0x000fe20000400000 */
[----:B------:R-:W-:Y:S01]  /*7ce0*/  F2FP.BF16.F32.PACK_AB R118, R22, R20 ;  /* 0x000000141676723e */ /* 0x000fe200000010ff */
[----:B------:R-:W-:Y:S01]  /*7cf0*/  FMUL R20, R52, R13 ;  /* 0x0000000d34147220 */ /* 0x000fe20000400000 */
[----:B------:R-:W-:Y:S01]  /*7d00*/  LOP3.LUT R40, R76, 0xffff0000, RZ, 0xc0, !PT ;  /* 0xffff00004c287812 */ /* 0x000fe200078ec0ff */
[C---:B------:R-:W-:Y:S01]  /*7d10*/  FMUL R22, R52.reuse, R15 ;  /* 0x0000000f34167220 */ /* 0x040fe20000400000 */
[----:B------:R-:W-:Y:S01]  /*7d20*/  SHF.L.U32 R41, R77, 0x10, RZ ;  /* 0x000000104d297819 */ /* 0x000fe200000006ff */
[C---:B------:R-:W-:Y:S01]  /*7d30*/  FFMA R3, R53.reuse, R23, R3 ;  /* 0x0000001735037223 */ /* 0x040fe20000000003 */
[C---:B------:R-:W-:Y:S01]  /*7d40*/  FMUL R23, R52.reuse, R16 ;  /* 0x0000001034177220 */ /* 0x040fe20000400000 */
[C---:B------:R-:W-:Y:S01]  /*7d50*/  FFMA R20, R53.reuse, R40, R20 ;  /* 0x0000002835147223 */ /* 0x040fe20000000014 */
[C---:B------:R-:W-:Y:S01]  /*7d60*/  FMUL R40, R52.reuse, R17 ;  /* 0x0000001134287220 */ /* 0x040fe20000400000 */
[C---:B------:R-:W-:Y:S01]  /*7d70*/  FFMA R21, R53.reuse, R41, R21 ;  /* 0x0000002935157223 */ /* 0x040fe20000000015 */
[C---:B------:R-:W-:Y:S01]  /*7d80*/  FFMA R22, R53.reuse, R42, R22 ;  /* 0x0000002a35167223 */ /* 0x040fe20000000016 */
[C---:B------:R-:W-:Y:S01]  /*7d90*/  FMUL R41, R52.reuse, R18 ;  /* 0x0000001234297220 */ /* 0x040fe20000400000 */
[----:B------:R-:W-:Y:S01]  /*7da0*/  FMUL R42, R52, R19 ;  /* 0x00000013342a7220 */ /* 0x000fe20000400000 */
[----:B------:R-:W-:Y:S01]  /*7db0*/  F2FP.BF16.F32.PACK_AB R119, R2, R0 ;  /* 0x000000000277723e */ /* 0x000fe200000010ff */
[C---:B------:R-:W-:Y:S01]  /*7dc0*/  FFMA R23, R53.reuse, R54, R23 ;  /* 0x0000003635177223 */ /* 0x040fe20000000017 */
[C---:B------:R-:W-:Y:S01]  /*7dd0*/  FFMA R40, R53.reuse, R55, R40 ;  /* 0x0000003735287223 */ /* 0x040fe20000000028 */
[C---:B------:R-:W-:Y:S01]  /*7de0*/  FFMA R41, R53.reuse, R56, R41 ;  /* 0x0000003835297223 */ /* 0x040fe20000000029 */
[----:B------:R-:W-:Y:S01]  /*7df0*/  FFMA R42, R53, R57, R42 ;  /* 0x00000039352a7223 */ /* 0x000fe2000000002a */
[----:B------:R1:W-:Y:S01]  /*7e00*/  @!P0 STS.128 [R105+UR36+0xa00], R116 ;  /* 0x000a007469008988 */ /* 0x0003e20008000c24 */
[----:B------:R-:W-:Y:S02]  /*7e10*/  F2FP.BF16.F32.PACK_AB R21, R22, R21 ;  /* 0x000000151615723e */ /* 0x000fe400000010ff */
[----:B------:R-:W-:Y:S02]  /*7e20*/  F2FP.BF16.F32.PACK_AB R22, R40, R23 ;  /* 0x000000172816723e */ /* 0x000fe400000010ff */
[----:B------:R-:W-:Y:S02]  /*7e30*/  F2FP.BF16.F32.PACK_AB R20, R20, R3 ;  /* 0x000000031414723e */ /* 0x000fe400000010ff */
[----:B------:R-:W-:Y:S05]  /*7e40*/  F2FP.BF16.F32.PACK_AB R23, R42, R41 ;  /* 0x000000292a17723e */ /* 0x000fea00000010ff */
[----:B------:R1:W-:Y:S01]  /*7e50*/  @!P0 STS.128 [R104+0xa00], R20 ;  /* 0x000a001468008388 */ /* 0x0003e20000000c00 */
[----:B------:R-:W-:Y:S01]  /*7e60*/  @!PT LDS RZ, [RZ] ;  /* 0x00000000fffff984 */ /* 0x000fe20000000800 */
[----:B------:R-:W-:Y:S01]  /*7e70*/  @!PT LDS RZ, [RZ] ;  /* 0x00000000fffff984 */ /* 0x000fe20000000800 */
[----:B------:R-:W-:Y:S01]  /*7e80*/  @!PT LDS RZ, [RZ] ;  /* 0x00000000fffff984 */ /* 0x000fe20000000800 */
[----:B------:R-:W-:Y:S01]  /*7e90*/  @!PT LDS RZ, [RZ] ;  /* 0x00000000fffff984 */ /* 0x000fe20000000800 */
[----:B------:R3:W-:Y:S07]  /*7ea0*/  MEMBAR.ALL.CTA ;  /* 0x0000000000007992 */ /* 0x0007ee0000008000 */
[----:B---3--:R-:W3:Y:S01]  /*7eb0*/  FENCE.VIEW.ASYNC.S ;  /* 0x00000000000073c6 */ /* 0x008ee20000000000 */
[----:B------:R-:W-:Y:S05]  /*7ec0*/  WARPSYNC.ALL ;  /* 0x0000000000007948 */ /* 0x000fea0003800000 */
[----:B------:R-:W-:Y:S01]  /*7ed0*/  BSSY.RECONVERGENT B0, `(.L_x_112) ;  /* 0x0000011000007945 */ /* 0x000fe20003800200 */
[----:B---3--:R-:W-:Y:S06]  /*7ee0*/  BAR.SYNC.DEFER_BLOCKING 0x1, 0x80 ;  /* 0x0042000000007b1d */ /* 0x008fec0000010000 */
[----:B------:R-:W-:Y:S05]  /*7ef0*/  @P1 BRA `(.L_x_113) ;  /* 0x0000000000381947 */ /* 0x000fea0003800000 */
[----:B------:R-:W-:Y:S01]  /*7f00*/  UIADD3 UR4, UPT, UPT, UR36, 0x200, URZ ;  /* 0x0000020024047890 */ /* 0x000fe2000fffe0ff */
[----:B------:R-:W-:Y:S01]  /*7f10*/  UMOV UR47, UR52 ;  /* 0x00000034002f7c82 */ /* 0x000fe20008000000 */
[----:B------:R-:W-:Y:S02]  /*7f20*/  UIADD3 UR9, UPT, UPT, UR45, 0x40, URZ ;  /* 0x000000402d097890 */ /* 0x000fe4000fffe0ff */
[----:B------:R-:W-:Y:S02]  /*7f30*/  UIADD3 UR8, UPT, UPT, UR36, 0xa00, URZ ;  /* 0x00000a0024087890 */ /* 0x000fe4000fffe0ff */
[----:B------:R-:W-:Y:S01]  /*7f40*/  MOV R89, UR4 ;  /* 0x0000000400597c02 */ /* 0x000fe20008000f00 */
[----:B------:R-:W-:Y:S01]  /*7f50*/  UIADD3 UR4, UP0, UPT, UR50, 0xa80, URZ ;  /* 0x00000a8032047890 */ /* 0x000fe2000ff1e0ff */
[----:B------:R-:W-:Y:S02]  /*7f60*/  UMOV UR10, UR46 ;  /* 0x0000002e000a7c82 */ /* 0x000fe40008000000 */
[----:B------:R-:W-:Y:S01]  /*7f70*/  R2UR UR44, R89 ;  /* 0x00000000592c72ca */ /* 0x000fe200000e0000 */
[----:B------:R-:W-:Y:S01]  /*7f80*/  UIADD3.X UR5, UPT, UPT, URZ, UR51, URZ, UP0, !UPT ;  /* 0x00000033ff057290 */ /* 0x000fe200087fe4ff */
[----:B------:R-:W-:Y:S11]  /*7f90*/  UMOV UR11, UR52 ;  /* 0x00000034000b7c82 */ /* 0x000ff60008000000 */
[----:B------:R3:W-:Y:S01]  /*7fa0*/  UTMASTG.3D [UR44], [UR4] ;  /* 0x0000002c040073b5 */ /* 0x0007e20008010000 */
[----:B------:R3:W-:Y:S01]  /*7fb0*/  UTMASTG.3D [UR8], [UR4] ;  /* 0x00000008040073b5 */ /* 0x0007e20008010000 */
[----:B------:R0:W-:Y:S01]  /*7fc0*/  UTMACMDFLUSH ;  /* 0x00000000000079b7 */ /* 0x0001e20000000000 */
[----:B---3--:R-:W-:Y:S04]  /*7fd0*/  DEPBAR.LE SB0, 0x1 ;  /* 0x000080400000791a */ /* 0x008fe80000000000 */
.L_x_113:
[----:B------:R-:W-:Y:S05]  /*7fe0*/  BSYNC.RECONVERGENT B0 ;  /* 0x0000000000007941 */ /* 0x000fea0003800200 */
.L_x_112:
[----:B------:R-:W-:Y:S01]  /*7ff0*/  BAR.SYNC.DEFER_BLOCKING 0x1, 0x80 ;  /* 0x0042000000007b1d */ /* 0x000fe20000010000 */
[----:B------:R-:W-:Y:S01]  /*8000*/  ISETP.NE.AND P1, PT, R106, RZ, PT ;  /* 0x000000ff6a00720c */ /* 0x000fe20003f25270 */
[----:B------:R-:W-:Y:S01]  /*8010*/  UISETP.NE.AND UP0, UPT, UR48, URZ, UPT ;  /* 0x000000ff3000728c */ /* 0x000fe2000bf05270 */
[----:B------:R-:W-:Y:S11]  /*8020*/  LEA R2, R68, UR36, 0x3 ;  /* 0x0000002444027c11 */ /* 0x000ff6000f8e18ff */
[----:B------:R-:W-:Y:S01]  /*8030*/  @P1 SHF.L.U32 R3, RZ, 0x1f, RZ ;  /* 0x0000001fff031819 */ /* 0x000fe200000006ff */
[----:B------:R-:W-:Y:S06]  /*8040*/  BRA.U !UP0, `(.L_x_114) ;  /* 0x0000000108247547 */ /* 0x000fec000b800000 */
[----:B-1----:R-:W-:Y:S01]  /*8050*/  IMAD.U32 R20, RZ, RZ, UR37 ;  /* 0x00000025ff147e24 */ /* 0x002fe2000f8e00ff */
[----:B------:R-:W-:Y:S01]  /*8060*/  MOV R0, UR58 ;  /* 0x0000003a00007c02 */ /* 0x000fe20008000f00 */
[----:B------:R-:W-:Y:S03]  /*8070*/  UIADD3 UR4, UPT, UPT, UR37, 0x1, URZ ;  /* 0x0000000125047890 */ /* 0x000fe6000fffe0ff */
[----:B------:R-:W-:Y:S01]  /*8080*/  @P1 LEA R20, R20, UR36, 0x3 ;  /* 0x0000002414141c11 */ /* 0x000fe2000f8e18ff */
[----:B------:R-:W-:Y:S04]  /*8090*/  UISETP.NE.AND UP0, UPT, UR4, 0x4, UPT ;  /* 0x000000040400788c */ /* 0x000fe8000bf05270 */
[----:B------:R-:W-:Y:S01]  /*80a0*/  @P1 VIADD R20, R20, 0x50 ;  /* 0x0000005014141836 */ /* 0x000fe20000000000 */
[----:B------:R-:W-:Y:S04]  /*80b0*/  USEL UR37, UR4, URZ, UP0 ;  /* 0x000000ff04257287 */ /* 0x000fe80008000000 */
[----:B------:R-:W-:Y:S04]  /*80c0*/  @P1 PRMT R0, R0, 0x654, R20 ;  /* 0x0000065400001816 */ /* 0x000fe80000000014 */
[----:B------:R3:W-:Y:S04]  /*80d0*/  @P1 SYNCS.ARRIVE.TRANS64.RED.A1T0 RZ, [R0+URZ], RZ ;  /* 0x000000ff00ff19a7 */ /* 0x0007e800081004ff */
.L_x_114:
[----:B------:R-:W4:Y:S01]  /*80e0*/  @P1 SYNCS.PHASECHK.TRANS64.TRYWAIT P0, [R2+URZ+0x30], R3 ;  /* 0x00003003020015a7 */ /* 0x000f2200080011ff */
[----:B------:R-:W-:Y:S01]  /*80f0*/  BSSY B1, `(.L_x_115) ;  /* 0x0000014000017945 */ /* 0x000fe20003800000 */
[----:B----4-:R-:W-:Y:S03]  /*8100*/  @P1 SEL R70, RZ, 0x1, !P0 ;  /* 0x00000001ff461807 */ /* 0x010fe60004000000 */
[----:B------:R-:W-:Y:S05]  /*8110*/  @!P1 BRA `(.L_x_116) ;  /* 0x0000000000449947 */ /* 0x000fea0003800000 */
[----:B------:R-:W-:Y:S01]  /*8120*/  ISETP.NE.AND P1, PT, R71, RZ, PT ;  /* 0x000000ff4700720c */ /* 0x000fe20003f25270 */
[----:B------:R-:W-:Y:S01]  /*8130*/  BSSY B0, `(.L_x_117) ;  /* 0x0000009000007945 */ /* 0x000fe20003800000 */
[----:B------:R-:W-:Y:S11]  /*8140*/  ISETP.NE.AND P0, PT, R70, RZ, PT ;  /* 0x000000ff4600720c */ /* 0x000ff60003f05270 */
[----:B-1----:R-:W-:Y:S05]  /*8150*/  @P1 IMAD R20, R68, 0x1000, R105 ;  /* 0x0000100044141824 */ /* 0x002fea00078e0269 */
[----:B------:R-:W-:Y:S05]  /*8160*/  @P1 IADD3 R3, PT, PT, R20, UR36, RZ ;  /* 0x0000002414031c10 */ /* 0x000fea000fffe0ff */
[----:B------:R-:W-:Y:S01]  /*8170*/  @P1 IMAD.IADD R3, R69, 0x1, R3 ;  /* 0x0000000145031824 */ /* 0x000fe200078e0203 */
[----:B------:R-:W-:Y:S06]  /*8180*/  @P0 BRA `(.L_x_118) ;  /* 0x00000000000c0947 */ /* 0x000fec0003800000 */
[----:B---3--:R-:W-:Y:S04]  /*8190*/  SHF.L.U32 R0, RZ, 0x1f, RZ ;  /* 0x0000001fff007819 */ /* 0x008fe800000006ff */
[----:B------:R-:W1:Y:S02]  /*81a0*/  SYNCS.PHASECHK.TRANS64.TRYWAIT P0, [R2+URZ+0x30], R0 ;  /* 0x00003000020075a7 */ /* 0x000e6400080011ff */
[----:B-1----:R-:W-:Y:S05]  /*81b0*/  @!P0 BRA `(.L_x_119) ;  /* 0x0000007000f48947 */ /* 0x002fea0003800000 */
.L_x_118:
[----:B------:R-:W-:Y:S05]  /*81c0*/  BSYNC B0 ;  /* 0x0000000000007941 */ /* 0x000fea0003800000 */
.L_x_117:
[----:B------:R-:W-:Y:S02]  /*81d0*/  ISETP.NE.AND P0, PT, R71, RZ, PT ;  /* 0x000000ff4700720c */ /* 0x000fe40003f05270 */
[----:B------:R-:W-:Y:S11]  /*81e0*/  IADD3 R68, PT, PT, R68, 0x1, RZ ;  /* 0x0000000144447810 */ /* 0x000ff60007ffe0ff */
[----:B------:R4:W1:Y:S04]  /*81f0*/  @P0 LDS.128 R60, [R20+UR36+0x200] ;  /* 0x00020024143c0984 */ /* 0x0008680008000c00 */
[----:B------:R4:W1:Y:S04]  /*8200*/  @P0 LDS.128 R72, [R20+UR36+0xa00] ;  /* 0x000a002414480984 */ /* 0x0008680008000c00 */
[----:B------:R4:W1:Y:S04]  /*8210*/  @P0 LDS.128 R64, [R3+0x200] ;  /* 0x0002000003400984 */ /* 0x0008680000000c00 */
[----:B------:R4:W1:Y:S02]  /*8220*/  @P0 LDS.128 R76, [R3+0xa00] ;  /* 0x000a0000034c0984 */ /* 0x0008640000000c00 */
.L_x_116:
[----:B------:R-:W-:Y:S05]  /*8230*/  BSYNC B1 ;  /* 0x0000000000017941 */ /* 0x000fea0003800000 */
.L_x_115:
[----:B----4-:R-:W-:Y:S05]  /*8240*/  VIADD R3, R59, 0x400000 ;  /* 0x004000003b037836 */ /* 0x010fea0000000000 */
[----:B-1-3--:R-:W-:Y:S04]  /*8250*/  SHF.R.U32.HI R0, RZ, 0x15, R3 ;  /* 0x00000015ff007819 */ /* 0x00afe80000011603 */
[----:B------:R-:W-:Y:S04]  /*8260*/  LOP3.LUT R22, R0, 0x3, RZ, 0xc0, !PT ;  /* 0x0000000300167812 */ /* 0x000fe800078ec0ff */
[----:B------:R-:W-:Y:S11]  /*8270*/  ISETP.NE.AND P0, PT, R99, R22, PT ;  /* 0x000000166300720c */ /* 0x000ff60003f05270 */
[----:B------:R-:W-:Y:S02]  /*8280*/  @!UPT UIADD3 URZ, UPT, UPT, URZ, URZ, URZ ;  /* 0x000000fffffff290 */ /* 0x000fe4000fffe0ff */
[----:B------:R-:W-:Y:S05]  /*8290*/  @P0 BRA `(.L_x_120) ;  /* 0x0000000000bc0947 */ /* 0x000fea0003800000 */
[----:B------:R-:W-:Y:S02]  /*82a0*/  LOP3.LUT P0, RZ, R0, 0x3, R100, 0x48, !PT ;  /* 0x0000000300ff7812 */ /* 0x000fe40007804864 */
[----:B------:R-:W-:Y:S11]  /*82b0*/  MOV R2, R3 ;  /* 0x0000000300027202 */ /* 0x000ff60000000f00 */
[----:B------:R-:W-:Y:S05]  /*82c0*/  @!P0 BRA `(.L_x_121) ;  /* 0x0000000000408947 */ /* 0x000fea0003800000 */
[----:B------:R-:W1:Y:S01]  /*82d0*/  LDCU.64 UR8, c[0x4][0x70] ;  /* 0x01000e00ff0877ac */ /* 0x000e620008000a00 */
[----:B------:R-:W-:Y:S01]  /*82e0*/  MOV R15, 0x0 ;  /* 0x00000000000f7802 */ /* 0x000fe20000000f00 */
[----:B------:R-:W-:Y:S02]  /*82f0*/  HFMA2 R12, -RZ, RZ, 0, 5.9604644775390625e-08 ;  /* 0x00000001ff0c7431 */ /* 0x000fe400000001ff */
[----:B------:R-:W-:Y:S02]  /*8300*/  IMAD.MOV.U32 R8, RZ, RZ, 0x192 ;  /* 0x00000192ff087424 */ /* 0x000fe400078e00ff */
[----:B------:R-:W-:Y:S01]  /*8310*/  IMAD.MOV.U32 R13, RZ, RZ, RZ ;  /* 0x000000ffff0d7224 */ /* 0x000fe200078e00ff */
[----:B------:R-:W3:Y:S01]  /*8320*/  LDCU.64 UR6, c[0x4][0x78] ;  /* 0x01000f00ff0677ac */ /* 0x000ee20008000a00 */
[----:B------:R-:W4:Y:S01]  /*8330*/  LDC.64 R14, c[0x4][R15] ;  /* 0x010000000f0e7b82 */ /* 0x000f220000000a00 */
[----:B------:R-:W5:Y:S01]  /*8340*/  LDCU.64 UR4, c[0x4][0x10] ;  /* 0x01000200ff0477ac */ /* 0x000f620008000a00 */
[----:B-1----:R-:W-:Y:S01]  /*8350*/  MOV R5, UR9 ;  /* 0x0000000900057c02 */ /* 0x002fe20008000f00 */
[----:B------:R-:W-:Y:S01]  /*8360*/  IMAD.U32 R4, RZ, RZ, UR8 ;  /* 0x00000008ff047e24 */ /* 0x000fe2000f8e00ff */
[----:B---3--:R-:W-:Y:S01]  /*8370*/  MOV R7, UR7 ;  /* 0x0000000700077c02 */ /* 0x008fe20008000f00 */
[----:B------:R-:W-:Y:S01]  /*8380*/  IMAD.U32 R6, RZ, RZ, UR6 ;  /* 0x00000006ff067e24 */ /* 0x000fe2000f8e00ff */
[----:B-----5:R-:W-:Y:S01]  /*8390*/  MOV R11, UR5 ;  /* 0x00000005000b7c02 */ /* 0x020fe20008000f00 */
[----:B------:R-:W-:Y:S02]  /*83a0*/  IMAD.U32 R10, RZ, RZ, UR4 ;  /* 0x00000004ff0a7e24 */ /* 0x000fe4000f8e00ff */
[----:B------:R-:W-:Y:S07]  /*83b0*/  LEPC R20, `(.L_x_121) ;  /* 0x000000001014794e */ /* 0x000fee0000000000 */
[----:B--2-4-:R-:W-:Y:S05]  /*83c0*/  CALL.ABS.NOINC R14 ;  /* 0x000000000e007343 */ /* 0x014fea0003c00000 */
.L_x_121:
        /* <DEDUP_REMOVED lines=23> */
.L_x_122:
[----:B------:R-:W-:Y:S05]  /*8540*/  WARPSYNC.ALL ;  /* 0x0000000000007948 */ /* 0x000fea0003800000 */
[----:B------:R-:W-:Y:S11]  /*8550*/  R2UR UR4, R2 ;  /* 0x00000000020472ca */ /* 0x000ff600000e0000 */
[----:B------:R-:W-:Y:S02]  /*8560*/  @!UPT UIADD3 URZ, UPT, UPT, URZ, URZ, URZ ;  /* 0x000000fffffff290 */ /* 0x000fe4000fffe0ff */
[----:B------:R-:W1:Y:S02]  /*8570*/  LDTM.x16 R4, tmem[UR4+0x40] ;  /* 0x00004004000479ee */ /* 0x000e640008240000 */
[----:B-1----:R-:W-:Y:S01]  /*8580*/  NOP ;  /* 0x0000000000007918 */ /* 0x002fe20000000000 */
.L_x_120:
[----:B------:R-:W-:Y:S01]  /*8590*/  ISETP.NE.AND P2, PT, R106, RZ, PT ;  /* 0x000000ff6a00720c */ /* 0x000fe20003f45270 */
[----:B------:R-:W-:Y:S01]  /*85a0*/  FMUL R0, R52, R24 ;  /* 0x0000001834007220 */ /* 0x000fe20000400000 */
[----:B------:R-:W-:Y:S01]  /*85b0*/  SHF.L.U32 R3, R60, 0x10, RZ ;  /* 0x000000103c037819 */ /* 0x000fe200000006ff */
[----:B------:R-:W-:Y:S01]  /*85c0*/  FMUL R2, R52, R25 ;  /* 0x0000001934027220 */ /* 0x000fe20000400000 */
[----:B------:R-:W-:Y:S02]  /*85d0*/  LOP3.LUT R20, R60, 0xffff0000, RZ, 0xc0, !PT ;  /* 0xffff00003c147812 */ /* 0x000fe400078ec0ff */
[----:B------:R-:W-:Y:S01]  /*85e0*/  SHF.L.U32 R21, R61, 0x10, RZ ;  /* 0x000000103d157819 */ /* 0x000fe200000006ff */
[----:B------:R-:W-:Y:S01]  /*85f0*/  FFMA R0, R53, R3, R0 ;  /* 0x0000000335007223 */ /* 0x000fe20000000000 */
[----:B------:R-:W-:Y:S01]  /*8600*/  ISETP.NE.AND P1, PT, R99, R22, PT ;  /* 0x000000166300720c */ /* 0x000fe20003f25270 */
[C---:B------:R-:W-:Y:S01]  /*8610*/  FFMA R2, R53.reuse, R20, R2 ;  /* 0x0000001435027223 */ /* 0x040fe20000000002 */
[----:B------:R-:W-:Y:S01]  /*8620*/  MOV R20, UR37 ;  /* 0x0000002500147c02 */ /* 0x000fe20008000f00 */
[----:B------:R-:W-:Y:S01]  /*8630*/  FMUL R3, R52, R26 ;  /* 0x0000001a34037220 */ /* 0x000fe20000400000 */
[----:B------:R-:W-:Y:S02]  /*8640*/  SHF.L.U32 R22, R62, 0x10, RZ ;  /* 0x000000103e167819 */ /* 0x000fe400000006ff */
[----:B------:R-:W-:Y:S01]  /*8650*/  @P2 LEA R20, R20, UR36, 0x3 ;  /* 0x0000002414142c11 */ /* 0x000fe2000f8e18ff */
[----:B------:R-:W-:Y:S01]  /*8660*/  FFMA R3, R53, R21, R3 ;  /* 0x0000001535037223 */ /* 0x000fe20000000003 */
[----:B------:R-:W-:Y:S01]  /*8670*/  F2FP.BF16.F32.PACK_AB R108, R2, R0 ;  /* 0x00000000026c723e */ /* 0x000fe200000010ff */
[C---:B------:R-:W-:Y:S01]  /*8680*/  FMUL R0, R52.reuse, R27 ;  /* 0x0000001b34007220 */ /* 0x040fe20000400000 */
[----:B------:R-:W-:Y:S01]  /*8690*/  LOP3.LUT R21, R61, 0xffff0000, RZ, 0xc0, !PT ;  /* 0xffff00003d157812 */ /* 0x000fe200078ec0ff */
[----:B------:R-:W-:Y:S01]  /*86a0*/  FMUL R2, R52, R28 ;  /* 0x0000001c34027220 */ /* 0x000fe20000400000 */
[----:B------:R-:W-:Y:S01]  /*86b0*/  @P2 IADD3 R40, PT, PT, R20, 0x50, RZ ;  /* 0x0000005014282810 */ /* 0x000fe20007ffe0ff */
[----:B------:R-:W-:Y:S01]  /*86c0*/  FMUL R20, R52, R29 ;  /* 0x0000001d34147220 */ /* 0x000fe20000400000 */
[----:B------:R-:W-:Y:S01]  /*86d0*/  LOP3.LUT R23, R62, 0xffff0000, RZ, 0xc0, !PT ;  /* 0xffff00003e177812 */ /* 0x000fe200078ec0ff */
[C---:B------:R-:W-:Y:S01]  /*86e0*/  FFMA R0, R53.reuse, R21, R0 ;  /* 0x0000001535007223 */ /* 0x040fe20000000000 */
[----:B------:R-:W-:Y:S01]  /*86f0*/  MOV R107, UR58 ;  /* 0x0000003a006b7c02 */ /* 0x000fe20008000f00 */
[C---:B------:R-:W-:Y:S01]  /*8700*/  FFMA R2, R53.reuse, R22, R2 ;  /* 0x0000001635027223 */ /* 0x040fe20000000002 */
[----:B------:R-:W-:Y:S01]  /*8710*/  LOP3.LUT R41, R66, 0xffff0000, RZ, 0xc0, !PT ;  /* 0xffff000042297812 */ /* 0x000fe200078ec0ff */
[----:B------:R-:W-:Y:S01]  /*8720*/  FFMA R20, R53, R23, R20 ;  /* 0x0000001735147223 */ /* 0x000fe20000000014 */
[----:B------:R-:W-:Y:S01]  /*8730*/  @P2 PRMT R107, R107, 0x654, R40 ;  /* 0x000006546b6b2816 */ /* 0x000fe20000000028 */
[C---:B------:R-:W-:Y:S01]  /*8740*/  FMUL R21, R52.reuse, R30 ;  /* 0x0000001e34157220 */ /* 0x040fe20000400000 */
[C---:B------:R-:W-:Y:S01]  /*8750*/  SHF.L.U32 R23, R63.reuse, 0x10, RZ ;  /* 0x000000103f177819 */ /* 0x040fe200000006ff */
[----:B------:R-:W-:Y:S01]  /*8760*/  FMUL R22, R52, R31 ;  /* 0x0000001f34167220 */ /* 0x000fe20000400000 */
[----:B------:R-:W-:Y:S02]  /*8770*/  LOP3.LUT R40, R63, 0xffff0000, RZ, 0xc0, !PT ;  /* 0xffff00003f287812 */ /* 0x000fe400078ec0ff */
[----:B------:R-:W-:Y:S01]  /*8780*/  F2FP.BF16.F32.PACK_AB R110, R20, R2 ;  /* 0x00000002146e723e */ /* 0x000fe200000010ff */
[C---:B------:R-:W-:Y:S01]  /*8790*/  FFMA R21, R53.reuse, R23, R21 ;  /* 0x0000001735157223 */ /* 0x040fe20000000015 */
[----:B------:R-:W-:Y:S01]  /*87a0*/  F2FP.BF16.F32.PACK_AB R109, R0, R3 ;  /* 0x00000003006d723e */ /* 0x000fe200000010ff */
[----:B------:R-:W-:Y:S01]  /*87b0*/  FFMA R22, R53, R40, R22 ;  /* 0x0000002835167223 */ /* 0x000fe20000000016 */
[----:B------:R-:W-:Y:S01]  /*87c0*/  SHF.L.U32 R20, R64, 0x10, RZ ;  /* 0x0000001040147819 */ /* 0x000fe200000006ff */
[----:B------:R-:W-:Y:S01]  /*87d0*/  FMUL R0, R52, R32 ;  /* 0x0000002034007220 */ /* 0x000fe20000400000 */
[----:B------:R-:W-:Y:S01]  /*87e0*/  LOP3.LUT R23, R64, 0xffff0000, RZ, 0xc0, !PT ;  /* 0xffff000040177812 */ /* 0x000fe200078ec0ff */
[C---:B------:R-:W-:Y:S01]  /*87f0*/  FMUL R2, R52.reuse, R33 ;  /* 0x0000002134027220 */ /* 0x040fe20000400000 */
[----:B------:R-:W-:Y:S01]  /*8800*/  SHF.L.U32 R40, R65, 0x10, RZ ;  /* 0x0000001041287819 */ /* 0x000fe200000006ff */
[----:B------:R-:W-:Y:S01]  /*8810*/  FMUL R3, R52, R34 ;  /* 0x0000002234037220 */ /* 0x000fe20000400000 */
[----:B------:R-:W-:Y:S01]  /*8820*/  F2FP.BF16.F32.PACK_AB R111, R22, R21 ;  /* 0x00000015166f723e */ /* 0x000fe200000010ff */
[----:B------:R-:W-:Y:S01]  /*8830*/  FFMA R0, R53, R20, R0 ;  /* 0x0000001435007223 */ /* 0x000fe20000000000 */
[----:B------:R-:W-:Y:S01]  /*8840*/  LOP3.LUT R42, R77, 0xffff0000, RZ, 0xc0, !PT ;  /* 0xffff00004d2a7812 */ /* 0x000fe200078ec0ff */
[----:B------:R-:W-:Y:S01]  /*8850*/  FFMA R2, R53, R23, R2 ;  /* 0x0000001735027223 */ /* 0x000fe20000000002 */
[----:B------:R-:W-:Y:S01]  /*8860*/  LOP3.LUT R23, R65, 0xffff0000, RZ, 0xc0, !PT ;  /* 0xffff000041177812 */ /* 0x000fe200078ec0ff */
[C---:B------:R-:W-:Y:S01]  /*8870*/  FFMA R3, R53.reuse, R40, R3 ;  /* 0x0000002835037223 */ /* 0x040fe20000000003 */
[----:B------:R-:W-:Y:S01]  /*8880*/  SHF.L.U32 R40, R66, 0x10, RZ ;  /* 0x0000001042287819 */ /* 0x000fe200000006ff */
[----:B------:R-:W-:Y:S01]  /*8890*/  FMUL R20, R52, R35 ;  /* 0x0000002334147220 */ /* 0x000fe20000400000 */
[----:B------:R-:W-:Y:S01]  /*88a0*/  F2FP.BF16.F32.PACK_AB R112, R2, R0 ;  /* 0x000000000270723e */ /* 0x000fe200000010ff */
[----:B------:R-:W-:Y:S01]  /*88b0*/  FMUL R21, R52, R36 ;  /* 0x0000002434157220 */ /* 0x000fe20000400000 */
[----:B------:R-:W-:Y:S01]  /*88c0*/  SHF.L.U32 R54, R78, 0x10, RZ ;  /* 0x000000104e367819 */ /* 0x000fe200000006ff */
[----:B------:R-:W-:Y:S01]  /*88d0*/  FMUL R22, R52, R37 ;  /* 0x0000002534167220 */ /* 0x000fe20000400000 */
[----:B------:R-:W-:Y:S01]  /*88e0*/  LOP3.LUT R55, R78, 0xffff0000, RZ, 0xc0, !PT ;  /* 0xffff00004e377812 */ /* 0x000fe200078ec0ff */
[----:B------:R-:W-:Y:S01]  /*88f0*/  FFMA R20, R53, R23, R20 ;  /* 0x0000001735147223 */ /* 0x000fe20000000014 */
[----:B------:R-:W-:Y:S01]  /*8900*/  SHF.L.U32 R23, R67, 0x10, RZ ;  /* 0x0000001043177819 */ /* 0x000fe200000006ff */
[----:B------:R-:W-:Y:S01]  /*8910*/  FFMA R21, R53, R40, R21 ;  /* 0x0000002835157223 */ /* 0x000fe20000000015 */
[----:B------:R-:W-:Y:S01]  /*8920*/  LOP3.LUT R40, R67, 0xffff0000, RZ, 0xc0, !PT ;  /* 0xffff000043287812 */ /* 0x000fe200078ec0ff */
[C---:B------:R-:W-:Y:S01]  /*8930*/  FFMA R22, R53.reuse, R41, R22 ;  /* 0x0000002935167223 */ /* 0x040fe20000000016 */
[----:B------:R-:W-:Y:S01]  /*8940*/  F2FP.BF16.F32.PACK_AB R113, R20, R3 ;  /* 0x000000031471723e */ /* 0x000fe200000010ff */
[----:B------:R-:W-:Y:S01]  /*8950*/  FMUL R0, R52, R38 ;  /* 0x0000002634007220 */ /* 0x000fe20000400000 */
[----:B------:R-:W-:Y:S01]  /*8960*/  LOP3.LUT R41, R74, 0xffff0000, RZ, 0xc0, !PT ;  /* 0xffff00004a297812 */ /* 0x000fe200078ec0ff */
[----:B------:R-:W-:Y:S01]  /*8970*/  FMUL R2, R52, R39 ;  /* 0x0000002734027220 */ /* 0x000fe20000400000 */
[----:B------:R-:W-:Y:S01]  /*8980*/  F2FP.BF16.F32.PACK_AB R114, R22, R21 ;  /* 0x000000151672723e */ /* 0x000fe200000010ff */
[----:B------:R1:W-:Y:S01]  /*8990*/  @!P1 STS.128 [R105+UR36+0x1200], R108 ;  /* 0x0012006c69009988 */ /* 0x0003e20008000c24 */
[C---:B------:R-:W-:Y:S01]  /*89a0*/  SHF.L.U32 R22, R72.reuse, 0x10, RZ ;  /* 0x0000001048167819 */ /* 0x040fe200000006ff */
[C---:B------:R-:W-:Y:S01]  /*89b0*/  FFMA R0, R53.reuse, R23, R0 ;  /* 0x0000001735007223 */ /* 0x040fe20000000000 */
[----:B------:R-:W-:Y:S01]  /*89c0*/  LOP3.LUT R23, R72, 0xffff0000, RZ, 0xc0, !PT ;  /* 0xffff000048177812 */ /* 0x000fe200078ec0ff */
[----:B------:R-:W-:Y:S01]  /*89d0*/  FFMA R2, R53, R40, R2 ;  /* 0x0000002835027223 */ /* 0x000fe20000000002 */
[----:B------:R-:W-:Y:S01]  /*89e0*/  SHF.L.U32 R40, R73, 0x10, RZ ;  /* 0x0000001049287819 */ /* 0x000fe200000006ff */
[C---:B------:R-:W-:Y:S01]  /*89f0*/  FMUL R3, R52.reuse, R4 ;  /* 0x0000000434037220 */ /* 0x040fe20000400000 */
[C---:B------:R-:W-:Y:S01]  /*8a00*/  SHF.L.U32 R56, R79.reuse, 0x10, RZ ;  /* 0x000000104f387819 */ /* 0x040fe200000006ff */
[----:B------:R-:W-:Y:S01]  /*8a10*/  FMUL R20, R52, R5 ;  /* 0x0000000534147220 */ /* 0x000fe20000400000 */
[----:B------:R-:W-:Y:S01]  /*8a20*/  F2FP.BF16.F32.PACK_AB R115, R2, R0 ;  /* 0x000000000273723e */ /* 0x000fe200000010ff */
[----:B------:R-:W-:Y:S01]  /*8a30*/  FMUL R21, R52, R6 ;  /* 0x0000000634157220 */ /* 0x000fe20000400000 */
[----:B------:R-:W-:Y:S01]  /*8a40*/  LOP3.LUT R57, R79, 0xffff0000, RZ, 0xc0, !PT ;  /* 0xffff00004f397812 */ /* 0x000fe200078ec0ff */
[C---:B------:R-:W-:Y:S01]  /*8a50*/  FFMA R3, R53.reuse, R22, R3 ;  /* 0x0000001635037223 */ /* 0x040fe20000000003 */
[----:B------:R-:W-:Y:S01]  /*8a60*/  FFMA R20, R53, R23, R20 ;  /* 0x0000001735147223 */ /* 0x000fe20000000014 */
[----:B------:R1:W-:Y:S01]  /*8a70*/  @!P1 STS.128 [R104+0x1200], R112 ;  /* 0x0012007068009388 */ /* 0x0003e20000000c00 */
[----:B------:R-:W-:Y:S01]  /*8a80*/  LOP3.LUT R23, R73, 0xffff0000, RZ, 0xc0, !PT ;  /* 0xffff000049177812 */ /* 0x000fe200078ec0ff */
[----:B------:R-:W-:Y:S01]  /*8a90*/  FFMA R21, R53, R40, R21 ;  /* 0x0000002835157223 */ /* 0x000fe20000000015 */
[----:B------:R-:W-:Y:S01]  /*8aa0*/  SHF.L.U32 R40, R74, 0x10, RZ ;  /* 0x000000104a287819 */ /* 0x000fe200000006ff */
[----:B------:R-:W-:Y:S01]  /*8ab0*/  FMUL R0, R52, R7 ;  /* 0x0000000734007220 */ /* 0x000fe20000400000 */
[----:B------:R-:W-:Y:S01]  /*8ac0*/  F2FP.BF16.F32.PACK_AB R116, R20, R3 ;  /* 0x000000031474723e */ /* 0x000fe200000010ff */
[C---:B------:R-:W-:Y:S01]  /*8ad0*/  FMUL R2, R52.reuse, R8 ;  /* 0x0000000834027220 */ /* 0x040fe20000400000 */
[----:B------:R-:W-:Y:S01]  /*8ae0*/  ISETP.NE.AND P0, PT, R99, RZ, PT ;  /* 0x000000ff6300720c */ /* 0x000fe20003f05270 */
[C---:B------:R-:W-:Y:S01]  /*8af0*/  FMUL R22, R52.reuse, R9 ;  /* 0x0000000934167220 */ /* 0x040fe20000400000 */
[C---:B------:R-:W-:Y:S01]  /*8b00*/  FFMA R0, R53.reuse, R23, R0 ;  /* 0x0000001735007223 */ /* 0x040fe20000000000 */
[----:B------:R-:W-:Y:S01]  /*8b10*/  FFMA R2, R53, R40, R2 ;  /* 0x0000002835027223 */ /* 0x000fe20000000002 */
[C---:B------:R-:W-:Y:S01]  /*8b20*/  SHF.L.U32 R23, R75.reuse, 0x10, RZ ;  /* 0x000000104b177819 */ /* 0x040fe200000006ff */
[C---:B------:R-:W-:Y:S01]  /*8b30*/  FMUL R3, R52.reuse, R10 ;  /* 0x0000000a34037220 */ /* 0x040fe20000400000 */
[----:B------:R-:W-:Y:S01]  /*8b40*/  LOP3.LUT R40, R75, 0xffff0000, RZ, 0xc0, !PT ;  /* 0xffff00004b287812 */ /* 0x000fe200078ec0ff */
[C---:B------:R-:W-:Y:S01]  /*8b50*/  FFMA R22, R53.reuse, R41, R22 ;  /* 0x0000002935167223 */ /* 0x040fe20000000016 */
[----:B------:R-:W-:Y:S01]  /*8b60*/  FMUL R20, R52, R11 ;  /* 0x0000000b34147220 */ /* 0x000fe20000400000 */
[C---:B------:R-:W-:Y:S01]  /*8b70*/  FFMA R3, R53.reuse, R23, R3 ;  /* 0x0000001735037223 */ /* 0x040fe20000000003 */
        /* <DEDUP_REMOVED lines=27> */
[----:B------:R-:W-:Y:S02]  /*8d30*/  F2FP.BF16.F32.PACK_AB R23, R42, R41 ;  /* 0x000000292a17723e */ /* 0x000fe400000010ff */
[----:B------:R-:W-:Y:S02]  /*8d40*/  LEA R0, R68, UR36, 0x3 ;  /* 0x0000002444007c11 */ /* 0x000fe4000f8e18ff */
[----:B------:R-:W-:Y:S01]  /*8d50*/  @P2 SHF.L.U32 R2, RZ, 0x1f, RZ ;  /* 0x0000001fff022819 */ /* 0x000fe200000006ff */
[----:B------:R1:W-:Y:S01]  /*8d60*/  @!P1 STS.128 [R104+0x1a00], R20 ;  /* 0x001a001468009388 */ /* 0x0003e20000000c00 */
[----:B------:R-:W-:Y:S01]  /*8d70*/  @!PT LDS RZ, [RZ] ;  /* 0x00000000fffff984 */ /* 0x000fe20000000800 */
[----:B------:R-:W-:Y:S01]  /*8d80*/  @!PT LDS RZ, [RZ] ;  /* 0x00000000fffff984 */ /* 0x000fe20000000800 */
[----:B------:R-:W-:Y:S01]  /*8d90*/  @!PT LDS RZ, [RZ] ;  /* 0x00000000fffff984 */ /* 0x000fe20000000800 */
[----:B------:R-:W-:Y:S01]  /*8da0*/  @!PT LDS RZ, [RZ] ;  /* 0x00000000fffff984 */ /* 0x000fe20000000800 */
[----:B------:R3:W-:Y:S07]  /*8db0*/  MEMBAR.ALL.CTA ;  /* 0x0000000000007992 */ /* 0x0007ee0000008000 */
[----:B---3--:R-:W3:Y:S02]  /*8dc0*/  FENCE.VIEW.ASYNC.S ;  /* 0x00000000000073c6 */ /* 0x008ee40000000000 */
[----:B------:R-:W-:Y:S05]  /*8dd0*/  WARPSYNC.ALL ;  /* 0x0000000000007948 */ /* 0x000fea0003800000 */
[----:B------:R-:W-:Y:S01]  /*8de0*/  BSSY.RECONVERGENT B0, `(.L_x_123) ;  /* 0x0000011000007945 */ /* 0x000fe20003800200 */
[----:B---3--:R-:W-:Y:S06]  /*8df0*/  BAR.SYNC.DEFER_BLOCKING 0x1, 0x80 ;  /* 0x0042000000007b1d */ /* 0x008fec0000010000 */
[----:B------:R-:W-:Y:S05]  /*8e00*/  @P0 BRA `(.L_x_124) ;  /* 0x0000000000380947 */ /* 0x000fea0003800000 */
[----:B------:R-:W-:Y:S02]  /*8e10*/  UIADD3 UR4, UP0, UPT, UR50, 0xa80, URZ ;  /* 0x00000a8032047890 */ /* 0x000fe4000ff1e0ff */
[----:B------:R-:W-:Y:S02]  /*8e20*/  UIADD3 UR10, UPT, UPT, UR46, 0x40, URZ ;  /* 0x000000402e0a7890 */ /* 0x000fe4000fffe0ff */
[----:B------:R-:W-:Y:S02]  /*8e30*/  UIADD3 UR8, UPT, UPT, UR36, 0x1200, URZ ;  /* 0x0000120024087890 */ /* 0x000fe4000fffe0ff */
[----:B------:R-:W-:Y:S01]  /*8e40*/  UIADD3.X UR5, UPT, UPT, URZ, UR51, URZ, UP0, !UPT ;  /* 0x00000033ff057290 */ /* 0x000fe200087fe4ff */
[----:B------:R-:W-:Y:S01]  /*8e50*/  UMOV UR9, UR45 ;  /* 0x0000002d00097c82 */ /* 0x000fe20008000000 */
[----:B------:R-:W-:Y:S01]  /*8e60*/  UMOV UR11, UR52 ;  /* 0x00000034000b7c82 */ /* 0x000fe20008000000 */
[----:B------:R-:W-:Y:S02]  /*8e70*/  UIADD3 UR13, UPT, UPT, UR45, 0x40, URZ ;  /* 0x000000402d0d7890 */ /* 0x000fe4000fffe0ff */
[----:B------:R-:W-:Y:S01]  /*8e80*/  UIADD3 UR12, UPT, UPT, UR36, 0x1a00, URZ ;  /* 0x00001a00240c7890 */ /* 0x000fe2000fffe0ff */
[----:B------:R-:W-:Y:S03]  /*8e90*/  UMOV UR15, UR52 ;  /* 0x00000034000f7c82 */ /* 0x000fe60008000000 */
[----:B------:R3:W-:Y:S01]  /*8ea0*/  UTMASTG.3D [UR8], [UR4] ;  /* 0x00000008040073b5 */ /* 0x0007e20008010000 */
[----:B------:R-:W-:Y:S04]  /*8eb0*/  UMOV UR14, UR10 ;  /* 0x0000000a000e7c82 */ /* 0x000fe80008000000 */
[----:B------:R3:W-:Y:S01]  /*8ec0*/  UTMASTG.3D [UR12], [UR4] ;  /* 0x0000000c040073b5 */ /* 0x0007e20008010000 */
[----:B------:R0:W-:Y:S01]  /*8ed0*/  UTMACMDFLUSH ;  /* 0x00000000000079b7 */ /* 0x0001e20000000000 */
[----:B---3--:R-:W-:Y:S04]  /*8ee0*/  DEPBAR.LE SB0, 0x1 ;  /* 0x000080400000791a */ /* 0x008fe80000000000 */
.L_x_124:
[----:B------:R-:W-:Y:S05]  /*8ef0*/  BSYNC.RECONVERGENT B0 ;  /* 0x0000000000007941 */ /* 0x000fea0003800200 */
.L_x_123:
[----:B------:R-:W-:Y:S01]  /*8f00*/  BAR.SYNC.DEFER_BLOCKING 0x1, 0x80 ;  /* 0x0042000000007b1d */ /* 0x000fe20000010000 */
[----:B------:R-:W-:Y:S01]  /*8f10*/  UIADD3 UR4, UPT, UPT, UR37, 0x1, URZ ;  /* 0x0000000125047890 */ /* 0x000fe2000fffe0ff */
[----:B-1----:R-:W-:Y:S01]  /*8f20*/  VIADD R23, R59, 0x10 ;  /* 0x000000103b177836 */ /* 0x002fe20000000000 */
[----:B------:R-:W-:Y:S02]  /*8f30*/  UIADD3 UR41, UPT, UPT, UR45, 0x10, URZ ;  /* 0x000000102d297890 */ /* 0x000fe4000fffe0ff */
[----:B------:R-:W-:Y:S02]  /*8f40*/  UISETP.NE.AND UP0, UPT, UR4, 0x4, UPT ;  /* 0x000000040400788c */ /* 0x000fe4000bf05270 */
[----:B------:R-:W-:Y:S02]  /*8f50*/  SHF.R.U32.HI R21, RZ, 0x15, R23 ;  /* 0x00000015ff157819 */ /* 0x000fe40000011617 */
[----:B------:R-:W-:Y:S02]  /*8f60*/  USEL UR38, UR4, URZ, UP0 ;  /* 0x000000ff04267287 */ /* 0x000fe40008000000 */
[----:B------:R-:W-:Y:S01]  /*8f70*/  LOP3.LUT R22, R21, 0x3, RZ, 0xc0, !PT ;  /* 0x0000000315167812 */ /* 0x000fe200078ec0ff */
[----:B------:R1:W-:Y:S01]  /*8f80*/  @P2 SYNCS.ARRIVE.TRANS64.RED.A1T0 RZ, [R107+URZ], RZ ;  /* 0x000000ff6bff29a7 */ /* 0x0003e200081004ff */
[----:B------:R-:W-:Y:S01]  /*8f90*/  BSSY B1, `(.L_x_125) ;  /* 0x0000015000017945 */ /* 0x000fe20003800000 */
[----:B------:R-:W3:Y:S02]  /*8fa0*/  @P2 SYNCS.PHASECHK.TRANS64.TRYWAIT P0, [R0+URZ+0x30], R2 ;  /* 0x00003002000025a7 */ /* 0x000ee400080011ff */
[----:B---3--:R-:W-:Y:S01]  /*8fb0*/  @P2 SEL R70, RZ, 0x1, !P0 ;  /* 0x00000001ff462807 */ /* 0x008fe20004000000 */
[----:B-1----:R-:W-:Y:S06]  /*8fc0*/  @!P2 BRA `(.L_x_126) ;  /* 0x000000000044a947 */ /* 0x002fec0003800000 */
[----:B------:R-:W-:Y:S01]  /*8fd0*/  ISETP.NE.AND P1, PT, R71, RZ, PT ;  /* 0x000000ff4700720c */ /* 0x000fe20003f25270 */
[----:B------:R-:W-:Y:S01]  /*8fe0*/  BSSY B0, `(.L_x_127) ;  /* 0x0000009000007945 */ /* 0x000fe20003800000 */
[----:B------:R-:W-:Y:S11]  /*8ff0*/  ISETP.NE.AND P0, PT, R70, RZ, PT ;  /* 0x000000ff4600720c */ /* 0x000ff60003f05270 */
[----:B------:R-:W-:Y:S05]  /*9000*/  @P1 IMAD R3, R68, 0x1000, R105 ;  /* 0x0000100044031824 */ /* 0x000fea00078e0269 */
[----:B------:R-:W-:Y:S05]  /*9010*/  @P1 IADD3 R2, PT, PT, R3, UR36, RZ ;  /* 0x0000002403021c10 */ /* 0x000fea000fffe0ff */
[----:B------:R-:W-:Y:S01]  /*9020*/  @P1 IMAD.IADD R2, R69, 0x1, R2 ;  /* 0x0000000145021824 */ /* 0x000fe200078e0202 */
[----:B------:R-:W-:Y:S06]  /*9030*/  @P0 BRA `(.L_x_128) ;  /* 0x00000000000c0947 */ /* 0x000fec0003800000 */
[----:B------:R-:W-:Y:S04]  /*9040*/  SHF.L.U32 R20, RZ, 0x1f, RZ ;  /* 0x0000001fff147819 */ /* 0x000fe800000006ff */
[----:B------:R-:W1:Y:S02]  /*9050*/  SYNCS.PHASECHK.TRANS64.TRYWAIT P0, [R0+URZ+0x30], R20 ;  /* 0x00003014000075a7 */ /* 0x000e6400080011ff */
[----:B-1----:R-:W-:Y:S05]  /*9060*/  @!P0 BRA `(.L_x_129) ;  /* 0x00000064005c8947 */ /* 0x002fea0003800000 */
.L_x_128:
[----:B------:R-:W-:Y:S05]  /*9070*/  BSYNC B0 ;  /* 0x0000000000007941 */ /* 0x000fea0003800000 */
.L_x_127:
[----:B------:R-:W-:Y:S02]  /*9080*/  ISETP.NE.AND P0, PT, R71, RZ, PT ;  /* 0x000000ff4700720c */ /* 0x000fe40003f05270 */
[----:B------:R-:W-:Y:S11]  /*9090*/  IADD3 R68, PT, PT, R68, 0x1, RZ ;  /* 0x0000000144447810 */ /* 0x000ff60007ffe0ff */
[----:B------:R3:W4:Y:S04]  /*90a0*/  @P0 LDS.128 R60, [R3+UR36+0x200] ;  /* 0x00020024033c0984 */ /* 0x0007280008000c00 */
[----:B------:R3:W1:Y:S04]  /*90b0*/  @P0 LDS.128 R72, [R3+UR36+0xa00] ;  /* 0x000a002403480984 */ /* 0x0006680008000c00 */
[----:B------:R3:W1:Y:S04]  /*90c0*/  @P0 LDS.128 R64, [R2+0x200] ;  /* 0x0002000002400984 */ /* 0x0006680000000c00 */
[----:B------:R3:W1:Y:S02]  /*90d0*/  @P0 LDS.128 R76, [R2+0xa00] ;  /* 0x000a0000024c0984 */ /* 0x0006640000000c00 */
.L_x_126:
[----:B------:R-:W-:Y:S05]  /*90e0*/  BSYNC B1 ;  /* 0x0000000000017941 */ /* 0x000fea0003800000 */
.L_x_125:
[----:B------:R-:W-:Y:S11]  /*90f0*/  ISETP.NE.AND P0, PT, R99, R22, PT ;  /* 0x000000166300720c */ /* 0x000ff60003f05270 */
[----:B------:R-:W-:Y:S02]  /*9100*/  @!UPT UIADD3 URZ, UPT, UPT, URZ, URZ, URZ ;  /* 0x000000fffffff290 */ /* 0x000fe4000fffe0ff */
[----:B------:R-:W-:Y:S05]  /*9110*/  @P0 BRA `(.L_x_130) ;  /* 0x0000000000bc0947 */ /* 0x000fea0003800000 */
[----:B------:R-:W-:Y:S11]  /*9120*/  LOP3.LUT P0, RZ, R21, 0x3, R100, 0x48, !PT ;  /* 0x0000000315ff7812 */ /* 0x000ff60007804864 */
[----:B------:R-:W-:Y:S02]  /*9130*/  @!UPT UIADD3 URZ, UPT, UPT, URZ, URZ, URZ ;  /* 0x000000fffffff290 */ /* 0x000fe4000fffe0ff */
[----:B------:R-:W-:Y:S05]  /*9140*/  @!P0 BRA `(.L_x_131) ;  /* 0x0000000000408947 */ /* 0x000fea0003800000 */
[----:B------:R-:W5:Y:S01]  /*9150*/  LDCU.64 UR8, c[0x4][0x70] ;  /* 0x01000e00ff0877ac */ /* 0x000f620008000a00 */
[----:B---3--:R-:W-:Y:S01]  /*9160*/  MOV R3, 0x0 ;  /* 0x0000000000037802 */ /* 0x008fe20000000f00 */
[----:B------:R-:W-:Y:S02]  /*9170*/  HFMA2 R12, -RZ, RZ, 0, 5.9604644775390625e-08 ;  /* 0x00000001ff0c7431 */ /* 0x000fe400000001ff */
[----:B------:R-:W-:Y:S02]  /*9180*/  IMAD.MOV.U32 R8, RZ, RZ, 0x192 ;  /* 0x00000192ff087424 */ /* 0x000fe400078e00ff */
[----:B------:R-:W-:Y:S01]  /*9190*/  IMAD.MOV.U32 R13, RZ, RZ, RZ ;  /* 0x000000ffff0d7224 */ /* 0x000fe200078e00ff */
[----:B------:R-:W3:Y:S01]  /*91a0*/  LDCU.64 UR6, c[0x4][0x78] ;  /* 0x01000f00ff0677ac */ /* 0x000ee20008000a00 */
[----:B------:R-:W1:Y:S01]  /*91b0*/  LDC.64 R2, c[0x4][R3] ;  /* 0x0100000003027b82 */ /* 0x000e620000000a00 */
[----:B------:R-:W2:Y:S01]  /*91c0*/  LDCU.64 UR4, c[0x4][0x10] ;  /* 0x01000200ff0477ac */ /* 0x000ea20008000a00 */
[----:B-----5:R-:W-:Y:S01]  /*91d0*/  MOV R5, UR9 ;  /* 0x0000000900057c02 */ /* 0x020fe20008000f00 */
[----:B------:R-:W-:Y:S01]  /*91e0*/  IMAD.U32 R4, RZ, RZ, UR8 ;  /* 0x00000008ff047e24 */ /* 0x000fe2000f8e00ff */
[----:B---3--:R-:W-:Y:S01]  /*91f0*/  MOV R7, UR7 ;  /* 0x0000000700077c02 */ /* 0x008fe20008000f00 */
[----:B------:R-:W-:Y:S01]  /*9200*/  IMAD.U32 R6, RZ, RZ, UR6 ;  /* 0x00000006ff067e24 */ /* 0x000fe2000f8e00ff */
[----:B--2---:R-:W-:Y:S01]  /*9210*/  MOV R11, UR5 ;  /* 0x00000005000b7c02 */ /* 0x004fe20008000f00 */
[----:B------:R-:W-:Y:S02]  /*9220*/  IMAD.U32 R10, RZ, RZ, UR4 ;  /* 0x00000004ff0a7e24 */ /* 0x000fe4000f8e00ff */
[----:B-1----:R-:W-:Y:S07]  /*9230*/  LEPC R20, `(.L_x_131) ;  /* 0x000000001014794e */ /* 0x002fee0000000000 */
[----:B----4-:R-:W-:Y:S05]  /*9240*/  CALL.ABS.NOINC R2 ;  /* 0x0000000002007343 */ /* 0x010fea0003c00000 */
.L_x_131:
[----:B------:R-:W-:Y:S05]  /*9250*/  WARPSYNC.ALL ;  /* 0x0000000000007948 */ /* 0x000fea0003800000 */
[C---:B------:R-:W-:Y:S01]  /*9260*/  R2UR UR4, R23.reuse ;  /* 0x00000000170472ca */ /* 0x040fe200000e0000 */
[----:B-1----:R-:W-:Y:S05]  /*9270*/  VIADD R0, R23, 0x40 ;  /* 0x0000004017007836 */ /* 0x002fea0000000000 */
[----:B------:R-:W-:Y:S04]  /*9280*/  SHF.R.U32.HI R0, RZ, 0x15, R0 ;  /* 0x00000015ff007819 */ /* 0x000fe80000011600 */
[----:B------:R-:W-:Y:S03]  /*9290*/  LOP3.LUT P0, RZ, R0, 0x3, R100, 0x48, !PT ;  /* 0x0000000300ff7812 */ /* 0x000fe60007804864 */
[----:B------:R-:W1:Y:S10]  /*92a0*/  LDTM.x16 R24, tmem[UR4] ;  /* 0x00000004001879ee */ /* 0x000e740008240000 */
[----:B-1----:R-:W-:Y:S05]  /*92b0*/  @!P0 BRA `(.L_x_132) ;  /* 0x0000000000408947 */ /* 0x002fea0003800000 */
[----:B------:R-:W1:Y:S01]  /*92c0*/  LDCU.64 UR8, c[0x4][0x70] ;  /* 0x01000e00ff0877ac */ /* 0x000e620008000a00 */
[----:B---3--:R-:W-:Y:S01]  /*92d0*/  MOV R3, 0x0 ;  /* 0x0000000000037802 */ /* 0x008fe20000000f00 */
[----:B------:R-:W-:Y:S02]  /*92e0*/  HFMA2 R12, -RZ, RZ, 0, 5.9604644775390625e-08 ;  /* 0x00000001ff0c7431 */ /* 0x000fe400000001ff */
[----:B------:R-:W-:Y:S02]  /*92f0*/  IMAD.MOV.U32 R8, RZ, RZ, 0x192 ;  /* 0x00000192ff087424 */ /* 0x000fe400078e00ff */
[----:B------:R-:W-:Y:S01]  /*9300*/  IMAD.MOV.U32 R13, RZ, RZ, RZ ;  /* 0x000000ffff0d7224 */ /* 0x000fe200078e00ff */
[----:B------:R-:W3:Y:S01]  /*9310*/  LDCU.64 UR6, c[0x4][0x78] ;  /* 0x01000f00ff0677ac */ /* 0x000ee20008000a00 */
[----:B------:R-:W2:Y:S01]  /*9320*/  LDC.64 R2, c[0x4][R3] ;  /* 0x0100000003027b82 */ /* 0x000ea20000000a00 */
        /* <DEDUP_REMOVED lines=9> */
.L_x_132:
[----:B------:R-:W-:Y:S05]  /*93c0*/  WARPSYNC.ALL ;  /* 0x0000000000007948 */ /* 0x000fea0003800000 */
[----:B------:R-:W-:Y:S11]  /*93d0*/  R2UR UR4, R23 ;  /* 0x00000000170472ca */ /* 0x000ff600000e0000 */
[----:B------:R-:W-:Y:S02]  /*93e0*/  @!UPT UIADD3 URZ, UPT, UPT, URZ, URZ, URZ ;  /* 0x000000fffffff290 */ /* 0x000fe4000fffe0ff */
[----:B------:R-:W1:Y:S02]  /*93f0*/  LDTM.x16 R4, tmem[UR4+0x40] ;  /* 0x00004004000479ee */ /* 0x000e640008240000 */
[----:B-1----:R-:W-:Y:S01]  /*9400*/  NOP ;  /* 0x0000000000007918 */ /* 0x002fe20000000000 */
.L_x_130:
[----:B------:R-:W-:Y:S01]  /*9410*/  ISETP.NE.AND P2, PT, R106, RZ, PT ;  /* 0x000000ff6a00720c */ /* 0x000fe20003f45270 */
[----:B-1----:R-:W-:Y:S01]  /*9420*/  FMUL R0, R52, R24 ;  /* 0x0000001834007220 */ /* 0x002fe20000400000 */
[----:B---34-:R-:W-:Y:S01]  /*9430*/  SHF.L.U32 R3, R60, 0x10, RZ ;  /* 0x000000103c037819 */ /* 0x018fe200000006ff */
        /* <DEDUP_REMOVED lines=146> */
.L_x_134:
[----:B------:R-:W-:Y:S05]  /*9d60*/  BSYNC.RECONVERGENT B0 ;  /* 0x0000000000007941 */ /* 0x000fea0003800200 */
.L_x_133:
[----:B------:R-:W-:Y:S01]  /*9d70*/  BAR.SYNC.DEFER_BLOCKING 0x1, 0x80 ;  /* 0x0042000000007b1d */ /* 0x000fe20000010000 */
[----:B------:R-:W-:Y:S04]  /*9d80*/  UIADD3 UR4, UPT, UPT, UR38, 0x1, URZ ;  /* 0x0000000126047890 */ /* 0x000fe8000fffe0ff */
[----:B------:R-:W-:Y:S04]  /*9d90*/  UISETP.NE.AND UP0, UPT, UR4, 0x4, UPT ;  /* 0x000000040400788c */ /* 0x000fe8000bf05270 */
[----:B------:R-:W-:Y:S01]  /*9da0*/  USEL UR39, UR4, URZ, UP0 ;  /* 0x000000ff04277287 */ /* 0x000fe20008000000 */
[----:B------:R3:W-:Y:S01]  /*9db0*/  @P2 SYNCS.ARRIVE.TRANS64.RED.A1T0 RZ, [R107+URZ], RZ ;  /* 0x000000ff6bff29a7 */ /* 0x0007e200081004ff */
[----:B------:R-:W-:Y:S01]  /*9dc0*/  BSSY B1, `(.L_x_135) ;  /* 0x000001a000017945 */ /* 0x000fe20003800000 */
[----:B------:R-:W4:Y:S01]  /*9dd0*/  @P2 SYNCS.PHASECHK.TRANS64.TRYWAIT P0, [R0+URZ+0x30], R2 ;  /* 0x00003002000025a7 */ /* 0x000f2200080011ff */
[----:B---3--:R-:W-:Y:S01]  /*9de0*/  HFMA2 R107, -RZ, RZ, 0, 0 ;  /* 0x00000000ff6b7431 */ /* 0x008fe200000001ff */
[----:B----4-:R-:W-:Y:S01]  /*9df0*/  @P2 SEL R70, RZ, 0x1, !P0 ;  /* 0x00000001ff462807 */ /* 0x010fe20004000000 */
[----:B------:R-:W-:Y:S06]  /*9e00*/  @!P2 BRA `(.L_x_136) ;  /* 0x000000000054a947 */ /* 0x000fec0003800000 */
[----:B------:R-:W-:Y:S01]  /*9e10*/  ISETP.NE.AND P1, PT, R71, RZ, PT ;  /* 0x000000ff4700720c */ /* 0x000fe20003f25270 */
[----:B------:R-:W-:Y:S01]  /*9e20*/  BSSY B0, `(.L_x_137) ;  /* 0x0000009000007945 */ /* 0x000fe20003800000 */
[----:B------:R-:W-:Y:S11]  /*9e30*/  ISETP.NE.AND P0, PT, R70, RZ, PT ;  /* 0x000000ff4600720c */ /* 0x000ff60003f05270 */
[----:B------:R-:W-:Y:S05]  /*9e40*/  @P1 IMAD R3, R68, 0x1000, R105 ;  /* 0x0000100044031824 */ /* 0x000fea00078e0269 */
[----:B------:R-:W-:Y:S05]  /*9e50*/  @P1 IADD3 R2, PT, PT, R3, UR36, RZ ;  /* 0x0000002403021c10 */ /* 0x000fea000fffe0ff */
[----:B------:R-:W-:Y:S01]  /*9e60*/  @P1 IMAD.IADD R2, R69, 0x1, R2 ;  /* 0x0000000145021824 */ /* 0x000fe200078e0202 */
[----:B------:R-:W-:Y:S06]  /*9e70*/  @P0 BRA `(.L_x_138) ;  /* 0x00000000000c0947 */ /* 0x000fec0003800000 */
[----:B-1----:R-:W-:Y:S04]  /*9e80*/  SHF.L.U32 R20, RZ, 0x1f, RZ ;  /* 0x0000001fff147819 */ /* 0x002fe800000006ff */
[----:B------:R-:W1:Y:S02]  /*9e90*/  SYNCS.PHASECHK.TRANS64.TRYWAIT P0, [R0+URZ+0x30], R20 ;  /* 0x00003014000075a7 */ /* 0x000e6400080011ff */
[----:B-1----:R-:W-:Y:S05]  /*9ea0*/  @!P0 BRA `(.L_x_139) ;  /* 0x0000005400e08947 */ /* 0x002fea0003800000 */
.L_x_138:
[----:B------:R-:W-:Y:S05]  /*9eb0*/  BSYNC B0 ;  /* 0x0000000000007941 */ /* 0x000fea0003800000 */
.L_x_137:
[----:B------:R-:W-:Y:S01]  /*9ec0*/  ISETP.NE.AND P0, PT, R71, RZ, PT ;  /* 0x000000ff4700720c */ /* 0x000fe20003f05270 */
[----:B------:R-:W-:Y:S11]  /*9ed0*/  VIADD R68, R68, 0x1 ;  /* 0x0000000144447836 */ /* 0x000ff60000000000 */
[----:B------:R-:W-:Y:S01]  /*9ee0*/  @!UPT UIADD3 URZ, UPT, UPT, URZ, URZ, URZ ;  /* 0x000000fffffff290 */ /* 0x000fe2000fffe0ff */
[----:B------:R3:W4:Y:S04]  /*9ef0*/  @P0 LDS.128 R60, [R3+UR36+0x200] ;  /* 0x00020024033c0984 */ /* 0x0007280008000c00 */
[----:B------:R3:W1:Y:S04]  /*9f00*/  @P0 LDS.128 R72, [R3+UR36+0xa00] ;  /* 0x000a002403480984 */ /* 0x0006680008000c00 */
[----:B------:R3:W1:Y:S04]  /*9f10*/  @P0 LDS.128 R64, [R2+0x200] ;  /* 0x0002000002400984 */ /* 0x0006680000000c00 */
[----:B------:R3:W1:Y:S01]  /*9f20*/  @P0 LDS.128 R76, [R2+0xa00] ;  /* 0x000a0000024c0984 */ /* 0x0006620000000c00 */
[C---:B------:R-:W-:Y:S04]  /*9f30*/  ISETP.NE.AND P0, PT, R68.reuse, 0x4, PT ;  /* 0x000000044400780c */ /* 0x040fe80003f05270 */
[----:B------:R-:W-:Y:S02]  /*9f40*/  SEL R68, R68, RZ, P0 ;  /* 0x000000ff44447207 */ /* 0x000fe40000000000 */
[----:B------:R-:W-:Y:S02]  /*9f50*/  SEL R107, RZ, 0x1, P0 ;  /* 0x00000001ff6b7807 */ /* 0x000fe40000000000 */
.L_x_136:
[----:B------:R-:W-:Y:S05]  /*9f60*/  BSYNC B1 ;  /* 0x0000000000017941 */ /* 0x000fea0003800000 */
.L_x_135:
[----:B---3--:R-:W-:Y:S05]  /*9f70*/  VIADD R3, R59, 0x400010 ;  /* 0x004000103b037836 */ /* 0x008fea0000000000 */
[----:B-1----:R-:W-:Y:S04]  /*9f80*/  SHF.R.U32.HI R0, RZ, 0x15, R3 ;  /* 0x00000015ff007819 */ /* 0x002fe80000011603 */
        /* <DEDUP_REMOVED lines=23> */
.L_x_141:
        /* <DEDUP_REMOVED lines=23> */
.L_x_142:
[----:B------:R-:W-:Y:S05]  /*a270*/  WARPSYNC.ALL ;  /* 0x0000000000007948 */ /* 0x000fea0003800000 */
[----:B------:R-:W-:Y:S11]  /*a280*/  R2UR UR4, R2 ;  /* 0x00000000020472ca */ /* 0x000ff600000e0000 */
[----:B------:R-:W-:Y:S02]  /*a290*/  @!UPT UIADD3 URZ, UPT, UPT, URZ, URZ, URZ ;  /* 0x000000fffffff290 */ /* 0x000fe4000fffe0ff */
[----:B------:R-:W1:Y:S02]  /*a2a0*/  LDTM.x16 R4, tmem[UR4+0x40] ;  /* 0x00004004000479ee */ /* 0x000e640008240000 */
[----:B-1----:R-:W-:Y:S01]  /*a2b0*/  NOP ;  /* 0x0000000000007918 */ /* 0x002fe20000000000 */
.L_x_140:
[----:B------:R-:W-:Y:S01]  /*a2c0*/  ISETP.NE.AND P2, PT, R106, RZ, PT ;  /* 0x000000ff6a00720c */ /* 0x000fe20003f45270 */
[----:B------:R-:W-:Y:S01]  /*a2d0*/  FMUL R0, R52, R24 ;  /* 0x0000001834007220 */ /* 0x000fe20000400000 */
[----:B----4-:R-:W-:Y:S01]  /*a2e0*/  SHF.L.U32 R3, R60, 0x10, RZ ;  /* 0x000000103c037819 */ /* 0x010fe200000006ff */
        /* <DEDUP_REMOVED lines=121> */
[----:B------:R-:W-:Y:S01]  /*aa80*/  @P2 SHF.L.U32 R2, R107, 0x1f, RZ ;  /* 0x0000001f6b022819 */ /* 0x000fe200000006ff */
        /* <DEDUP_REMOVED lines=25> */
.L_x_144:
[----:B------:R-:W-:Y:S05]  /*ac20*/  BSYNC.RECONVERGENT B0 ;  /* 0x0000000000007941 */ /* 0x000fea0003800200 */
.L_x_143:
        /* <DEDUP_REMOVED lines=20> */
[----:B------:R-:W-:Y:S04]  /*ad70*/  SHF.L.U32 R20, R107, 0x1f, RZ ;  /* 0x0000001f6b147819 */ /* 0x000fe800000006ff */
[----:B------:R-:W1:Y:S02]  /*ad80*/  SYNCS.PHASECHK.TRANS64.TRYWAIT P0, [R0+URZ+0x30], R20 ;  /* 0x00003014000075a7 */ /* 0x000e6400080011ff */
[----:B-1----:R-:W-:Y:S05]  /*ad90*/  @!P0 BRA `(.L_x_149) ;  /* 0x0000004800388947 */ /* 0x002fea0003800000 */
.L_x_148:
[----:B------:R-:W-:Y:S05]  /*ada0*/  BSYNC B0 ;  /* 0x0000000000007941 */ /* 0x000fea0003800000 */
.L_x_147:
[----:B------:R-:W-:Y:S01]  /*adb0*/  ISETP.NE.AND P0, PT, R71, RZ, PT ;  /* 0x000000ff4700720c */ /* 0x000fe20003f05270 */
[----:B------:R-:W-:Y:S11]  /*adc0*/  VIADD R68, R68, 0x1 ;  /* 0x0000000144447836 */ /* 0x000ff60000000000 */
[----:B------:R-:W-:Y:S01]  /*add0*/  @!UPT UIADD3 URZ, UPT, UPT, URZ, URZ, URZ ;  /* 0x000000fffffff290 */ /* 0x000fe2000fffe0ff */
[----:B------:R3:W4:Y:S04]  /*ade0*/  @P0 LDS.128 R60, [R3+UR36+0x200] ;  /* 0x00020024033c0984 */ /* 0x0007280008000c00 */
[----:B------:R3:W2:Y:S04]  /*adf0*/  @P0 LDS.128 R72, [R3+UR36+0xa00] ;  /* 0x000a002403480984 */ /* 0x0006a80008000c00 */
[----:B------:R3:W2:Y:S04]  /*ae00*/  @P0 LDS.128 R64, [R2+0x200] ;  /* 0x0002000002400984 */ /* 0x0006a80000000c00 */
[----:B------:R3:W2:Y:S01]  /*ae10*/  @P0 LDS.128 R76, [R2+0xa00] ;  /* 0x000a0000024c0984 */ /* 0x0006a20000000c00 */
[C---:B------:R-:W-:Y:S04]  /*ae20*/  ISETP.NE.AND P0, PT, R68.reuse, 0x4, PT ;  /* 0x000000044400780c */ /* 0x040fe80003f05270 */
[----:B-1----:R-:W-:Y:S02]  /*ae30*/  SEL R0, RZ, 0x1, P0 ;  /* 0x00000001ff007807 */ /* 0x002fe40000000000 */
[----:B------:R-:W-:Y:S02]  /*ae40*/  SEL R68, R68, RZ, P0 ;  /* 0x000000ff44447207 */ /* 0x000fe40000000000 */
[----:B------:R-:W-:Y:S02]  /*ae50*/  LOP3.LUT R107, R107, R0, RZ, 0x3c, !PT ;  /* 0x000000006b6b7212 */ /* 0x000fe400078e3cff */
.L_x_146:
[----:B------:R-:W-:Y:S05]  /*ae60*/  BSYNC B1 ;  /* 0x0000000000017941 */ /* 0x000fea0003800000 */
.L_x_145:
[----:B------:R-:W-:Y:S11]  /*ae70*/  ISETP.NE.AND P0, PT, R99, R22, PT ;  /* 0x000000166300720c */ /* 0x000ff60003f05270 */
[----:B------:R-:W-:Y:S02]  /*ae80*/  @!UPT UIADD3 URZ, UPT, UPT, URZ, URZ, URZ ;  /* 0x000000fffffff290 */ /* 0x000fe4000fffe0ff */
[----:B------:R-:W-:Y:S05]  /*ae90*/  @P0 BRA `(.L_x_150) ;  /* 0x0000000000bc0947 */ /* 0x000fea0003800000 */
[----:B------:R-:W-:Y:S11]  /*aea0*/  LOP3.LUT P0, RZ, R21, 0x3, R100, 0x48, !PT ;  /* 0x0000000315ff7812 */ /* 0x000ff60007804864 */
[----:B------:R-:W-:Y:S02]  /*aeb0*/  @!UPT UIADD3 URZ, UPT, UPT, URZ, URZ, URZ ;  /* 0x000000fffffff290 */ /* 0x000fe4000fffe0ff */
[----:B------:R-:W-:Y:S05]  /*aec0*/  @!P0 BRA `(.L_x_151) ;  /* 0x0000000000408947 */ /* 0x000fea0003800000 */
        /* <DEDUP_REMOVED lines=16> */
.L_x_151:
        /* <DEDUP_REMOVED lines=23> */
.L_x_152:
[----:B------:R-:W-:Y:S05]  /*b140*/  WARPSYNC.ALL ;  /* 0x0000000000007948 */ /* 0x000fea0003800000 */
[----:B------:R-:W-:Y:S11]  /*b150*/  R2UR UR4, R23 ;  /* 0x00000000170472ca */ /* 0x000ff600000e0000 */
[----:B------:R-:W-:Y:S02]  /*b160*/  @!UPT UIADD3 URZ, UPT, UPT, URZ, URZ, URZ ;  /* 0x000000fffffff290 */ /* 0x000fe4000fffe0ff */
[----:B------:R-:W1:Y:S02]  /*b170*/  LDTM.x16 R4, tmem[UR4+0x40] ;  /* 0x00004004000479ee */ /* 0x000e640008240000 */
[----:B-1----:R-:W-:Y:S01]  /*b180*/  NOP ;  /* 0x0000000000007918 */ /* 0x002fe20000000000 */
.L_x_150:
[----:B------:R-:W-:Y:S01]  /*b190*/  ISETP.NE.AND P2, PT, R106, RZ, PT ;  /* 0x000000ff6a00720c */ /* 0x000fe20003f45270 */
[----:B------:R-:W-:Y:S01]  /*b1a0*/  FMUL R0, R52, R24 ;  /* 0x0000001834007220 */ /* 0x000fe20000400000 */
        /* <DEDUP_REMOVED lines=22> */
[----:B--2---:R-:W-:Y:S01]  /*b310*/  LOP3.LUT R41, R66, 0xffff0000, RZ, 0xc0, !PT ;  /* 0xffff000042297812 */ /* 0x004fe200078ec0ff */
        /* <DEDUP_REMOVED lines=106> */
[----:B--2---:R-:W2:Y:S02]  /*b9c0*/  FENCE.VIEW.ASYNC.S ;  /* 0x00000000000073c6 */ /* 0x004ea40000000000 */
[----:B------:R-:W-:Y:S05]  /*b9d0*/  WARPSYNC.ALL ;  /* 0x0000000000007948 */ /* 0x000fea0003800000 */
[----:B------:R-:W-:Y:S01]  /*b9e0*/  BSSY.RECONVERGENT B0, `(.L_x_153) ;  /* 0x0000012000007945 */ /* 0x000fe20003800200 */
[----:B--2---:R-:W-:Y:S06]  /*b9f0*/  BAR.SYNC.DEFER_BLOCKING 0x1, 0x80 ;  /* 0x0042000000007b1d */ /* 0x004fec0000010000 */
[----:B------:R-:W-:Y:S05]  /*ba00*/  @P0 BRA `(.L_x_154) ;  /* 0x00000000003c0947 */ /* 0x000fea0003800000 */
[----:B------:R-:W-:Y:S01]  /*ba10*/  UIADD3 UR4, UPT, UPT, UR36, 0x200, URZ ;  /* 0x0000020024047890 */ /* 0x000fe2000fffe0ff */
[----:B------:R-:W-:Y:S01]  /*ba20*/  UMOV UR42, UR46 ;  /* 0x0000002e002a7c82 */ /* 0x000fe20008000000 */
[----:B------:R-:W-:Y:S01]  /*ba30*/  UMOV UR43, UR52 ;  /* 0x00000034002b7c82 */ /* 0x000fe20008000000 */
[----:B------:R-:W-:Y:S03]  /*ba40*/  UIADD3 UR9, UPT, UPT, UR45, 0x60, URZ ;  /* 0x000000602d097890 */ /* 0x000fe6000fffe0ff */
[----:B------:R-:W-:Y:S01]  /*ba50*/  MOV R89, UR4 ;  /* 0x0000000400597c02 */ /* 0x000fe20008000f00 */
[----:B------:R-:W-:Y:S02]  /*ba60*/  UIADD3 UR4, UP0, UPT, UR50, 0xa80, URZ ;  /* 0x00000a8032047890 */ /* 0x000fe4000ff1e0ff */
[----:B------:R-:W-:Y:S01]  /*ba70*/  UIADD3 UR8, UPT, UPT, UR36, 0xa00, URZ ;  /* 0x00000a0024087890 */ /* 0x000fe2000fffe0ff */
[----:B------:R-:W-:Y:S01]  /*ba80*/  R2UR UR40, R89 ;  /* 0x00000000592872ca */ /* 0x000fe200000e0000 */
[----:B------:R-:W-:Y:S01]  /*ba90*/  UIADD3.X UR5, UPT, UPT, URZ, UR51, URZ, UP0, !UPT ;  /* 0x00000033ff057290 */ /* 0x000fe200087fe4ff */
[----:B------:R-:W-:Y:S01]  /*baa0*/  UMOV UR10, UR46 ;  /* 0x0000002e000a7c82 */ /* 0x000fe20008000000 */
[----:B------:R-:W-:Y:S10]  /*bab0*/  UMOV UR11, UR52 ;  /* 0x00000034000b7c82 */ /* 0x000ff40008000000 */
[----:B------:R2:W-:Y:S01]  /*bac0*/  UTMASTG.3D [UR40], [UR4] ;  /* 0x00000028040073b5 */ /* 0x0005e20008010000 */
[----:B------:R2:W-:Y:S01]  /*bad0*/  UTMASTG.3D [UR8], [UR4] ;  /* 0x00000008040073b5 */ /* 0x0005e20008010000 */
[----:B------:R0:W-:Y:S01]  /*bae0*/  UTMACMDFLUSH ;  /* 0x00000000000079b7 */ /* 0x0001e20000000000 */
[----:B--2---:R-:W-:Y:S04]  /*baf0*/  DEPBAR.LE SB0, 0x1 ;  /* 0x000080400000791a */ /* 0x004fe80000000000 */
.L_x_154:
[----:B------:R-:W-:Y:S05]  /*bb00*/  BSYNC.RECONVERGENT B0 ;  /* 0x0000000000007941 */ /* 0x000fea0003800200 */
.L_x_153:
[----:B------:R-:W-:Y:S01]  /*bb10*/  BAR.SYNC.DEFER_BLOCKING 0x1, 0x80 ;  /* 0x0042000000007b1d */ /* 0x000fe20000010000 */
[----:B------:R-:W-:Y:S04]  /*bb20*/  UIADD3 UR4, UPT, UPT, UR37, 0x1, URZ ;  /* 0x0000000125047890 */ /* 0x000fe8000fffe0ff */
[----:B------:R-:W-:Y:S04]  /*bb30*/  UISETP.NE.AND UP0, UPT, UR4, 0x4, UPT ;  /* 0x000000040400788c */ /* 0x000fe8000bf05270 */
[----:B------:R-:W-:Y:S01]  /*bb40*/  USEL UR39, UR4, URZ, UP0 ;  /* 0x000000ff04277287 */ /* 0x000fe20008000000 */
[----:B------:R2:W-:Y:S01]  /*bb50*/  @P2 SYNCS.ARRIVE.TRANS64.RED.A1T0 RZ, [R120+URZ], RZ ;  /* 0x000000ff78ff29a7 */ /* 0x0005e200081004ff */
[----:B------:R-:W-:Y:S01]  /*bb60*/  BSSY B1, `(.L_x_155) ;  /* 0x000001a000017945 */ /* 0x000fe20003800000 */
[----:B------:R-:W3:Y:S02]  /*bb70*/  @P2 SYNCS.PHASECHK.TRANS64.TRYWAIT P0, [R0+URZ+0x30], R2 ;  /* 0x00003002000025a7 */ /* 0x000ee400080011ff */
[----:B---3--:R-:W-:Y:S01]  /*bb80*/  @P2 SEL R70, RZ, 0x1, !P0 ;  /* 0x00000001ff462807 */ /* 0x008fe20004000000 */
[----:B--2---:R-:W-:Y:S06]  /*bb90*/  @!P2 BRA `(.L_x_156) ;  /* 0x000000000058a947 */ /* 0x004fec0003800000 */
[----:B------:R-:W-:Y:S01]  /*bba0*/  ISETP.NE.AND P1, PT, R71, RZ, PT ;  /* 0x000000ff4700720c */ /* 0x000fe20003f25270 */
[----:B------:R-:W-:Y:S01]  /*bbb0*/  BSSY B0, `(.L_x_157) ;  /* 0x0000009000007945 */ /* 0x000fe20003800000 */
[----:B------:R-:W-:Y:S11]  /*bbc0*/  ISETP.NE.AND P0, PT, R70, RZ, PT ;  /* 0x000000ff4600720c */ /* 0x000ff60003f05270 */
[----:B------:R-:W-:Y:S05]  /*bbd0*/  @P1 IMAD R3, R68, 0x1000, R105 ;  /* 0x0000100044031824 */ /* 0x000fea00078e0269 */
[----:B------:R-:W-:Y:S05]  /*bbe0*/  @P1 IADD3 R2, PT, PT, R3, UR36, RZ ;  /* 0x0000002403021c10 */ /* 0x000fea000fffe0ff */
[----:B------:R-:W-:Y:S01]  /*bbf0*/  @P1 IMAD.IADD R2, R69, 0x1, R2 ;  /* 0x0000000145021824 */ /* 0x000fe200078e0202 */
[----:B------:R-:W-:Y:S06]  /*bc00*/  @P0 BRA `(.L_x_158) ;  /* 0x00000000000c0947 */ /* 0x000fec0003800000 */
[----:B-1----:R-:W-:Y:S04]  /*bc10*/  SHF.L.U32 R20, R107, 0x1f, RZ ;  /* 0x0000001f6b147819 */ /* 0x002fe800000006ff */
[----:B------:R-:W1:Y:S02]  /*bc20*/  SYNCS.PHASECHK.TRANS64.TRYWAIT P0, [R0+URZ+0x30], R20 ;  /* 0x00003014000075a7 */ /* 0x000e6400080011ff */
[----:B-1----:R-:W-:Y:S05]  /*bc30*/  @!P0 BRA `(.L_x_159) ;  /* 0x0000003800a48947 */ /* 0x002fea0003800000 */
.L_x_158:
[----:B------:R-:W-:Y:S05]  /*bc40*/  BSYNC B0 ;  /* 0x0000000000007941 */ /* 0x000fea0003800000 */
.L_x_157:
[----:B------:R-:W-:Y:S01]  /*bc50*/  ISETP.NE.AND P0, PT, R71, RZ, PT ;  /* 0x000000ff4700720c */ /* 0x000fe20003f05270 */
[----:B------:R-:W-:Y:S11]  /*bc60*/  VIADD R68, R68, 0x1 ;  /* 0x0000000144447836 */ /* 0x000ff60000000000 */
[----:B------:R-:W-:Y:S01]  /*bc70*/  @!UPT UIADD3 URZ, UPT, UPT, URZ, URZ, URZ ;  /* 0x000000fffffff290 */ /* 0x000fe2000fffe0ff */
[----:B------:R2:W3:Y:S04]  /*bc80*/  @P0 LDS.128 R60, [R3+UR36+0x200] ;  /* 0x00020024033c0984 */ /* 0x0004e80008000c00 */
[----:B------:R2:W4:Y:S04]  /*bc90*/  @P0 LDS.128 R72, [R3+UR36+0xa00] ;  /* 0x000a002403480984 */ /* 0x0005280008000c00 */
[----:B------:R2:W2:Y:S04]  /*bca0*/  @P0 LDS.128 R64, [R2+0x200] ;  /* 0x0002000002400984 */ /* 0x0004a80000000c00 */
[----:B------:R2:W2:Y:S01]  /*bcb0*/  @P0 LDS.128 R76, [R2+0xa00] ;  /* 0x000a0000024c0984 */ /* 0x0004a20000000c00 */
[C---:B------:R-:W-:Y:S04]  /*bcc0*/  ISETP.NE.AND P0, PT, R68.reuse, 0x4, PT ;  /* 0x000000044400780c */ /* 0x040fe80003f05270 */
[----:B-1----:R-:W-:Y:S02]  /*bcd0*/  SEL R0, RZ, 0x1, P0 ;  /* 0x00000001ff007807 */ /* 0x002fe40000000000 */
[----:B------:R-:W-:Y:S02]  /*bce0*/  SEL R68, R68, RZ, P0 ;  /* 0x000000ff44447207 */ /* 0x000fe40000000000 */
[----:B------:R-:W-:Y:S02]  /*bcf0*/  LOP3.LUT R107, R107, R0, RZ, 0x3c, !PT ;  /* 0x000000006b6b7212 */ /* 0x000fe400078e3cff */
.L_x_156:
[----:B------:R-:W-:Y:S05]  /*bd00*/  BSYNC B1 ;  /* 0x0000000000017941 */ /* 0x000fea0003800000 */
.L_x_155:
[----:B--2---:R-:W-:Y:S05]  /*bd10*/  VIADD R3, R59, 0x400020 ;  /* 0x004000203b037836 */ /* 0x004fea0000000000 */
[----:B------:R-:W-:Y:S04]  /*bd20*/  SHF.R.U32.HI R0, RZ, 0x15, R3 ;  /* 0x00000015ff007819 */ /* 0x000fe80000011603 */
[----:B-1----:R-:W-:Y:S04]  /*bd30*/  LOP3.LUT R22, R0, 0x3, RZ, 0xc0, !PT ;  /* 0x0000000300167812 */ /* 0x002fe800078ec0ff */
        /* <DEDUP_REMOVED lines=11> */
[----:B------:R-:W2:Y:S01]  /*bdf0*/  LDCU.64 UR6, c[0x4][0x78] ;  /* 0x01000f00ff0677ac */ /* 0x000ea20008000a00 */
[----:B------:R-:W3:Y:S01]  /*be00*/  LDC.64 R14, c[0x4][R15] ;  /* 0x010000000f0e7b82 */ /* 0x000ee20000000a00 */
[----:B------:R-:W5:Y:S01]  /*be10*/  LDCU.64 UR4, c[0x4][0x10] ;  /* 0x01000200ff0477ac */ /* 0x000f620008000a00 */
[----:B-1----:R-:W-:Y:S01]  /*be20*/  MOV R5, UR9 ;  /* 0x0000000900057c02 */ /* 0x002fe20008000f00 */
[----:B------:R-:W-:Y:S01]  /*be30*/  IMAD.U32 R4, RZ, RZ, UR8 ;  /* 0x00000008ff047e24 */ /* 0x000fe2000f8e00ff */
[----:B--2---:R-:W-:Y:S01]  /*be40*/  MOV R7, UR7 ;  /* 0x0000000700077c02 */ /* 0x004fe20008000f00 */
[----:B------:R-:W-:Y:S01]  /*be50*/  IMAD.U32 R6, RZ, RZ, UR6 ;  /* 0x00000006ff067e24 */ /* 0x000fe2000f8e00ff */
[----:B-----5:R-:W-:Y:S01]  /*be60*/  MOV R11, UR5 ;  /* 0x00000005000b7c02 */ /* 0x020fe20008000f00 */
[----:B------:R-:W-:Y:S02]  /*be70*/  IMAD.U32 R10, RZ, RZ, UR4 ;  /* 0x00000004ff0a7e24 */ /* 0x000fe4000f8e00ff */
[----:B------:R-:W-:Y:S07]  /*be80*/  LEPC R20, `(.L_x_161) ;  /* 0x000000001014794e */ /* 0x000fee0000000000 */
[----:B---34-:R-:W-:Y:S05]  /*be90*/  CALL.ABS.NOINC R14 ;  /* 0x000000000e007343 */ /* 0x018fea0003c00000 */
.L_x_161:
        /* <DEDUP_REMOVED lines=23> */
.L_x_162:
[----:B------:R-:W-:Y:S05]  /*c010*/  WARPSYNC.ALL ;  /* 0x0000000000007948 */ /* 0x000fea0003800000 */
[----:B------:R-:W-:Y:S11]  /*c020*/  R2UR UR4, R2 ;  /* 0x00000000020472ca */ /* 0x000ff600000e0000 */
[----:B------:R-:W-:Y:S02]  /*c030*/  @!UPT UIADD3 URZ, UPT, UPT, URZ, URZ, URZ ;  /* 0x000000fffffff290 */ /* 0x000fe4000fffe0ff */
[----:B------:R-:W1:Y:S02]  /*c040*/  LDTM.x16 R4, tmem[UR4+0x40] ;  /* 0x00004004000479ee */ /* 0x000e640008240000 */
[----:B-1----:R-:W-:Y:S01]  /*c050*/  NOP ;  /* 0x0000000000007918 */ /* 0x002fe20000000000 */
.L_x_160:
[----:B------:R-:W-:Y:S01]  /*c060*/  ISETP.NE.AND P2, PT, R106, RZ, PT ;  /* 0x000000ff6a00720c */ /* 0x000fe20003f45270 */
[----:B------:R-:W-:Y:S01]  /*c070*/  FMUL R0, R52, R24 ;  /* 0x0000001834007220 */ /* 0x000fe20000400000 */
[----:B---3--:R-:W-:Y:S01]  /*c080*/  SHF.L.U32 R3, R60, 0x10, RZ ;  /* 0x000000103c037819 */ /* 0x008fe200000006ff */
        /* <DEDUP_REMOVED lines=146> */
[----:B--2---:R-:W-:Y:S04]  /*c9b0*/  DEPBAR.LE SB0, 0x1 ;  /* 0x000080400000791a */ /* 0x004fe80000000000 */
.L_x_164:
[----:B------:R-:W-:Y:S05]  /*c9c0*/  BSYNC.RECONVERGENT B0 ;  /* 0x0000000000007941 */ /* 0x000fea0003800200 */
.L_x_163:
        /* <DEDUP_REMOVED lines=10> */
[----:B------:R-:W2:Y:S02]  /*ca70*/  @P2 SYNCS.PHASECHK.TRANS64.TRYWAIT P0, [R0+URZ+0x30], R2 ;  /* 0x00003002000025a7 */ /* 0x000ea400080011ff */
[----:B--2---:R-:W-:Y:S01]  /*ca80*/  @P2 SEL R70, RZ, 0x1, !P0 ;  /* 0x00000001ff462807 */ /* 0x004fe20004000000 */
        /* <DEDUP_REMOVED lines=11> */
.L_x_168:
[----:B------:R-:W-:Y:S05]  /*cb40*/  BSYNC B0 ;  /* 0x0000000000007941 */ /* 0x000fea0003800000 */
.L_x_167:
        /* <DEDUP_REMOVED lines=11> */
.L_x_166:
[----:B------:R-:W-:Y:S05]  /*cc00*/  BSYNC B1 ;  /* 0x0000000000017941 */ /* 0x000fea0003800000 */
.L_x_165:
[----:B------:R-:W-:Y:S11]  /*cc10*/  ISETP.NE.AND P0, PT, R99, R22, PT ;  /* 0x000000166300720c */ /* 0x000ff60003f05270 */
[----:B------:R-:W-:Y:S02]  /*cc20*/  @!UPT UIADD3 URZ, UPT, UPT, URZ, URZ, URZ ;  /* 0x000000fffffff290 */ /* 0x000fe4000fffe0ff */
[----:B------:R-:W-:Y:S05]  /*cc30*/  @P0 BRA `(.L_x_170) ;  /* 0x0000000000bc0947 */ /* 0x000fea0003800000 */
[----:B------:R-:W-:Y:S11]  /*cc40*/  LOP3.LUT P0, RZ, R21, 0x3, R100, 0x48, !PT ;  /* 0x0000000315ff7812 */ /* 0x000ff60007804864 */
[----:B------:R-:W-:Y:S02]  /*cc50*/  @!UPT UIADD3 URZ, UPT, UPT, URZ, URZ, URZ ;  /* 0x000000fffffff290 */ /* 0x000fe4000fffe0ff */
[----:B------:R-:W-:Y:S05]  /*cc60*/  @!P0 BRA `(.L_x_171) ;  /* 0x0000000000408947 */ /* 0x000fea0003800000 */
[----:B------:R-:W1:Y:S01]  /*cc70*/  LDCU.64 UR8, c[0x4][0x70] ;  /* 0x01000e00ff0877ac */ /* 0x000e620008000a00 */
[----:B--2---:R-:W-:Y:S01]  /*cc80*/  MOV R3, 0x0 ;  /* 0x0000000000037802 */ /* 0x004fe20000000f00 */
        /* <DEDUP_REMOVED lines=14> */
.L_x_171:
        /* <DEDUP_REMOVED lines=23> */
.L_x_172:
[----:B------:R-:W-:Y:S05]  /*cee0*/  WARPSYNC.ALL ;  /* 0x0000000000007948 */ /* 0x000fea0003800000 */
[----:B------:R-:W-:Y:S11]  /*cef0*/  R2UR UR4, R23 ;  /* 0x00000000170472ca */ /* 0x000ff600000e0000 */
[----:B------:R-:W-:Y:S02]  /*cf00*/  @!UPT UIADD3 URZ, UPT, UPT, URZ, URZ, URZ ;  /* 0x000000fffffff290 */ /* 0x000fe4000fffe0ff */
[----:B------:R-:W1:Y:S02]  /*cf10*/  LDTM.x16 R4, tmem[UR4+0x40] ;  /* 0x00004004000479ee */ /* 0x000e640008240000 */
[----:B-1----:R-:W-:Y:S01]  /*cf20*/  NOP ;  /* 0x0000000000007918 */ /* 0x002fe20000000000 */
.L_x_170:
[----:B------:R-:W-:Y:S01]  /*cf30*/  ISETP.NE.AND P2, PT, R106, RZ, PT ;  /* 0x000000ff6a00720c */ /* 0x000fe20003f45270 */
[----:B------:R-:W-:Y:S01]  /*cf40*/  FMUL R0, R52, R24 ;  /* 0x0000001834007220 */ /* 0x000fe20000400000 */
[----:B--23--:R-:W-:Y:S01]  /*cf50*/  SHF.L.U32 R3, R60, 0x10, RZ ;  /* 0x000000103c037819 */ /* 0x00cfe200000006ff */
        /* <DEDUP_REMOVED lines=146> */
.L_x_174:
[----:B------:R-:W-:Y:S05]  /*d880*/  BSYNC.RECONVERGENT B0 ;  /* 0x0000000000007941 */ /* 0x000fea0003800200 */
.L_x_173:
        /* <DEDUP_REMOVED lines=17> */
[----:B------:R-:W2:Y:S02]  /*d9a0*/  SYNCS.PHASECHK.TRANS64.TRYWAIT P0, [R0+URZ+0x30], R107 ;  /* 0x0000306b000075a7 */ /* 0x000ea400080011ff */
[----:B--2---:R-:W-:Y:S05]  /*d9b0*/  @!P0 BRA `(.L_x_179) ;  /* 0x0000001c006c8947 */ /* 0x004fea0003800000 */
.L_x_178:
[----:B------:R-:W-:Y:S05]  /*d9c0*/  BSYNC B0 ;  /* 0x0000000000007941 */ /* 0x000fea0003800000 */
.L_x_177:
[----:B------:R-:W-:Y:S11]  /*d9d0*/  ISETP.NE.AND P0, PT, R71, RZ, PT ;  /* 0x000000ff4700720c */ /* 0x000ff60003f05270 */
[----:B------:R-:W-:Y:S02]  /*d9e0*/  @!UPT UIADD3 URZ, UPT, UPT, URZ, URZ, URZ ;  /* 0x000000fffffff290 */ /* 0x000fe4000fffe0ff */
[----:B------:R3:W4:Y:S04]  /*d9f0*/  @P0 LDS.128 R60, [R68+UR36+0x200] ;  /* 0x00020024443c0984 */ /* 0x0007280008000c00 */
[----:B------:R3:W1:Y:S04]  /*da00*/  @P0 LDS.128 R72, [R68+UR36+0xa00] ;  /* 0x000a002444480984 */ /* 0x0006680008000c00 */
[----:B------:R3:W1:Y:S04]  /*da10*/  @P0 LDS.128 R64, [R2+0x200] ;  /* 0x0002000002400984 */ /* 0x0006680000000c00 */
[----:B------:R3:W1:Y:S02]  /*da20*/  @P0 LDS.128 R76, [R2+0xa00] ;  /* 0x000a0000024c0984 */ /* 0x0006640000000c00 */
.L_x_176:
[----:B------:R-:W-:Y:S05]  /*da30*/  BSYNC B1 ;  /* 0x0000000000017941 */ /* 0x000fea0003800000 */
.L_x_175:
[----:B------:R-:W-:Y:S05]  /*da40*/  VIADD R59, R59, 0x400030 ;  /* 0x004000303b3b7836 */ /* 0x000fea0000000000 */
[----:B--2---:R-:W-:Y:S04]  /*da50*/  SHF.R.U32.HI R0, RZ, 0x15, R59 ;  /* 0x00000015ff007819 */ /* 0x004fe8000001163b */
[----:B---3--:R-:W-:Y:S04]  /*da60*/  LOP3.LUT R2, R0, 0x3, RZ, 0xc0, !PT ;  /* 0x0000000300027812 */ /* 0x008fe800078ec0ff */
[----:B------:R-:W-:Y:S11]  /*da70*/  ISETP.NE.AND P0, PT, R99, R2, PT ;  /* 0x000000026300720c */ /* 0x000ff60003f05270 */
[----:B------:R-:W-:Y:S02]  /*da80*/  @!UPT UIADD3 URZ, UPT, UPT, URZ, URZ, URZ ;  /* 0x000000fffffff290 */ /* 0x000fe4000fffe0ff */
[----:B------:R-:W-:Y:S05]  /*da90*/  @P0 BRA `(.L_x_180) ;  /* 0x0000000000bc0947 */ /* 0x000fea0003800000 */
[----:B------:R-:W-:Y:S02]  /*daa0*/  LOP3.LUT P0, RZ, R0, 0x3, R100, 0x48, !PT ;  /* 0x0000000300ff7812 */ /* 0x000fe40007804864 */
[----:B------:R-:W-:Y:S11]  /*dab0*/  MOV R16, R59 ;  /* 0x0000003b00107202 */ /* 0x000ff60000000f00 */
[----:B------:R-:W-:Y:S05]  /*dac0*/  @!P0 BRA `(.L_x_181) ;  /* 0x0000000000408947 */ /* 0x000fea0003800000 */
[----:B------:R-:W2:Y:S01]  /*dad0*/  LDCU.64 UR8, c[0x4][0x70] ;  /* 0x01000e00ff0877ac */ /* 0x000ea20008000a00 */
[----:B------:R-:W-:Y:S01]  /*dae0*/  MOV R15, 0x0 ;  /* 0x00000000000f7802 */ /* 0x000fe20000000f00 */
[----:B------:R-:W-:Y:S02]  /*daf0*/  HFMA2 R12, -RZ, RZ, 0, 5.9604644775390625e-08 ;  /* 0x00000001ff0c7431 */ /* 0x000fe400000001ff */
[----:B------:R-:W-:Y:S02]  /*db00*/  IMAD.MOV.U32 R8, RZ, RZ, 0x192 ;  /* 0x00000192ff087424 */ /* 0x000fe400078e00ff */
[----:B------:R-:W-:Y:S01]  /*db10*/  IMAD.MOV.U32 R13, RZ, RZ, RZ ;  /* 0x000000ffff0d7224 */ /* 0x000fe200078e00ff */
[----:B------:R-:W3:Y:S01]  /*db20*/  LDCU.64 UR6, c[0x4][0x78] ;  /* 0x01000f00ff0677ac */ /* 0x000ee20008000a00 */
[----:B------:R-:W1:Y:S01]  /*db30*/  LDC.64 R14, c[0x4][R15] ;  /* 0x010000000f0e7b82 */ /* 0x000e620000000a00 */
[----:B------:R-:W5:Y:S01]  /*db40*/  LDCU.64 UR4, c[0x4][0x10] ;  /* 0x01000200ff0477ac */ /* 0x000f620008000a00 */
[----:B--2---:R-:W-:Y:S01]  /*db50*/  MOV R5, UR9 ;  /* 0x0000000900057c02 */ /* 0x004fe20008000f00 */
[----:B------:R-:W-:Y:S01]  /*db60*/  IMAD.U32 R4, RZ, RZ, UR8 ;  /* 0x00000008ff047e24 */ /* 0x000fe2000f8e00ff */
[----:B---3--:R-:W-:Y:S01]  /*db70*/  MOV R7, UR7 ;  /* 0x0000000700077c02 */ /* 0x008fe20008000f00 */
[----:B------:R-:W-:Y:S01]  /*db80*/  IMAD.U32 R6, RZ, RZ, UR6 ;  /* 0x00000006ff067e24 */ /* 0x000fe2000f8e00ff */
[----:B-----5:R-:W-:Y:S01]  /*db90*/  MOV R11, UR5 ;  /* 0x00000005000b7c02 */ /* 0x020fe20008000f00 */
[----:B------:R-:W-:Y:S02]  /*dba0*/  IMAD.U32 R10, RZ, RZ, UR4 ;  /* 0x00000004ff0a7e24 */ /* 0x000fe4000f8e00ff */
[----:B-1----:R-:W-:Y:S07]  /*dbb0*/  LEPC R20, `(.L_x_181) ;  /* 0x000000001014794e */ /* 0x002fee0000000000 */
[----:B----4-:R-:W-:Y:S05]  /*dbc0*/  CALL.ABS.NOINC R14 ;  /* 0x000000000e007343 */ /* 0x010fea0003c00000 */
.L_x_181:
[----:B------:R-:W-:Y:S05]  /*dbd0*/  WARPSYNC.ALL ;  /* 0x0000000000007948 */ /* 0x000fea0003800000 */
[C---:B------:R-:W-:Y:S01]  /*dbe0*/  R2UR UR4, R16.reuse ;  /* 0x00000000100472ca */ /* 0x040fe200000e0000 */
[----:B------:R-:W-:Y:S05]  /*dbf0*/  VIADD R0, R16, 0x40 ;  /* 0x0000004010007836 */ /* 0x000fea0000000000 */
[----:B------:R-:W-:Y:S04]  /*dc00*/  SHF.R.U32.HI R0, RZ, 0x15, R0 ;  /* 0x00000015ff007819 */ /* 0x000fe80000011600 */
[----:B------:R-:W-:Y:S03]  /*dc10*/  LOP3.LUT P0, RZ, R0, 0x3, R100, 0x48, !PT ;  /* 0x0000000300ff7812 */ /* 0x000fe60007804864 */
[----:B------:R-:W2:Y:S10]  /*dc20*/  LDTM.x16 R24, tmem[UR4] ;  /* 0x00000004001879ee */ /* 0x000eb40008240000 */
[----:B--2---:R-:W-:Y:S05]  /*dc30*/  @!P0 BRA `(.L_x_182) ;  /* 0x0000000000408947 */ /* 0x004fea0003800000 */
        /* <DEDUP_REMOVED lines=16> */
.L_x_182:
[----:B------:R-:W-:Y:S05]  /*dd40*/  WARPSYNC.ALL ;  /* 0x0000000000007948 */ /* 0x000fea0003800000 */
[----:B------:R-:W-:Y:S11]  /*dd50*/  R2UR UR4, R16 ;  /* 0x00000000100472ca */ /* 0x000ff600000e0000 */
[----:B------:R-:W-:Y:S02]  /*dd60*/  @!UPT UIADD3 URZ, UPT, UPT, URZ, URZ, URZ ;  /* 0x000000fffffff290 */ /* 0x000fe4000fffe0ff */
[----:B------:R-:W2:Y:S02]  /*dd70*/  LDTM.x16 R4, tmem[UR4+0x40] ;  /* 0x00004004000479ee */ /* 0x000ea40008240000 */
[----:B--2---:R-:W-:Y:S01]  /*dd80*/  NOP ;  /* 0x0000000000007918 */ /* 0x004fe20000000000 */
.L_x_180:
[----:B------:R-:W-:Y:S01]  /*dd90*/  ISETP.NE.AND P1, PT, R99, R2, PT ;  /* 0x000000026300720c */ /* 0x000fe20003f25270 */
[----:B------:R-:W-:Y:S05]  /*dda0*/  WARPSYNC.ALL ;  /* 0x0000000000007948 */ /* 0x000fea0003800000 */
[C---:B----4-:R-:W-:Y:S01]  /*ddb0*/  SHF.L.U32 R3, R60.reuse, 0x10, RZ ;  /* 0x000000103c037819 */ /* 0x050fe200000006ff */
[----:B------:R-:W-:Y:S01]  /*ddc0*/  NOP ;  /* 0x0000000000007918 */ /* 0x000fe20000000000 */
[----:B------:R-:W-:Y:S01]  /*ddd0*/  LOP3.LUT R40, R60, 0xffff0000, RZ, 0xc0, !PT ;  /* 0xffff00003c287812 */ /* 0x000fe200078ec0ff */
[C---:B------:R-:W-:Y:S01]  /*dde0*/  FMUL R0, R52.reuse, R24 ;  /* 0x0000001834007220 */ /* 0x040fe20000400000 */
[C---:B------:R-:W-:Y:S01]  /*ddf0*/  SHF.L.U32 R41, R61.reuse, 0x10, RZ ;  /* 0x000000103d297819 */ /* 0x040fe200000006ff */
[----:B------:R-:W-:Y:S01]  /*de00*/  FMUL R2, R52, R25 ;  /* 0x0000001934027220 */ /* 0x000fe20000400000 */
[----:B------:R-:W-:Y:S01]  /*de10*/  LOP3.LUT R42, R61, 0xffff0000, RZ, 0xc0, !PT ;  /* 0xffff00003d2a7812 */ /* 0x000fe200078ec0ff */
[C---:B------:R-:W-:Y:S01]  /*de20*/  FFMA R0, R53.reuse, R3, R0 ;  /* 0x0000000335007223 */ /* 0x040fe20000000000 */
[----:B------:R-:W-:Y:S01]  /*de30*/  R2UR UR4, R58 ;  /* 0x000000003a0472ca */ /* 0x000fe200000e0000 */
[----:B------:R-:W-:Y:S01]  /*de40*/  FFMA R2, R53, R40, R2 ;  /* 0x0000002835027223 */ /* 0x000fe20000000002 */
[----:B------:R-:W-:Y:S01]  /*de50*/  SHF.L.U32 R54, R62, 0x10, RZ ;  /* 0x000000103e367819 */ /* 0x000fe200000006ff */
[----:B-1----:R-:W-:Y:S01]  /*de60*/  FMUL R20, R52, R4 ;  /* 0x0000000434147220 */ /* 0x002fe20000400000 */
[----:B------:R-:W-:Y:S01]  /*de70*/  LOP3.LUT R55, R62, 0xffff0000, RZ, 0xc0, !PT ;  /* 0xffff00003e377812 */ /* 0x000fe200078ec0ff */
[----:B------:R-:W-:Y:S01]  /*de80*/  FMUL R3, R52, R26 ;  /* 0x0000001a34037220 */ /* 0x000fe20000400000 */
[----:B------:R-:W-:Y:S01]  /*de90*/  F2FP.BF16.F32.PACK_AB R108, R2, R0 ;  /* 0x00000000026c723e */ /* 0x000fe200000010ff */
[----:B------:R-:W-:Y:S01]  /*dea0*/  FMUL R4, R52, R27 ;  /* 0x0000001b34047220 */ /* 0x000fe20000400000 */
[----:B------:R-:W-:Y:S01]  /*deb0*/  SHF.L.U32 R56, R63, 0x10, RZ ;  /* 0x000000103f387819 */ /* 0x000fe200000006ff */
[----:B------:R-:W-:Y:S01]  /*dec0*/  FFMA R3, R53, R41, R3 ;  /* 0x0000002935037223 */ /* 0x000fe20000000003 */
[----:B------:R-:W-:Y:S01]  /*ded0*/  LOP3.LUT R57, R63, 0xffff0000, RZ, 0xc0, !PT ;  /* 0xffff00003f397812 */ /* 0x000fe200078ec0ff */
[----:B------:R-:W-:Y:S01]  /*dee0*/  FFMA R4, R53, R42, R4 ;  /* 0x0000002a35047223 */ /* 0x000fe20000000004 */
[----:B------:R-:W-:Y:S01]  /*def0*/  SHF.L.U32 R58, R64, 0x10, RZ ;  /* 0x00000010403a7819 */ /* 0x000fe200000006ff */
[----:B------:R-:W-:Y:S01]  /*df00*/  FMUL R0, R52, R28 ;  /* 0x0000001c34007220 */ /* 0x000fe20000400000 */
[----:B------:R-:W-:Y:S01]  /*df10*/  LOP3.LUT R59, R64, 0xffff0000, RZ, 0xc0, !PT ;  /* 0xffff0000403b7812 */ /* 0x000fe200078ec0ff */
[----:B------:R-:W-:Y:S01]  /*df20*/  FMUL R2, R52, R29 ;  /* 0x0000001d34027220 */ /* 0x000fe20000400000 */
[----:B------:R-:W-:Y:S01]  /*df30*/  F2FP.BF16.F32.PACK_AB R109, R4, R3 ;  /* 0x00000003046d723e */ /* 0x000fe200000010ff */
[C---:B------:R-:W-:Y:S01]  /*df40*/  FMUL R21, R52.reuse, R5 ;  /* 0x0000000534157220 */ /* 0x040fe20000400000 */
[C---:B------:R-:W-:Y:S01]  /*df50*/  SHF.L.U32 R60, R65.reuse, 0x10, RZ ;  /* 0x00000010413c7819 */ /* 0x040fe200000006ff */
[C---:B------:R-:W-:Y:S01]  /*df60*/  FMUL R5, R52.reuse, R30 ;  /* 0x0000001e34057220 */ /* 0x040fe20000400000 */
[----:B------:R-:W-:Y:S01]  /*df70*/  LOP3.LUT R61, R65, 0xffff0000, RZ, 0xc0, !PT ;  /* 0xffff0000413d7812 */ /* 0x000fe200078ec0ff */
[----:B------:R-:W-:Y:S01]  /*df80*/  FMUL R22, R52, R6 ;  /* 0x0000000634167220 */ /* 0x000fe20000400000 */
[----:B------:R-:W-:Y:S01]  /*df90*/  SHF.L.U32 R62, R66, 0x10, RZ ;  /* 0x00000010423e7819 */ /* 0x000fe200000006ff */
        /* <DEDUP_REMOVED lines=10> */
[----:B------:R-:W-:Y:S01]  /*e040*/  FMUL R3, R52, R33 ;  /* 0x0000002134037220 */ /* 0x000fe20000400000 */
[----:B------:R-:W-:Y:S01]  /*e050*/  F2FP.BF16.F32.PACK_AB R110, R2, R0 ;  /* 0x00000000026e723e */ /* 0x000fe200000010ff */
[----:B------:R-:W-:Y:S01]  /*e060*/  FFMA R5, R53, R56, R5 ;  /* 0x0000003835057223 */ /* 0x000fe20000000005 */
[----:B------:R-:W-:Y:S01]  /*e070*/  SHF.L.U32 R68, R73, 0x10, RZ ;  /* 0x0000001049447819 */ /* 0x000fe200000006ff */
[----:B------:R-:W-:Y:S01]  /*e080*/  FFMA R6, R53, R57, R6 ;  /* 0x0000003935067223 */ /* 0x000fe20000000006 */
[----:B------:R-:W-:Y:S01]  /*e090*/  LOP3.LUT R69, R73, 0xffff0000, RZ, 0xc0, !PT ;  /* 0xffff000049457812 */ /* 0x000fe200078ec0ff */
[C---:B------:R-:W-:Y:S01]  /*e0a0*/  FFMA R7, R53.reuse, R58, R7 ;  /* 0x0000003a35077223 */ /* 0x040fe20000000007 */
[----:B------:R-:W-:Y:S01]  /*e0b0*/  SHF.L.U32 R70, R74, 0x10, RZ ;  /* 0x000000104a467819 */ /* 0x000fe200000006ff */
[----:B------:R-:W-:Y:S01]  /*e0c0*/  UIADD3 UR4, UPT, UPT, UR4, 0xb0, URZ ;  /* 0x000000b004047890 */ /* 0x000fe2000fffe0ff */
[----:B------:R-:W-:Y:S01]  /*e0d0*/  F2FP.BF16.F32.PACK_AB R111, R6, R5 ;  /* 0x00000005066f723e */ /* 0x000fe200000010ff */
[----:B------:R-:W-:Y:S01]  /*e0e0*/  FFMA R3, R53, R59, R3 ;  /* 0x0000003b35037223 */ /* 0x000fe20000000003 */
[----:B------:R-:W-:Y:S01]  /*e0f0*/  LOP3.LUT R71, R74, 0xffff0000, RZ, 0xc0, !PT ;  /* 0xffff00004a477812 */ /* 0x000fe200078ec0ff */
[C---:B------:R-:W-:Y:S01]  /*e100*/  FMUL R0, R52.reuse, R34 ;  /* 0x0000002234007220 */ /* 0x040fe20000400000 */
[----:B------:R-:W-:Y:S01]  /*e110*/  SHF.L.U32 R72, R75, 0x10, RZ ;  /* 0x000000104b487819 */ /* 0x000fe200000006ff */
[C---:B------:R-:W-:Y:S01]  /*e120*/  FMUL R2, R52.reuse, R35 ;  /* 0x0000002334027220 */ /* 0x040fe20000400000 */
[----:B------:R-:W-:Y:S01]  /*e130*/  UPRMT UR4, UR58, 0x654, UR4 ;  /* 0x000006543a047896 */ /* 0x000fe20008000004 */
[C---:B------:R-:W-:Y:S01]  /*e140*/  FMUL R4, R52.reuse, R36 ;  /* 0x0000002434047220 */ /* 0x040fe20000400000 */
[C---:B------:R-:W-:Y:S01]  /*e150*/  FMUL R5, R52.reuse, R37 ;  /* 0x0000002534057220 */ /* 0x040fe20000400000 */
[----:B------:R-:W-:Y:S01]  /*e160*/  F2FP.BF16.F32.PACK_AB R28, R3, R7 ;  /* 0x00000007031c723e */ /* 0x000fe200000010ff */
[C---:B------:R-:W-:Y:S01]  /*e170*/  FFMA R0, R53.reuse, R60, R0 ;  /* 0x0000003c35007223 */ /* 0x040fe20000000000 */
[C---:B------:R-:W-:Y:S01]  /*e180*/  FMUL R6, R52.reuse, R38 ;  /* 0x0000002634067220 */ /* 0x040fe20000400000 */
[C---:B------:R-:W-:Y:S01]  /*e190*/  FFMA R2, R53.reuse, R61, R2 ;  /* 0x0000003d35027223 */ /* 0x040fe20000000002 */
[C---:B------:R-:W-:Y:S01]  /*e1a0*/  FMUL R3, R52.reuse, R39 ;  /* 0x0000002734037220 */ /* 0x040fe20000400000 */
[C---:B------:R-:W-:Y:S01]  /*e1b0*/  FFMA R4, R53.reuse, R62, R4 ;  /* 0x0000003e35047223 */ /* 0x040fe20000000004 */
[C---:B------:R-:W-:Y:S01]  /*e1c0*/  FFMA R5, R53.reuse, R63, R5 ;  /* 0x0000003f35057223 */ /* 0x040fe20000000005 */
[C---:B------:R-:W-:Y:S01]  /*e1d0*/  FFMA R6, R53.reuse, R64, R6 ;  /* 0x0000004035067223 */ /* 0x040fe20000000006 */
[C---:B------:R-:W-:Y:S01]  /*e1e0*/  FFMA R3, R53.reuse, R65, R3 ;  /* 0x0000004135037223 */ /* 0x040fe20000000003 */
[----:B------:R-:W-:Y:S01]  /*e1f0*/  FFMA R20, R53, R66, R20 ;  /* 0x0000004235147223 */ /* 0x000fe20000000014 */
[----:B------:R-:W-:Y:S01]  /*e200*/  FMUL R8, R52, R8 ;  /* 0x0000000834087220 */ /* 0x000fe20000400000 */
[----:B------:R-:W-:Y:S01]  /*e210*/  SYNCS.ARRIVE.TRANS64.RED.A1T0 RZ, [UR4], RZ ;  /* 0x000000ffffff79a7 */ /* 0x000fe20008100404 */
[----:B------:R1:W-:Y:S01]  /*e220*/  @!P1 STS.128 [R105+UR36+0x3200], R108 ;  /* 0x0032006c69009988 */ /* 0x0003e20008000c24 */
[----:B------:R-:W-:Y:S01]  /*e230*/  LOP3.LUT R73, R75, 0xffff0000, RZ, 0xc0, !PT ;  /* 0xffff00004b497812 */ /* 0x000fe200078ec0ff */
[C---:B------:R-:W-:Y:S01]  /*e240*/  FFMA R21, R53.reuse, R67, R21 ;  /* 0x0000004335157223 */ /* 0x040fe20000000015 */
[----:B------:R-:W-:Y:S01]  /*e250*/  SHF.L.U32 R24, R76, 0x10, RZ ;  /* 0x000000104c187819 */ /* 0x000fe200000006ff */
[----:B------:R-:W-:Y:S01]  /*e260*/  FMUL R9, R52, R9 ;  /* 0x0000000934097220 */ /* 0x000fe20000400000 */
[----:B------:R-:W-:Y:S01]  /*e270*/  LOP3.LUT R25, R76, 0xffff0000, RZ, 0xc0, !PT ;  /* 0xffff00004c197812 */ /* 0x000fe200078ec0ff */
[C---:B------:R-:W-:Y:S01]  /*e280*/  FFMA R22, R53.reuse, R68, R22 ;  /* 0x0000004435167223 */ /* 0x040fe20000000016 */
[C---:B------:R-:W-:Y:S01]  /*e290*/  FMUL R10, R52.reuse, R10 ;  /* 0x0000000a340a7220 */ /* 0x040fe20000400000 */
[C---:B------:R-:W-:Y:S01]  /*e2a0*/  FFMA R23, R53.reuse, R69, R23 ;  /* 0x0000004535177223 */ /* 0x040fe20000000017 */
[----:B------:R-:W-:Y:S01]  /*e2b0*/  FMUL R11, R52, R11 ;  /* 0x0000000b340b7220 */ /* 0x000fe20000400000 */
[----:B------:R-:W-:Y:S01]  /*e2c0*/  F2FP.BF16.F32.PACK_AB R29, R2, R0 ;  /* 0x00000000021d723e */ /* 0x000fe200000010ff */
[----:B------:R-:W-:Y:S01]  /*e2d0*/  FFMA R8, R53, R70, R8 ;  /* 0x0000004635087223 */ /* 0x000fe20000000008 */
[----:B------:R-:W-:Y:S01]  /*e2e0*/  F2FP.BF16.F32.PACK_AB R30, R5, R4 ;  /* 0x00000004051e723e */ /* 0x000fe200000010ff */
[C---:B------:R-:W-:Y:S01]  /*e2f0*/  FMUL R12, R52.reuse, R12 ;  /* 0x0000000c340c7220 */ /* 0x040fe20000400000 */
[----:B------:R-:W-:Y:S01]  /*e300*/  F2FP.BF16.F32.PACK_AB R31, R3, R6 ;  /* 0x00000006031f723e */ /* 0x000fe200000010ff */
[----:B------:R-:W-:Y:S01]  /*e310*/  FFMA R9, R53, R71, R9 ;  /* 0x0000004735097223 */ /* 0x000fe20000000009 */
[C---:B------:R-:W-:Y:S01]  /*e320*/  FMUL R13, R52.reuse, R13 ;  /* 0x0000000d340d7220 */ /* 0x040fe20000400000 */
[----:B------:R-:W-:Y:S01]  /*e330*/  SHF.L.U32 R26, R77, 0x10, RZ ;  /* 0x000000104d1a7819 */ /* 0x000fe200000006ff */
[----:B------:R-:W-:Y:S01]  /*e340*/  FFMA R10, R53, R72, R10 ;  /* 0x00000048350a7223 */ /* 0x000fe2000000000a */
[----:B------:R1:W-:Y:S01]  /*e350*/  @!P1 STS.128 [R104+0x3200], R28 ;  /* 0x0032001c68009388 */ /* 0x0003e20000000c00 */
[C---:B------:R-:W-:Y:S01]  /*e360*/  FMUL R14, R52.reuse, R14 ;  /* 0x0000000e340e7220 */ /* 0x040fe20000400000 */
[----:B------:R-:W-:Y:S01]  /*e370*/  LOP3.LUT R27, R77, 0xffff0000, RZ, 0xc0, !PT ;  /* 0xffff00004d1b7812 */ /* 0x000fe200078ec0ff */
[C---:B------:R-:W-:Y:S01]  /*e380*/  FFMA R11, R53.reuse, R73, R11 ;  /* 0x00000049350b7223 */ /* 0x040fe2000000000b */
[----:B------:R-:W-:Y:S01]  /*e390*/  FMUL R15, R52, R15 ;  /* 0x0000000f340f7220 */ /* 0x000fe20000400000 */
[----:B------:R-:W-:Y:S01]  /*e3a0*/  SHF.L.U32 R40, R78, 0x10, RZ ;  /* 0x000000104e287819 */ /* 0x000fe200000006ff */
[C---:B------:R-:W-:Y:S01]  /*e3b0*/  FFMA R12, R53.reuse, R24, R12 ;  /* 0x00000018350c7223 */ /* 0x040fe2000000000c */
[----:B------:R-:W-:Y:S01]  /*e3c0*/  FMUL R16, R52, R16 ;  /* 0x0000001034107220 */ /* 0x000fe20000400000 */
[----:B------:R-:W-:Y:S01]  /*e3d0*/  LOP3.LUT R74, R78, 0xffff0000, RZ, 0xc0, !PT ;  /* 0xffff00004e4a7812 */ /* 0x000fe200078ec0ff */
[----:B------:R-:W-:Y:S01]  /*e3e0*/  FFMA R13, R53, R25, R13 ;  /* 0x00000019350d7223 */ /* 0x000fe2000000000d */
[C---:B------:R-:W-:Y:S01]  /*e3f0*/  FMUL R17, R52.reuse, R17 ;  /* 0x0000001134117220 */ /* 0x040fe20000400000 */
[----:B------:R-:W-:Y:S01]  /*e400*/  SHF.L.U32 R75, R79, 0x10, RZ ;  /* 0x000000104f4b7819 */ /* 0x000fe200000006ff */
[----:B------:R-:W-:Y:S01]  /*e410*/  FFMA R14, R53, R26, R14 ;  /* 0x0000001a350e7223 */ /* 0x000fe2000000000e */
[----:B------:R-:W-:Y:S01]  /*e420*/  F2FP.BF16.F32.PACK_AB R20, R21, R20 ;  /* 0x000000141514723e */ /* 0x000fe200000010ff */
[C---:B------:R-:W-:Y:S01]  /*e430*/  FMUL R18, R52.reuse, R18 ;  /* 0x0000001234127220 */ /* 0x040fe20000400000 */
[----:B------:R-:W-:Y:S01]  /*e440*/  LOP3.LUT R76, R79, 0xffff0000, RZ, 0xc0, !PT ;  /* 0xffff00004f4c7812 */ /* 0x000fe200078ec0ff */
[----:B------:R-:W-:Y:S01]  /*e450*/  FFMA R15, R53, R27, R15 ;  /* 0x0000001b350f7223 */ /* 0x000fe2000000000f */
[----:B------:R-:W-:Y:S01]  /*e460*/  F2FP.BF16.F32.PACK_AB R21, R23, R22 ;  /* 0x000000161715723e */ /* 0x000fe200000010ff */
[----:B------:R-:W-:Y:S01]  /*e470*/  FMUL R19, R52, R19 ;  /* 0x0000001334137220 */ /* 0x000fe20000400000 */
[----:B------:R-:W-:Y:S01]  /*e480*/  F2FP.BF16.F32.PACK_AB R22, R9, R8 ;  /* 0x000000080916723e */ /* 0x000fe200000010ff */
[----:B------:R-:W-:Y:S01]  /*e490*/  FFMA R16, R53, R40, R16 ;  /* 0x0000002835107223 */ /* 0x000fe20000000010 */
[----:B------:R-:W-:Y:S01]  /*e4a0*/  F2FP.BF16.F32.PACK_AB R23, R11, R10 ;  /* 0x0000000a0b17723e */ /* 0x000fe200000010ff */
[C---:B------:R-:W-:Y:S01]  /*e4b0*/  FFMA R17, R53.reuse, R74, R17 ;  /* 0x0000004a35117223 */ /* 0x040fe20000000011 */
[C---:B------:R-:W-:Y:S01]  /*e4c0*/  FFMA R18, R53.reuse, R75, R18 ;  /* 0x0000004b35127223 */ /* 0x040fe20000000012 */
[----:B------:R-:W-:Y:S01]  /*e4d0*/  FFMA R19, R53, R76, R19 ;  /* 0x0000004c35137223 */ /* 0x000fe20000000013 */
[----:B------:R-:W-:Y:S01]  /*e4e0*/  F2FP.BF16.F32.PACK_AB R12, R13, R12 ;  /* 0x0000000c0d0c723e */ /* 0x000fe200000010ff */
[----:B------:R1:W-:Y:S01]  /*e4f0*/  @!P1 STS.128 [R105+UR36+0x3a00], R20 ;  /* 0x003a001469009988 */ /* 0x0003e20008000c24 */
[----:B------:R-:W-:Y:S01]  /*e500*/  F2FP.BF16.F32.PACK_AB R13, R15, R14 ;  /* 0x0000000e0f0d723e */ /* 0x000fe200000010ff */
[----:B------:R-:W-:Y:S01]  /*e510*/  BSSY.RECONVERGENT B0, `(.L_x_183) ;  /* 0x000001b000007945 */ /* 0x000fe20003800200 */
[----:B------:R-:W-:Y:S02]  /*e520*/  F2FP.BF16.F32.PACK_AB R14, R17, R16 ;  /* 0x00000010110e723e */ /* 0x000fe400000010ff */
[----:B------:R-:W-:Y:S02]  /*e530*/  F2FP.BF16.F32.PACK_AB R15, R19, R18 ;  /* 0x00000012130f723e */ /* 0x000fe400000010ff */
[----:B------:R-:W-:Y:S03]  /*e540*/  ISETP.NE.AND P0, PT, R99, RZ, PT ;  /* 0x000000ff6300720c */ /* 0x000fe60003f05270 */
[----:B------:R1:W-:Y:S01]  /*e550*/  @!P1 STS.128 [R104+0x3a00], R12 ;  /* 0x003a000c68009388 */ /* 0x0003e20000000c00 */
[----:B------:R-:W-:Y:S01]  /*e560*/  @!PT LDS RZ, [RZ] ;  /* 0x00000000fffff984 */ /* 0x000fe20000000800 */
[----:B------:R-:W-:Y:S01]  /*e570*/  @!PT LDS RZ, [RZ] ;  /* 0x00000000fffff984 */ /* 0x000fe20000000800 */
[----:B------:R-:W-:Y:S01]  /*e580*/  @!PT LDS RZ, [RZ] ;  /* 0x00000000fffff984 */ /* 0x000fe20000000800 */
[----:B------:R-:W-:Y:S01]  /*e590*/  @!PT LDS RZ, [RZ] ;  /* 0x00000000fffff984 */ /* 0x000fe20000000800 */
[----:B------:R2:W-:Y:S07]  /*e5a0*/  MEMBAR.ALL.CTA ;  /* 0x0000000000007992 */ /* 0x0005ee0000008000 */
[----:B--2---:R-:W2:Y:S02]  /*e5b0*/  FENCE.VIEW.ASYNC.S ;  /* 0x00000000000073c6 */ /* 0x004ea40000000000 */
        /* <DEDUP_REMOVED lines=16> */
.L_x_184:
[----:B------:R-:W-:Y:S05]  /*e6c0*/  BSYNC.RECONVERGENT B0 ;  /* 0x0000000000007941 */ /* 0x000fea0003800200 */
.L_x_183:
[----:B------:R-:W-:Y:S01]  /*e6d0*/  BAR.SYNC.DEFER_BLOCKING 0x1, 0x80 ;  /* 0x0042000000007b1d */ /* 0x000fe20000010000 */
[----:B------:R-:W-:Y:S01]  /*e6e0*/  UISETP.NE.AND UP0, UPT, UR48, -0x8, UPT ;  /* 0xfffffff83000788c */ /* 0x000fe2000bf05270 */
[----:B------:R-:W-:Y:S08]  /*e6f0*/  IADD3 R95, PT, PT, R95, 0x1, RZ ;  /* 0x000000015f5f7810 */ /* 0x000ff00007ffe0ff */
[----:B------:R-:W-:Y:S05]  /*e700*/  BRA.U !UP0, `(.L_x_185) ;  /* 0x0000000108287547 */ /* 0x000fea000b800000 */
[----:B------:R-:W-:Y:S01]  /*e710*/  ISETP.NE.AND P0, PT, R106, RZ, PT ;  /* 0x000000ff6a00720c */ /* 0x000fe20003f05270 */
[----:B------:R-:W-:Y:S01]  /*e720*/  IMAD.U32 R2, RZ, RZ, UR37 ;  /* 0x00000025ff027e24 */ /* 0x000fe2000f8e00ff */
[----:B------:R-:W-:Y:S01]  /*e730*/  UIADD3 UR4, UPT, UPT, UR37, 0x1, URZ ;  /* 0x0000000125047890 */ /* 0x000fe2000fffe0ff */
[----:B------:R-:W-:Y:S03]  /*e740*/  IMAD.U32 R0, RZ, RZ, UR58 ;  /* 0x0000003aff007e24 */ /* 0x000fe6000f8e00ff */
[----:B------:R-:W-:Y:S04]  /*e750*/  UISETP.NE.AND UP0, UPT, UR4, 0x4, UPT ;  /* 0x000000040400788c */ /* 0x000fe8000bf05270 */
[----:B------:R-:W-:Y:S03]  /*e760*/  USEL UR37, UR4, URZ, UP0 ;  /* 0x000000ff04257287 */ /* 0x000fe60008000000 */
[----:B------:R-:W-:Y:S05]  /*e770*/  @P0 LEA R2, R2, UR36, 0x3 ;  /* 0x0000002402020c11 */ /* 0x000fea000f8e18ff */
[----:B------:R-:W-:Y:S05]  /*e780*/  @P0 VIADD R2, R2, 0x50 ;  /* 0x0000005002020836 */ /* 0x000fea0000000000 */
[----:B------:R-:W-:Y:S04]  /*e790*/  @P0 PRMT R0, R0, 0x654, R2 ;  /* 0x0000065400000816 */ /* 0x000fe80000000002 */
[----:B------:R2:W-:Y:S03]  /*e7a0*/  @P0 SYNCS.ARRIVE.TRANS64.RED.A1T0 RZ, [R0+URZ], RZ ;  /* 0x000000ff00ff09a7 */ /* 0x0005e600081004ff */
.L_x_185:
[----:B------:R-:W-:Y:S01]  /*e7b0*/  R2UR UR4, R87 ;  /* 0x00000000570472ca */ /* 0x000fe200000e0000 */
[----:B--2---:R-:W-:Y:S01]  /*e7c0*/  VIADD R0, R51, UR63 ;  /* 0x0000003f33007c36 */ /* 0x004fe20008000000 */
[----:B------:R-:W-:Y:S01]  /*e7d0*/  ISETP.NE.AND P2, PT, R101, RZ, PT ;  /* 0x000000ff6500720c */ /* 0x000fe20003f45270 */
[----:B------:R-:W-:Y:S01]  /*e7e0*/  UIADD3 UR48, UPT, UPT, UR48, 0x8, URZ ;  /* 0x0000000830307890 */ /* 0x000fe2000fffe0ff */
[----:B------:R-:W-:Y:S02]  /*e7f0*/  ISETP.NE.AND P0, PT, R103, 0x2, PT ;  /* 0x000000026700780c */ /* 0x000fe40003f05270 */
[----:B------:R-:W-:Y:S02]  /*e800*/  R2UR UR20, R0 ;  /* 0x00000000001472ca */ /* 0x000fe400000e0000 */
[----:B------:R-:W-:Y:S02]  /*e810*/  ISETP.NE.AND P1, PT, R95, 0x2, PT ;  /* 0x000000025f00780c */ /* 0x000fe40003f25270 */
[----:B------:R-:W-:Y:S02]  /*e820*/  SEL R103, R103, RZ, P0 ;  /* 0x000000ff67677207 */ /* 0x000fe40000000000 */
[----:B------:R-:W-:Y:S01]  /*e830*/  SEL R0, RZ, 0x1, P1 ;  /* 0x00000001ff007807 */ /* 0x000fe20000800000 */
[----:B------:R-:W-:Y:S01]  /*e840*/  VIADD R2, R50, UR4 ;  /* 0x0000000432027c36 */ /* 0x000fe20008000000 */
[----:B------:R-:W-:Y:S02]  /*e850*/  SEL R95, R95, RZ, P1 ;  /* 0x000000ff5f5f7207 */ /* 0x000fe40000800000 */
[----:B------:R-:W-:Y:S02]  /*e860*/  @P2 R2UR UR52, R92 ;  /* 0x000000005c3422ca */ /* 0x000fe400000e0000 */
[----:B------:R-:W-:Y:S02]  /*e870*/  R2UR UR12, R2 ;  /* 0x00000000020c72ca */ /* 0x000fe400000e0000 */
[----:B------:R-:W-:Y:S02]  /*e880*/  SEL R2, RZ, 0x1, P0 ;  /* 0x00000001ff027807 */ /* 0x000fe40000000000 */
[----:B------:R-:W-:Y:S02]  /*e890*/  LOP3.LUT R94, R94, R0, RZ, 0x3c, !PT ;  /* 0x000000005e5e7212 */ /* 0x000fe400078e3cff */
[----:B------:R-:W-:Y:S01]  /*e8a0*/  LOP3.LUT R93, R93, R2, RZ, 0x3c, !PT ;  /* 0x000000025d5d7212 */ /* 0x000fe200078e3cff */
[----:B------:R-:W-:Y:S08]  /*e8b0*/  @P2 BRA `(.L_x_186) ;  /* 0xffffff7c00102947 */ /* 0x000ff0000383ffff */
[----:B------:R-:W-:-:S09]  /*e8c0*/  UISETP.NE.AND UP0, UPT, UR49, URZ, UPT ;  /* 0x000000ff3100728c */ /* 0x000fd2000bf05270 */
[----:B------:R-:W-:Y:S05]  /*e8d0*/  BRA.U !UP0, `(.L_x_187) ;  /* 0x0000000108487547 */ /* 0x000fea000b800000 */
[----:B------:R-:W2:Y:S02]  /*e8e0*/  LDCU.64 UR4, c[0x0][0xc90] ;  /* 0x00019200ff0477ac */ /* 0x000ea40008000a00 */
[----:B--2---:R-:W-:-:S04]  /*e8f0*/  UISETP.NE.U32.AND UP0, UPT, UR4, URZ, UPT ;  /* 0x000000ff0400728c */ /* 0x004fc8000bf05070 */
[----:B------:R-:W-:-:S09]  /*e900*/  UISETP.NE.AND.EX UP0, UPT, UR5, URZ, UPT, UP0 ;  /* 0x000000ff0500728c */ /* 0x000fd2000bf05300 */
[----:B------:R-:W-:Y:S05]  /*e910*/  BRA.U UP0, `(.L_x_188) ;  /* 0x00000001000c7547 */ /* 0x000fea000b800000 */
[----:B------:R-:W-:-:S13]  /*e920*/  FSETP.NEU.AND P0, PT, R53, RZ, PT ;  /* 0x000000ff3500720b */ /* 0x000fda0003f0d000 */
[----:B------:R-:W-:Y:S05]  /*e930*/  @!P0 EXIT ;  /* 0x000000000000894d */ /* 0x000fea0003800000 */
[----:B------:R-:W-:Y:S05]  /*e940*/  BRA `(.L_x_187) ;  /* 0x00000000002c7947 */ /* 0x000fea0003800000 */
.L_x_188:
[----:B------:R-:W-:Y:S01]  /*e950*/  ISETP.NE.AND P0, PT, R102, RZ, PT ;  /* 0x000000ff6600720c */ /* 0x000fe20003f05270 */
[----:B------:R-:W-:-:S12]  /*e960*/  BSSY.RECONVERGENT B0, `(.L_x_187) ;  /* 0x0000009000007945 */ /* 0x000fd80003800200 */
[----:B------:R-:W-:Y:S05]  /*e970*/  @P0 BRA `(.L_x_189) ;  /* 0x0000000000140947 */ /* 0x000fea0003800000 */
[----:B------:R-:W2:Y:S02]  /*e980*/  LDCU.64 UR4, c[0x0][0xc88] ;  /* 0x00019100ff0477ac */ /* 0x000ea40008000a00 */
[----:B--2---:R-:W-:-:S04]  /*e990*/  ISETP.NE.U32.AND P0, PT, RZ, UR4, PT ;  /* 0x00000004ff007c0c */ /* 0x004fc8000bf05070 */
[----:B------:R-:W-:-:S13]  /*e9a0*/  ISETP.NE.AND.EX P0, PT, RZ, UR5, PT, P0 ;  /* 0x00000005ff007c0c */ /* 0x000fda000bf05300 */
[----:B------:R-:W-:Y:S05]  /*e9b0*/  @!P0 EXIT ;  /* 0x000000000000894d */ /* 0x000fea0003800000 */
[----:B------:R-:W-:Y:S05]  /*e9c0*/  BRA `(.L_x_190) ;  /* 0x0000000000087947 */ /* 0x000fea0003800000 */
.L_x_189:
[----:B------:R-:W-:-:S13]  /*e9d0*/  FSETP.NEU.AND P0, PT, R53, RZ, PT ;  /* 0x000000ff3500720b */ /* 0x000fda0003f0d000 */
[----:B------:R-:W-:Y:S05]  /*e9e0*/  @!P0 EXIT ;  /* 0x000000000000894d */ /* 0x000fea0003800000 */
.L_x_190:
[----:B------:R-:W-:Y:S05]  /*e9f0*/  BSYNC.RECONVERGENT B0 ;  /* 0x0000000000007941 */ /* 0x000fea0003800200 */
.L_x_187:
[----:B------:R-:W-:Y:S01]  /*ea00*/  ULEA UR4, UR37, UR36, 0x3 ;  /* 0x0000002425047291 */ /* 0x000fe2000f8e18ff */
[----:B------:R-:W-:-:S04]  /*ea10*/  DEPBAR.LE SB0, 0x0 ;  /* 0x000080000000791a */ /* 0x000fc80000000000 */
[----:B------:R-:W-:-:S04]  /*ea20*/  UIADD3 UR4, UPT, UPT, UR4, 0x50, URZ ;  /* 0x0000005004047890 */ /* 0x000fc8000fffe0ff */
[----:B------:R-:W-:-:S09]  /*ea30*/  UPRMT UR4, UR58, 0x654, UR4 ;  /* 0x000006543a047896 */ /* 0x000fd20008000004 */
[----:B------:R-:W-:Y:S01]  /*ea40*/  SYNCS.ARRIVE.TRANS64.RED.A1T0 RZ, [UR4], RZ ;  /* 0x000000ffffff79a7 */ /* 0x000fe20008100404 */
[----:B------:R-:W-:Y:S05]  /*ea50*/  EXIT ;  /* 0x000000000000794d */ /* 0x000fea0003800000 */
.L_x_24:
[----:B--2---:R2:W3:Y:S02]  /*ea60*/  SYNCS.PHASECHK.TRANS64.TRYWAIT P0, [R2+URZ+0xd0], R3 ;  /* 0x0000d003020075a7 */ /* 0x0044e400080011ff */
[----:B---3--:R-:W-:Y:S05]  /*ea70*/  @!P0 NANOSLEEP.SYNCS 0x989680 ;  /* 0x009896800000895d */ /* 0x008fea0003900000 */
[----:B------:R-:W3:Y:S02]  /*ea80*/  @!P0 SYNCS.PHASECHK.TRANS64 P0, [R2+URZ+0xd0], R3 ;  /* 0x0000d003020085a7 */ /* 0x000ee400080010ff */
[----:B---3--:R-:W-:Y:S05]  /*ea90*/  @!P0 BRA `(.L_x_24) ;  /* 0xfffffffc00f08947 */ /* 0x008fea000383ffff */
[----:B------:R-:W-:Y:S05]  /*eaa0*/  BRA `(.L_x_191) ;  /* 0xffffff2c00987947 */ /* 0x000fea000383ffff */
.L_x_27:
[----:B-1----:R-:W-:-:S07]  /*eab0*/  MOV R2, UR49 ;  /* 0x0000003100027c02 */ /* 0x002fce0008000f00 */
.L_x_192:
[----:B-1----:R1:W2:Y:S02]  /*eac0*/  SYNCS.PHASECHK.TRANS64.TRYWAIT P0, [R2+URZ+0x18], R4 ;  /* 0x00001804020075a7 */ /* 0x0022a400080011ff */
[----:B--2---:R-:W-:Y:S05]  /*ead0*/  @!P0 NANOSLEEP.SYNCS 0x989680 ;  /* 0x009896800000895d */ /* 0x004fea0003900000 */
[----:B------:R-:W2:Y:S02]  /*eae0*/  @!P0 SYNCS.PHASECHK.TRANS64 P0, [R2+URZ+0x18], R4 ;  /* 0x00001804020085a7 */ /* 0x000ea400080010ff */
[----:B--2---:R-:W-:Y:S05]  /*eaf0*/  @!P0 BRA `(.L_x_192) ;  /* 0xfffffffc00f08947 */ /* 0x004fea000383ffff */
[----:B------:R-:W-:Y:S05]  /*eb00*/  BRA `(.L_x_26) ;  /* 0xffffff2c00e07947 */ /* 0x000fea000383ffff */
.L_x_36:
[----:B------:R-:W-:-:S07]  /*eb10*/  MOV R2, UR49 ;  /* 0x0000003100027c02 */ /* 0x000fce0008000f00 */
.L_x_193:
[----:B-1----:R1:W2:Y:S02]  /*eb20*/  SYNCS.PHASECHK.TRANS64.TRYWAIT P0, [R2+URZ+0x18], R4 ;  /* 0x00001804020075a7 */ /* 0x0022a400080011ff */
[----:B--2---:R-:W-:Y:S05]  /*eb30*/  @!P0 NANOSLEEP.SYNCS 0x989680 ;  /* 0x009896800000895d */ /* 0x004fea0003900000 */
[----:B------:R-:W2:Y:S02]  /*eb40*/  @!P0 SYNCS.PHASECHK.TRANS64 P0, [R2+URZ+0x18], R4 ;  /* 0x00001804020085a7 */ /* 0x000ea400080010ff */
[----:B--2---:R-:W-:Y:S05]  /*eb50*/  @!P0 BRA `(.L_x_193) ;  /* 0xfffffffc00f08947 */ /* 0x004fea000383ffff */
[----:B------:R-:W-:Y:S05]  /*eb60*/  BRA `(.L_x_35) ;  /* 0xffffff34002c7947 */ /* 0x000fea000383ffff */
.L_x_43:
[----:B-1----:R1:W2:Y:S02]  /*eb70*/  SYNCS.PHASECHK.TRANS64.TRYWAIT P0, [R2+URZ+0x80], R3 ;  /* 0x00008003020075a7 */ /* 0x0022a400080011ff */
[----:B--2---:R-:W-:Y:S05]  /*eb80*/  @!P0 NANOSLEEP.SYNCS 0x989680 ;  /* 0x009896800000895d */ /* 0x004fea0003900000 */
[----:B------:R-:W2:Y:S02]  /*eb90*/  @!P0 SYNCS.PHASECHK.TRANS64 P0, [R2+URZ+0x80], R3 ;  /* 0x00008003020085a7 */ /* 0x000ea400080010ff */
[----:B--2---:R-:W-:Y:S05]  /*eba0*/  @!P0 BRA `(.L_x_43) ;  /* 0xfffffffc00f08947 */ /* 0x004fea000383ffff */
[----:B------:R-:W-:Y:S05]  /*ebb0*/  BRA `(.L_x_194) ;  /* 0xffffff3800587947 */ /* 0x000fea000383ffff */
.L_x_47:
[----:B----4-:R-:W-:-:S07]  /*ebc0*/  MOV R0, UR4 ;  /* 0x0000000400007c02 */ /* 0x010fce0008000f00 */
.L_x_195:
[----:B-1----:R1:W2:Y:S02]  /*ebd0*/  SYNCS.PHASECHK.TRANS64.TRYWAIT P0, [R0+URZ], R2 ;  /* 0x00000002000075a7 */ /* 0x0022a400080011ff */
[----:B--2---:R-:W-:Y:S05]  /*ebe0*/  @!P0 NANOSLEEP.SYNCS 0x989680 ;  /* 0x009896800000895d */ /* 0x004fea0003900000 */
[----:B------:R-:W2:Y:S02]  /*ebf0*/  @!P0 SYNCS.PHASECHK.TRANS64 P0, [R0+URZ], R2 ;  /* 0x00000002000085a7 */ /* 0x000ea400080010ff */
[----:B--2---:R-:W-:Y:S05]  /*ec00*/  @!P0 BRA `(.L_x_195) ;  /* 0xfffffffc00f08947 */ /* 0x004fea000383ffff */
[----:B------:R-:W-:Y:S05]  /*ec10*/  BRA `(.L_x_196) ;  /* 0xffffff3c00d47947 */ /* 0x000fea000383ffff */
.L_x_48:
[----:B----4-:R-:W-:-:S07]  /*ec20*/  MOV R0, UR5 ;  /* 0x0000000500007c02 */ /* 0x010fce0008000f00 */
.L_x_197:
[----:B-1----:R1:W2:Y:S02]  /*ec30*/  SYNCS.PHASECHK.TRANS64.TRYWAIT P0, [R0+URZ], R2 ;  /* 0x00000002000075a7 */ /* 0x0022a400080011ff */
[----:B--2---:R-:W-:Y:S05]  /*ec40*/  @!P0 NANOSLEEP.SYNCS 0x989680 ;  /* 0x009896800000895d */ /* 0x004fea0003900000 */
[----:B------:R-:W2:Y:S02]  /*ec50*/  @!P0 SYNCS.PHASECHK.TRANS64 P0, [R0+URZ], R2 ;  /* 0x00000002000085a7 */ /* 0x000ea400080010ff */
[----:B--2---:R-:W-:Y:S05]  /*ec60*/  @!P0 BRA `(.L_x_197) ;  /* 0xfffffffc00f08947 */ /* 0x004fea000383ffff */
[----:B------:R-:W-:Y:S05]  /*ec70*/  BRA `(.L_x_198) ;  /* 0xffffff3c00e07947 */ /* 0x000fea000383ffff */
.L_x_51:
[----:B--2---:R2:W3:Y:S02]  /*ec80*/  SYNCS.PHASECHK.TRANS64.TRYWAIT P0, [R0+URZ+0xc0], R4 ;  /* 0x0000c004000075a7 */ /* 0x0044e400080011ff */
[----:B---3--:R-:W-:Y:S05]  /*ec90*/  @!P0 NANOSLEEP.SYNCS 0x989680 ;  /* 0x009896800000895d */ /* 0x008fea0003900000 */
[----:B------:R-:W3:Y:S02]  /*eca0*/  @!P0 SYNCS.PHASECHK.TRANS64 P0, [R0+URZ+0xc0], R4 ;  /* 0x0000c004000085a7 */ /* 0x000ee400080010ff */
[----:B---3--:R-:W-:Y:S05]  /*ecb0*/  @!P0 BRA `(.L_x_51) ;  /* 0xfffffffc00f08947 */ /* 0x008fea000383ffff */
[----:B------:R-:W-:Y:S05]  /*ecc0*/  BRA `(.L_x_199) ;  /* 0xffffff40003c7947 */ /* 0x000fea000383ffff */
.L_x_52:
[----:B------:R-:W-:-:S07]  /*ecd0*/  MOV R0, UR4 ;  /* 0x0000000400007c02 */ /* 0x000fce0008000f00 */
.L_x_200:
[----:B--2---:R2:W3:Y:S02]  /*ece0*/  SYNCS.PHASECHK.TRANS64.TRYWAIT P0, [R0+URZ+0x90], R5 ;  /* 0x00009005000075a7 */ /* 0x0044e400080011ff */
[----:B---3--:R-:W-:Y:S05]  /*ecf0*/  @!P0 NANOSLEEP.SYNCS 0x989680 ;  /* 0x009896800000895d */ /* 0x008fea0003900000 */
[----:B------:R-:W3:Y:S02]  /*ed00*/  @!P0 SYNCS.PHASECHK.TRANS64 P0, [R0+URZ+0x90], R5 ;  /* 0x00009005000085a7 */ /* 0x000ee400080010ff */
[----:B---3--:R-:W-:Y:S05]  /*ed10*/  @!P0 BRA `(.L_x_200) ;  /* 0xfffffffc00f08947 */ /* 0x008fea000383ffff */
[----:B------:R-:W-:Y:S05]  /*ed20*/  BRA `(.L_x_201) ;  /* 0xffffff40004c7947 */ /* 0x000fea000383ffff */
.L_x_53:
[----:B--2---:R2:W3:Y:S02]  /*ed30*/  SYNCS.PHASECHK.TRANS64.TRYWAIT P1, [R0+URZ+0x80], R4 ;  /* 0x00008004000075a7 */ /* 0x0044e400080211ff */
[----:B---3--:R-:W-:Y:S05]  /*ed40*/  @!P1 NANOSLEEP.SYNCS 0x989680 ;  /* 0x009896800000995d */ /* 0x008fea0003900000 */
[----:B------:R-:W3:Y:S02]  /*ed50*/  @!P1 SYNCS.PHASECHK.TRANS64 P1, [R0+URZ+0x80], R4 ;  /* 0x00008004000095a7 */ /* 0x000ee400080210ff */
[----:B---3--:R-:W-:Y:S05]  /*ed60*/  @!P1 BRA `(.L_x_53) ;  /* 0xfffffffc00f09947 */ /* 0x008fea000383ffff */
[----:B------:R-:W-:Y:S05]  /*ed70*/  BRA `(.L_x_202) ;  /* 0xffffff40007c7947 */ /* 0x000fea000383ffff */
.L_x_56:
[----:B------:R-:W-:-:S07]  /*ed80*/  MOV R0, UR4 ;  /* 0x0000000400007c02 */ /* 0x000fce0008000f00 */
.L_x_203:
[----:B--2---:R2:W3:Y:S02]  /*ed90*/  SYNCS.PHASECHK.TRANS64.TRYWAIT P0, [R0+URZ+0x90], R2 ;  /* 0x00009002000075a7 */ /* 0x0044e400080011ff */
[----:B---3--:R-:W-:Y:S05]  /*eda0*/  @!P0 NANOSLEEP.SYNCS 0x989680 ;  /* 0x009896800000895d */ /* 0x008fea0003900000 */
[----:B------:R-:W3:Y:S02]  /*edb0*/  @!P0 SYNCS.PHASECHK.TRANS64 P0, [R0+URZ+0x90], R2 ;  /* 0x00009002000085a7 */ /* 0x000ee400080010ff */
[----:B---3--:R-:W-:Y:S05]  /*edc0*/  @!P0 BRA `(.L_x_203) ;  /* 0xfffffffc00f08947 */ /* 0x008fea000383ffff */
[----:B------:R-:W-:Y:S05]  /*edd0*/  BRA `(.L_x_55) ;  /* 0xffffff4000d07947 */ /* 0x000fea000383ffff */
.L_x_63:
[----:B-1----:R1:W2:Y:S02]  /*ede0*/  SYNCS.PHASECHK.TRANS64.TRYWAIT P1, [R0+URZ+0x80], R2 ;  /* 0x00008002000075a7 */ /* 0x0022a400080211ff */
[----:B--2---:R-:W-:Y:S05]  /*edf0*/  @!P1 NANOSLEEP.SYNCS 0x989680 ;  /* 0x009896800000995d */ /* 0x004fea0003900000 */
[----:B------:R-:W2:Y:S02]  /*ee00*/  @!P1 SYNCS.PHASECHK.TRANS64 P1, [R0+URZ+0x80], R2 ;  /* 0x00008002000095a7 */ /* 0x000ea400080210ff */
[----:B--2---:R-:W-:Y:S05]  /*ee10*/  @!P1 BRA `(.L_x_63) ;  /* 0xfffffffc00f09947 */ /* 0x004fea000383ffff */
[----:B------:R-:W-:Y:S05]  /*ee20*/  BRA `(.L_x_204) ;  /* 0xffffff4c00b87947 */ /* 0x000fea000383ffff */
.L_x_64:
[----:B------:R-:W-:-:S13]  /*ee30*/  R2UR UR4, R13 ;  /* 0x000000000d0472ca */ /* 0x000fda00000e0000 */
[----:B------:R-:W-:-:S07]  /*ee40*/  MOV R2, UR4 ;  /* 0x0000000400027c02 */ /* 0x000fce0008000f00 */
.L_x_205:
[----:B-1----:R1:W2:Y:S02]  /*ee50*/  SYNCS.PHASECHK.TRANS64.TRYWAIT P0, [R2+URZ+0xb0], R0 ;  /* 0x0000b000020075a7 */ /* 0x0022a400080011ff */
[----:B--2---:R-:W-:Y:S05]  /*ee60*/  @!P0 NANOSLEEP.SYNCS 0x989680 ;  /* 0x009896800000895d */ /* 0x004fea0003900000 */
[----:B------:R-:W2:Y:S02]  /*ee70*/  @!P0 SYNCS.PHASECHK.TRANS64 P0, [R2+URZ+0xb0], R0 ;  /* 0x0000b000020085a7 */ /* 0x000ea400080010ff */
[----:B--2---:R-:W-:Y:S05]  /*ee80*/  @!P0 BRA `(.L_x_205) ;  /* 0xfffffffc00f08947 */ /* 0x004fea000383ffff */
[----:B------:R-:W-:Y:S05]  /*ee90*/  BRA `(.L_x_206) ;  /* 0xffffff4c00f47947 */ /* 0x000fea000383ffff */
.L_x_67:
[----:B------:R-:W-:Y:S07]  /*eea0*/  MOV R0, UR7 ;  /* 0x0000000700007c02 */ /* 0x000fee0008000f00 */
.L_x_207:
[----:B-1----:R1:W2:Y:S02]  /*eeb0*/  SYNCS.PHASECHK.TRANS64.TRYWAIT P0, [R0+URZ], R2 ;  /* 0x00000002000075a7 */ /* 0x0022a400080011ff */
[----:B--2---:R-:W-:Y:S05]  /*eec0*/  @!P0 NANOSLEEP.SYNCS 0x989680 ;  /* 0x009896800000895d */ /* 0x004fea0003900000 */
[----:B------:R-:W2:Y:S02]  /*eed0*/  @!P0 SYNCS.PHASECHK.TRANS64 P0, [R0+URZ], R2 ;  /* 0x00000002000085a7 */ /* 0x000ea400080010ff */
[----:B--2---:R-:W-:Y:S05]  /*eee0*/  @!P0 BRA `(.L_x_207) ;  /* 0xfffffffc00f08947 */ /* 0x004fea000383ffff */
[----:B------:R-:W-:Y:S05]  /*eef0*/  BRA `(.L_x_66) ;  /* 0xffffff5000107947 */ /* 0x000fea000383ffff */
.L_x_70:
[----:B------:R-:W-:-:S07]  /*ef00*/  MOV R0, UR4 ;  /* 0x0000000400007c02 */ /* 0x000fce0008000f00 */
.L_x_208:
[----:B-1----:R1:W2:Y:S02]  /*ef10*/  SYNCS.PHASECHK.TRANS64.TRYWAIT P0, [R0+URZ], R2 ;  /* 0x00000002000075a7 */ /* 0x0022a400080011ff */
[----:B--2---:R-:W-:Y:S05]  /*ef20*/  @!P0 NANOSLEEP.SYNCS 0x989680 ;  /* 0x009896800000895d */ /* 0x004fea0003900000 */
[----:B------:R-:W2:Y:S02]  /*ef30*/  @!P0 SYNCS.PHASECHK.TRANS64 P0, [R0+URZ], R2 ;  /* 0x00000002000085a7 */ /* 0x000ea400080010ff */
[----:B--2---:R-:W-:Y:S05]  /*ef40*/  @!P0 BRA `(.L_x_208) ;  /* 0xfffffffc00f08947 */ /* 0x004fea000383ffff */
[----:B------:R-:W-:Y:S05]  /*ef50*/  BRA `(.L_x_209) ;  /* 0xffffff5400ac7947 */ /* 0x000fea000383ffff */
.L_x_71:
[----:B------:R-:W-:-:S07]  /*ef60*/  MOV R0, UR4 ;  /* 0x0000000400007c02 */ /* 0x000fce0008000f00 */
.L_x_210:
[----:B-1----:R1:W2:Y:S02]  /*ef70*/  SYNCS.PHASECHK.TRANS64.TRYWAIT P0, [R0+URZ], R2 ;  /* 0x00000002000075a7 */ /* 0x0022a400080011ff */
[----:B--2---:R-:W-:Y:S05]  /*ef80*/  @!P0 NANOSLEEP.SYNCS 0x989680 ;  /* 0x009896800000895d */ /* 0x004fea0003900000 */
[----:B------:R-:W2:Y:S02]  /*ef90*/  @!P0 SYNCS.PHASECHK.TRANS64 P0, [R0+URZ], R2 ;  /* 0x00000002000085a7 */ /* 0x000ea400080010ff */
[----:B--2---:R-:W-:Y:S05]  /*efa0*/  @!P0 BRA `(.L_x_210) ;  /* 0xfffffffc00f08947 */ /* 0x004fea000383ffff */
[----:B------:R-:W-:Y:S05]  /*efb0*/  BRA `(.L_x_211) ;  /* 0xffffff5400bc7947 */ /* 0x000fea000383ffff */
.L_x_76:
[----:B---3--:R3:W1:Y:S02]  /*efc0*/  SYNCS.PHASECHK.TRANS64.TRYWAIT P0, [R0+URZ+0x80], R2 ;  /* 0x00008002000075a7 */ /* 0x00866400080011ff */
[----:B-1----:R-:W-:Y:S05]  /*efd0*/  @!P0 NANOSLEEP.SYNCS 0x989680 ;  /* 0x009896800000895d */ /* 0x002fea0003900000 */
[----:B------:R-:W1:Y:S02]  /*efe0*/  @!P0 SYNCS.PHASECHK.TRANS64 P0, [R0+URZ+0x80], R2 ;  /* 0x00008002000085a7 */ /* 0x000e6400080010ff */
[----:B-1----:R-:W-:Y:S05]  /*eff0*/  @!P0 BRA `(.L_x_76) ;  /* 0xfffffffc00f08947 */ /* 0x002fea000383ffff */
[----:B------:R-:W-:Y:S05]  /*f000*/  BRA `(.L_x_212) ;  /* 0xffffff5800c07947 */ /* 0x000fea000383ffff */
.L_x_79:
[----:B------:R-:W-:Y:S07]  /*f010*/  MOV R0, UR4 ;  /* 0x0000000400007c02 */ /* 0x000fee0008000f00 */
.L_x_213:
[----:B-1----:R1:W3:Y:S02]  /*f020*/  SYNCS.PHASECHK.TRANS64.TRYWAIT P0, [R0+URZ+0x78], R2 ;  /* 0x00007802000075a7 */ /* 0x0022e400080011ff */
[----:B---3--:R-:W-:Y:S05]  /*f030*/  @!P0 NANOSLEEP.SYNCS 0x989680 ;  /* 0x009896800000895d */ /* 0x008fea0003900000 */
[----:B------:R-:W3:Y:S02]  /*f040*/  @!P0 SYNCS.PHASECHK.TRANS64 P0, [R0+URZ+0x78], R2 ;  /* 0x00007802000085a7 */ /* 0x000ee400080010ff */
[----:B---3--:R-:W-:Y:S05]  /*f050*/  @!P0 BRA `(.L_x_213) ;  /* 0xfffffffc00f08947 */ /* 0x008fea000383ffff */
[----:B------:R-:W-:Y:S05]  /*f060*/  BRA `(.L_x_78) ;  /* 0xffffff5c00b87947 */ /* 0x000fea000383ffff */
.L_x_82:
[----:B------:R-:W-:Y:S07]  /*f070*/  MOV R0, UR4 ;  /* 0x0000000400007c02 */ /* 0x000fee0008000f00 */
.L_x_214:
[----:B-1----:R1:W2:Y:S02]  /*f080*/  SYNCS.PHASECHK.TRANS64.TRYWAIT P0, [R0+URZ+0x50], R24 ;  /* 0x00005018000075a7 */ /* 0x0022a400080011ff */
[----:B--2---:R-:W-:Y:S05]  /*f090*/  @!P0 NANOSLEEP.SYNCS 0x989680 ;  /* 0x009896800000895d */ /* 0x004fea0003900000 */
[----:B------:R-:W2:Y:S02]  /*f0a0*/  @!P0 SYNCS.PHASECHK.TRANS64 P0, [R0+URZ+0x50], R24 ;  /* 0x00005018000085a7 */ /* 0x000ea400080010ff */
[----:B--2---:R-:W-:Y:S05]  /*f0b0*/  @!P0 BRA `(.L_x_214) ;  /* 0xfffffffc00f08947 */ /* 0x004fea000383ffff */
[----:B------:R-:W-:Y:S05]  /*f0c0*/  BRA `(.L_x_215) ;  /* 0xffffff6000147947 */ /* 0x000fea000383ffff */
.L_x_83:
[----:B------:R-:W-:Y:S07]  /*f0d0*/  MOV R0, UR4 ;  /* 0x0000000400007c02 */ /* 0x000fee0008000f00 */
.L_x_216:
[----:B-1----:R1:W2:Y:S02]  /*f0e0*/  SYNCS.PHASECHK.TRANS64.TRYWAIT P0, [R0+URZ+0x58], R24 ;  /* 0x00005818000075a7 */ /* 0x0022a400080011ff */
[----:B--2---:R-:W-:Y:S05]  /*f0f0*/  @!P0 NANOSLEEP.SYNCS 0x989680 ;  /* 0x009896800000895d */ /* 0x004fea0003900000 */
[----:B------:R-:W2:Y:S02]  /*f100*/  @!P0 SYNCS.PHASECHK.TRANS64 P0, [R0+URZ+0x58], R24 ;  /* 0x00005818000085a7 */ /* 0x000ea400080010ff */
[----:B--2---:R-:W-:Y:S05]  /*f110*/  @!P0 BRA `(.L_x_216) ;  /* 0xfffffffc00f08947 */ /* 0x004fea000383ffff */
[----:B------:R-:W-:Y:S05]  /*f120*/  BRA `(.L_x_217) ;  /* 0xffffff6000687947 */ /* 0x000fea000383ffff */
.L_x_84:
[----:B------:R-:W-:Y:S07]  /*f130*/  MOV R0, UR4 ;  /* 0x0000000400007c02 */ /* 0x000fee0008000f00 */
.L_x_218:
[----:B-1----:R1:W2:Y:S02]  /*f140*/  SYNCS.PHASECHK.TRANS64.TRYWAIT P0, [R0+URZ+0x60], R24 ;  /* 0x00006018000075a7 */ /* 0x0022a400080011ff */
[----:B--2---:R-:W-:Y:S05]  /*f150*/  @!P0 NANOSLEEP.SYNCS 0x989680 ;  /* 0x009896800000895d */ /* 0x004fea0003900000 */
[----:B------:R-:W2:Y:S02]  /*f160*/  @!P0 SYNCS.PHASECHK.TRANS64 P0, [R0+URZ+0x60], R24 ;  /* 0x00006018000085a7 */ /* 0x000ea400080010ff */
[----:B--2---:R-:W-:Y:S05]  /*f170*/  @!P0 BRA `(.L_x_218) ;  /* 0xfffffffc00f08947 */ /* 0x004fea000383ffff */
[----:B------:R-:W-:Y:S05]  /*f180*/  BRA `(.L_x_219) ;  /* 0xffffff6000c87947 */ /* 0x000fea000383ffff */
.L_x_85:
[----:B------:R-:W-:Y:S07]  /*f190*/  MOV R0, UR4 ;  /* 0x0000000400007c02 */ /* 0x000fee0008000f00 */
.L_x_220:
[----:B-1----:R1:W2:Y:S02]  /*f1a0*/  SYNCS.PHASECHK.TRANS64.TRYWAIT P0, [R0+URZ+0x68], R24 ;  /* 0x00006818000075a7 */ /* 0x0022a400080011ff */
[----:B--2---:R-:W-:Y:S05]  /*f1b0*/  @!P0 NANOSLEEP.SYNCS 0x989680 ;  /* 0x009896800000895d */ /* 0x004fea0003900000 */
[----:B------:R-:W2:Y:S02]  /*f1c0*/  @!P0 SYNCS.PHASECHK.TRANS64 P0, [R0+URZ+0x68], R24 ;  /* 0x00006818000085a7 */ /* 0x000ea400080010ff */
[----:B--2---:R-:W-:Y:S05]  /*f1d0*/  @!P0 BRA `(.L_x_220) ;  /* 0xfffffffc00f08947 */ /* 0x004fea000383ffff */
[----:B------:R-:W-:Y:S05]  /*f1e0*/  BRA `(.L_x_221) ;  /* 0xffffff6400287947 */ /* 0x000fea000383ffff */
.L_x_86:
[----:B------:R-:W-:Y:S07]  /*f1f0*/  MOV R0, UR4 ;  /* 0x0000000400007c02 */ /* 0x000fee0008000f00 */
.L_x_222:
[----:B-1----:R1:W2:Y:S02]  /*f200*/  SYNCS.PHASECHK.TRANS64.TRYWAIT P0, [R0+URZ+0x50], R30 ;  /* 0x0000501e000075a7 */ /* 0x0022a400080011ff */
[----:B--2---:R-:W-:Y:S05]  /*f210*/  @!P0 NANOSLEEP.SYNCS 0x989680 ;  /* 0x009896800000895d */ /* 0x004fea0003900000 */
[----:B------:R-:W2:Y:S02]  /*f220*/  @!P0 SYNCS.PHASECHK.TRANS64 P0, [R0+URZ+0x50], R30 ;  /* 0x0000501e000085a7 */ /* 0x000ea400080010ff */
[----:B--2---:R-:W-:Y:S05]  /*f230*/  @!P0 BRA `(.L_x_222) ;  /* 0xfffffffc00f08947 */ /* 0x004fea000383ffff */
[----:B------:R-:W-:Y:S05]  /*f240*/  BRA `(.L_x_223) ;  /* 0xffffff64008c7947 */ /* 0x000fea000383ffff */
.L_x_87:
[----:B------:R-:W-:Y:S07]  /*f250*/  MOV R0, UR4 ;  /* 0x0000000400007c02 */ /* 0x000fee0008000f00 */
.L_x_224:
[----:B-1----:R1:W2:Y:S02]  /*f260*/  SYNCS.PHASECHK.TRANS64.TRYWAIT P0, [R0+URZ+0x58], R30 ;  /* 0x0000581e000075a7 */ /* 0x0022a400080011ff */
[----:B--2---:R-:W-:Y:S05]  /*f270*/  @!P0 NANOSLEEP.SYNCS 0x989680 ;  /* 0x009896800000895d */ /* 0x004fea0003900000 */
[----:B------:R-:W2:Y:S02]  /*f280*/  @!P0 SYNCS.PHASECHK.TRANS64 P0, [R0+URZ+0x58], R30 ;  /* 0x0000581e000085a7 */ /* 0x000ea400080010ff */
[----:B--2---:R-:W-:Y:S05]  /*f290*/  @!P0 BRA `(.L_x_224) ;  /* 0xfffffffc00f08947 */ /* 0x004fea000383ffff */
[----:B------:R-:W-:Y:S05]  /*f2a0*/  BRA `(.L_x_225) ;  /* 0xffffff6400ec7947 */ /* 0x000fea000383ffff */
.L_x_88:
[----:B------:R-:W-:Y:S07]  /*f2b0*/  MOV R0, UR4 ;  /* 0x0000000400007c02 */ /* 0x000fee0008000f00 */
.L_x_226:
[----:B-1----:R1:W2:Y:S02]  /*f2c0*/  SYNCS.PHASECHK.TRANS64.TRYWAIT P0, [R0+URZ+0x60], R30 ;  /* 0x0000601e000075a7 */ /* 0x0022a400080011ff */
[----:B--2---:R-:W-:Y:S05]  /*f2d0*/  @!P0 NANOSLEEP.SYNCS 0x989680 ;  /* 0x009896800000895d */ /* 0x004fea0003900000 */
[----:B------:R-:W2:Y:S02]  /*f2e0*/  @!P0 SYNCS.PHASECHK.TRANS64 P0, [R0+URZ+0x60], R30 ;  /* 0x0000601e000085a7 */ /* 0x000ea400080010ff */
[----:B--2---:R-:W-:Y:S05]  /*f2f0*/  @!P0 BRA `(.L_x_226) ;  /* 0xfffffffc00f08947 */ /* 0x004fea000383ffff */
[----:B------:R-:W-:Y:S05]  /*f300*/  BRA `(.L_x_227) ;  /* 0xffffff6800487947 */ /* 0x000fea000383ffff */
.L_x_89:
[----:B------:R-:W-:Y:S07]  /*f310*/  MOV R0, UR4 ;  /* 0x0000000400007c02 */ /* 0x000fee0008000f00 */
.L_x_228:
[----:B-1----:R1:W2:Y:S02]  /*f320*/  SYNCS.PHASECHK.TRANS64.TRYWAIT P0, [R0+URZ+0x68], R30 ;  /* 0x0000681e000075a7 */ /* 0x0022a400080011ff */
[----:B--2---:R-:W-:Y:S05]  /*f330*/  @!P0 NANOSLEEP.SYNCS 0x989680 ;  /* 0x009896800000895d */ /* 0x004fea0003900000 */
[----:B------:R-:W2:Y:S02]  /*f340*/  @!P0 SYNCS.PHASECHK.TRANS64 P0, [R0+URZ+0x68], R30 ;  /* 0x0000681e000085a7 */ /* 0x000ea400080010ff */
[----:B--2---:R-:W-:Y:S05]  /*f350*/  @!P0 BRA `(.L_x_228) ;  /* 0xfffffffc00f08947 */ /* 0x004fea000383ffff */
[----:B------:R-:W-:Y:S05]  /*f360*/  BRA `(.L_x_229) ;  /* 0xffffff6800e87947 */ /* 0x000fea000383ffff */
.L_x_91:
[----:B------:R-:W-:-:S07]  /*f370*/  MOV R0, UR4 ;  /* 0x0000000400007c02 */ /* 0x000fce0008000f00 */
.L_x_230:
[----:B-1----:R1:W2:Y:S02]  /*f380*/  SYNCS.PHASECHK.TRANS64.TRYWAIT P0, [R0+URZ+0x50], R24 ;  /* 0x00005018000075a7 */ /* 0x0022a400080011ff */
[----:B--2---:R-:W-:Y:S05]  /*f390*/  @!P0 NANOSLEEP.SYNCS 0x989680 ;  /* 0x009896800000895d */ /* 0x004fea0003900000 */
[----:B------:R-:W2:Y:S02]  /*f3a0*/  @!P0 SYNCS.PHASECHK.TRANS64 P0, [R0+URZ+0x50], R24 ;  /* 0x00005018000085a7 */ /* 0x000ea400080010ff */
[----:B--2---:R-:W-:Y:S05]  /*f3b0*/  @!P0 BRA `(.L_x_230) ;  /* 0xfffffffc00f08947 */ /* 0x004fea000383ffff */
[----:B------:R-:W-:Y:S05]  /*f3c0*/  BRA `(.L_x_231) ;  /* 0xffffff6c00787947 */ /* 0x000fea000383ffff */
.L_x_92:
[----:B-1----:R-:W-:-:S07]  /*f3d0*/  MOV R0, UR4 ;  /* 0x0000000400007c02 */ /* 0x002fce0008000f00 */
.L_x_232:
[----:B-1----:R1:W2:Y:S02]  /*f3e0*/  SYNCS.PHASECHK.TRANS64.TRYWAIT P0, [R0+URZ+0x58], R24 ;  /* 0x00005818000075a7 */ /* 0x0022a400080011ff */
[----:B--2---:R-:W-:Y:S05]  /*f3f0*/  @!P0 NANOSLEEP.SYNCS 0x989680 ;  /* 0x009896800000895d */ /* 0x004fea0003900000 */
[----:B------:R-:W2:Y:S02]  /*f400*/  @!P0 SYNCS.PHASECHK.TRANS64 P0, [R0+URZ+0x58], R24 ;  /* 0x00005818000085a7 */ /* 0x000ea400080010ff */
[----:B--2---:R-:W-:Y:S05]  /*f410*/  @!P0 BRA `(.L_x_232) ;  /* 0xfffffffc00f08947 */ /* 0x004fea000383ffff */
[----:B------:R-:W-:Y:S05]  /*f420*/  BRA `(.L_x_233) ;  /* 0xffffff6c00687947 */ /* 0x000fea000383ffff */
.L_x_93:
[----:B------:R-:W-:-:S07]  /*f430*/  MOV R2, UR4 ;  /* 0x0000000400027c02 */ /* 0x000fce0008000f00 */
.L_x_234:
[----:B-1----:R1:W2:Y:S02]  /*f440*/  SYNCS.PHASECHK.TRANS64.TRYWAIT P0, [R2+URZ+0x60], R24 ;  /* 0x00006018020075a7 */ /* 0x0022a400080011ff */
[----:B--2---:R-:W-:Y:S05]  /*f450*/  @!P0 NANOSLEEP.SYNCS 0x989680 ;  /* 0x009896800000895d */ /* 0x004fea0003900000 */
[----:B------:R-:W2:Y:S02]  /*f460*/  @!P0 SYNCS.PHASECHK.TRANS64 P0, [R2+URZ+0x60], R24 ;  /* 0x00006018020085a7 */ /* 0x000ea400080010ff */
[----:B--2---:R-:W-:Y:S05]  /*f470*/  @!P0 BRA `(.L_x_234) ;  /* 0xfffffffc00f08947 */ /* 0x004fea000383ffff */
[----:B------:R-:W-:Y:S05]  /*f480*/  BRA `(.L_x_235) ;  /* 0xffffff6c005c7947 */ /* 0x000fea000383ffff */
.L_x_95:
[----:B--2---:R2:W4:Y:S02]  /*f490*/  SYNCS.PHASECHK.TRANS64.TRYWAIT P0, [R0+URZ+0x80], R2 ;  /* 0x00008002000075a7 */ /* 0x00452400080011ff */
[----:B----4-:R-:W-:Y:S05]  /*f4a0*/  @!P0 NANOSLEEP.SYNCS 0x989680 ;  /* 0x009896800000895d */ /* 0x010fea0003900000 */
[----:B------:R-:W4:Y:S02]  /*f4b0*/  @!P0 SYNCS.PHASECHK.TRANS64 P0, [R0+URZ+0x80], R2 ;  /* 0x00008002000085a7 */ /* 0x000f2400080010ff */
[----:B----4-:R-:W-:Y:S05]  /*f4c0*/  @!P0 BRA `(.L_x_95) ;  /* 0xfffffffc00f08947 */ /* 0x010fea000383ffff */
[----:B------:R-:W-:Y:S05]  /*f4d0*/  BRA `(.L_x_236) ;  /* 0xffffff70001c7947 */ /* 0x000fea000383ffff */
.L_x_106:
[----:B-1----:R-:W-:Y:S04]  /*f4e0*/  MOV R4, UR36 ;  /* 0x0000002400047c02 */ /* 0x002fe80008000f00 */
[----:B------:R1:W2:Y:S03]  /*f4f0*/  SYNCS.PHASECHK.TRANS64.TRYWAIT P1, [R4+URZ+0x30], R5 ;  /* 0x00003005040075a7 */ /* 0x0002a600080211ff */
[----:B--2---:R-:W-:Y:S05]  /*f500*/  @!P1 NANOSLEEP.SYNCS 0x989680 ;  /* 0x009896800000995d */ /* 0x004fea0003900000 */
[----:B------:R-:W2:Y:S02]  /*f510*/  @!P1 SYNCS.PHASECHK.TRANS64 P1, [R4+URZ+0x30], R5 ;  /* 0x00003005040095a7 */ /* 0x000ea400080210ff */
[----:B--2---:R-:W-:Y:S05]  /*f520*/  @!P1 BRA `(.L_x_106) ;  /* 0xfffffffc00ec9947 */ /* 0x004fea000383ffff */
[----:B------:R-:W-:Y:S05]  /*f530*/  BRA `(.L_x_105) ;  /* 0xffffff7c00387947 */ /* 0x000fea000383ffff */
.L_x_108:
[----:B------:R1:W1:Y:S02]  /*f540*/  SYNCS.PHASECHK.TRANS64.TRYWAIT P0, [R58+URZ+0xa0], R3 ;  /* 0x0000a0033a0075a7 */ /* 0x00026400080011ff */
[----:B-1----:R-:W-:Y:S05]  /*f550*/  @!P0 NANOSLEEP.SYNCS 0x989680 ;  /* 0x009896800000895d */ /* 0x002fea0003900000 */
[----:B------:R-:W1:Y:S02]  /*f560*/  @!P0 SYNCS.PHASECHK.TRANS64 P0, [R58+URZ+0xa0], R3 ;  /* 0x0000a0033a0085a7 */ /* 0x000e6400080010ff */
[----:B-1----:R-:W-:Y:S05]  /*f570*/  @!P0 BRA `(.L_x_108) ;  /* 0xfffffffc00f08947 */ /* 0x002fea000383ffff */
[----:B------:R-:W-:Y:S05]  /*f580*/  BRA `(.L_x_107) ;  /* 0xffffff7c005c7947 */ /* 0x000fea000383ffff */
.L_x_119:
[----:B-1----:R1:W3:Y:S02]  /*f590*/  SYNCS.PHASECHK.TRANS64.TRYWAIT P0, [R2+URZ+0x30], R0 ;  /* 0x00003000020075a7 */ /* 0x0022e400080011ff */
[----:B---3--:R-:W-:Y:S05]  /*f5a0*/  @!P0 NANOSLEEP.SYNCS 0x989680 ;  /* 0x009896800000895d */ /* 0x008fea0003900000 */
[----:B------:R-:W3:Y:S02]  /*f5b0*/  @!P0 SYNCS.PHASECHK.TRANS64 P0, [R2+URZ+0x30], R0 ;  /* 0x00003000020085a7 */ /* 0x000ee400080010ff */
[----:B---3--:R-:W-:Y:S05]  /*f5c0*/  @!P0 BRA `(.L_x_119) ;  /* 0xfffffffc00f08947 */ /* 0x008fea000383ffff */
[----:B------:R-:W-:Y:S05]  /*f5d0*/  BRA `(.L_x_118) ;  /* 0xffffff8800f87947 */ /* 0x000fea000383ffff */
.L_x_129:
[----:B-1----:R1:W3:Y:S02]  /*f5e0*/  SYNCS.PHASECHK.TRANS64.TRYWAIT P0, [R0+URZ+0x30], R20 ;  /* 0x00003014000075a7 */ /* 0x0022e400080011ff */
[----:B---3--:R-:W-:Y:S05]  /*f5f0*/  @!P0 NANOSLEEP.SYNCS 0x989680 ;  /* 0x009896800000895d */ /* 0x008fea0003900000 */
[----:B------:R-:W3:Y:S02]  /*f600*/  @!P0 SYNCS.PHASECHK.TRANS64 P0, [R0+URZ+0x30], R20 ;  /* 0x00003014000085a7 */ /* 0x000ee400080010ff */
[----:B---3--:R-:W-:Y:S05]  /*f610*/  @!P0 BRA `(.L_x_129) ;  /* 0xfffffffc00f08947 */ /* 0x008fea000383ffff */
[----:B------:R-:W-:Y:S05]  /*f620*/  BRA `(.L_x_128) ;  /* 0xffffff9800907947 */ /* 0x000fea000383ffff */
.L_x_139:
[----:B-1----:R1:W3:Y:S02]  /*f630*/  SYNCS.PHASECHK.TRANS64.TRYWAIT P0, [R0+URZ+0x30], R20 ;  /* 0x00003014000075a7 */ /* 0x0022e400080011ff */
[----:B---3--:R-:W-:Y:S05]  /*f640*/  @!P0 NANOSLEEP.SYNCS 0x989680 ;  /* 0x009896800000895d */ /* 0x008fea0003900000 */
[----:B------:R-:W3:Y:S02]  /*f650*/  @!P0 SYNCS.PHASECHK.TRANS64 P0, [R0+URZ+0x30], R20 ;  /* 0x00003014000085a7 */ /* 0x000ee400080010ff */
[----:B---3--:R-:W-:Y:S05]  /*f660*/  @!P0 BRA `(.L_x_139) ;  /* 0xfffffffc00f08947 */ /* 0x008fea000383ffff */
[----:B------:R-:W-:Y:S05]  /*f670*/  BRA `(.L_x_138) ;  /* 0xffffffa8000c7947 */ /* 0x000fea000383ffff */
.L_x_149:
[----:B-1----:R1:W3:Y:S02]  /*f680*/  SYNCS.PHASECHK.TRANS64.TRYWAIT P0, [R0+URZ+0x30], R20 ;  /* 0x00003014000075a7 */ /* 0x0022e400080011ff */
[----:B---3--:R-:W-:Y:S05]  /*f690*/  @!P0 NANOSLEEP.SYNCS 0x989680 ;  /* 0x009896800000895d */ /* 0x008fea0003900000 */
[----:B------:R-:W3:Y:S02]  /*f6a0*/  @!P0 SYNCS.PHASECHK.TRANS64 P0, [R0+URZ+0x30], R20 ;  /* 0x00003014000085a7 */ /* 0x000ee400080010ff */
[----:B---3--:R-:W-:Y:S05]  /*f6b0*/  @!P0 BRA `(.L_x_149) ;  /* 0xfffffffc00f08947 */ /* 0x008fea000383ffff */
[----:B------:R-:W-:Y:S05]  /*f6c0*/  BRA `(.L_x_148) ;  /* 0xffffffb400b47947 */ /* 0x000fea000383ffff */
.L_x_159:
[----:B-1----:R1:W2:Y:S02]  /*f6d0*/  SYNCS.PHASECHK.TRANS64.TRYWAIT P0, [R0+URZ+0x30], R20 ;  /* 0x00003014000075a7 */ /* 0x0022a400080011ff */
[----:B--2---:R-:W-:Y:S05]  /*f6e0*/  @!P0 NANOSLEEP.SYNCS 0x989680 ;  /* 0x009896800000895d */ /* 0x004fea0003900000 */
[----:B------:R-:W2:Y:S02]  /*f6f0*/  @!P0 SYNCS.PHASECHK.TRANS64 P0, [R0+URZ+0x30], R20 ;  /* 0x00003014000085a7 */ /* 0x000ea400080010ff */
[----:B--2---:R-:W-:Y:S05]  /*f700*/  @!P0 BRA `(.L_x_159) ;  /* 0xfffffffc00f08947 */ /* 0x004fea000383ffff */
[----:B------:R-:W-:Y:S05]  /*f710*/  BRA `(.L_x_158) ;  /* 0xffffffc400487947 */ /* 0x000fea000383ffff */
.L_x_169:
[----:B-1----:R1:W2:Y:S02]  /*f720*/  SYNCS.PHASECHK.TRANS64.TRYWAIT P0, [R0+URZ+0x30], R20 ;  /* 0x00003014000075a7 */ /* 0x0022a400080011ff */
[----:B--2---:R-:W-:Y:S05]  /*f730*/  @!P0 NANOSLEEP.SYNCS 0x989680 ;  /* 0x009896800000895d */ /* 0x004fea0003900000 */
[----:B------:R-:W2:Y:S02]  /*f740*/  @!P0 SYNCS.PHASECHK.TRANS64 P0, [R0+URZ+0x30], R20 ;  /* 0x00003014000085a7 */ /* 0x000ea400080010ff */
[----:B--2---:R-:W-:Y:S05]  /*f750*/  @!P0 BRA `(.L_x_169) ;  /* 0xfffffffc00f08947 */ /* 0x004fea000383ffff */
[----:B------:R-:W-:Y:S05]  /*f760*/  BRA `(.L_x_168) ;  /* 0xffffffd000f47947 */ /* 0x000fea000383ffff */
.L_x_179:
[----:B--2---:R2:W3:Y:S02]  /*f770*/  SYNCS.PHASECHK.TRANS64.TRYWAIT P0, [R0+URZ+0x30], R107 ;  /* 0x0000306b000075a7 */ /* 0x0044e400080011ff */
[----:B---3--:R-:W-:Y:S05]  /*f780*/  @!P0 NANOSLEEP.SYNCS 0x989680 ;  /* 0x009896800000895d */ /* 0x008fea0003900000 */
[----:B------:R-:W3:Y:S02]  /*f790*/  @!P0 SYNCS.PHASECHK.TRANS64 P0, [R0+URZ+0x30], R107 ;  /* 0x0000306b000085a7 */ /* 0x000ee400080010ff */
[----:B---3--:R-:W-:Y:S05]  /*f7a0*/  @!P0 BRA `(.L_x_179) ;  /* 0xfffffffc00f08947 */ /* 0x008fea000383ffff */
[----:B------:R-:W-:Y:S05]  /*f7b0*/  BRA `(.L_x_178) ;  /* 0xffffffe000807947 */ /* 0x000fea000383ffff */
        .weak           $__internal_0_$__cuda_sm10x_tcgen05_guardrail_trap_col_being_dealloced_not_returned_by_alloc
        .type           $__internal_0_$__cuda_sm10x_tcgen05_guardrail_trap_col_being_dealloced_not_returned_by_alloc,@function
        .size           $__internal_0_$__cuda_sm10x_tcgen05_guardrail_trap_col_being_dealloced_not_returned_by_alloc,($__internal_1_$__cuda_sm10x_tcgen05_guardrail_trap_phase_invalid_during_alloc - $__internal_0_$__cuda_sm10x_tcgen05_guardrail_trap_col_being_dealloced_not_returned_by_alloc)
$__internal_0_$__cuda_sm10x_tcgen05_guardrail_trap_col_being_dealloced_not_returned_by_alloc:
[----:B------:R-:W-:Y:S05]  /*f7c0*/  BPT.TRAP 0x1 ;  /* 0x000000040000795c */ /* 0x000fea0000300000 */
[----:B------:R-:W-:-:S04]  /*f7d0*/  HFMA2 R3, -RZ, RZ, 0, 0 ;  /* 0x00000000ff037431 */ /* 0x000fc800000001ff */
[----:B------:R-:W-:Y:S05]  /*f7e0*/  RET.REL.NODEC R2 `(_ZN7cutlass13device_kernelINS_4gemm6kernel13GemmUniversalIN4cute5tupleIJiiiiEEENS1_10collective13CollectiveMmaINS1_46MainloopSm100TmaUmmaWarpSpecializedBlockScaledILi3ELi2ELi2ENS5_IJNS4_1CILi4EEENSA_ILi1EEESC_EEEEENS5_IJNSA_ILi128EEESF_NSA_ILi256EEEEEENS5_IJNS_12float_e5m2_tENS_13float_ue8m0_tEEEENS5_IJNS5_IJlSC_lEEENS4_6LayoutINS5_IJNS5_IJNS5_IJNSA_ILi32EEESB_EEEiEEESP_NS5_IJSC_iEEEEEENS5_IJNS5_IJNS5_IJNSA_ILi16EEESB_EEEiEEENS5_IJNS5_IJNSA_ILi0EEESC_EEENSA_ILi512EEEEEENS5_IJSV_iEEEEEEEEEEESK_S12_NS4_8TiledMMAINS4_8MMA_AtomIJNS4_21SM100_MMA_MXF8F6F4_SSISI_SI_fSJ_Li128ELi128ELNS4_4UMMA5MajorE0ELS17_0ELNS16_7ScaleInE0ELS18_0EEEEEENSM_INS5_IJSC_SC_SC_EEENS5_IJSV_SV_SV_EEEEENS5_IJNS4_10UnderscoreES1E_S1E_EEEEENS5_IJNS4_13SM90_TMA_LOADES1H_EEENS5_IJNS4_14ComposedLayoutINS4_7SwizzleILi3ELi4ELi3EEENS4_18smem_ptr_flag_bitsILi8EEENSM_INS5_IJNSA_ILi8EEESF_EEENS5_IJSF_SC_EEEEEEENSM_INS5_IJNS5_IJNS5_IJSO_SC_EEENS5_IJSN_SC_EEEEEESC_NS5_IJSB_NSA_ILi2EEEEEEEEENS5_IJNS5_IJNS5_IJST_SX_EEESW_EEESV_NS5_IJSC_SX_EEEEEEEEEEEvNS4_8identityENS5_IJNS4_23SM90_TMA_LOAD_MULTICASTES26_EEES24_vS25_EENS_8epilogue10collective18CollectiveEpilogueINS29_23Sm100TmaWarpSpecializedILi4ELi2ELi16ELb1ELb0EEEJNS5_IJNSA_ILi64EEESF_SG_EEENS5_IJNSM_IS2E_SC_EENSM_INS5_IJSS_S1W_EEENS5_IJSC_S2E_EEEEEEEENS_10bfloat16_tESL_S2L_SL_NS29_6fusion15FusionCallbacksIS2D_NS2M_17LinearCombinationIS2L_fS2L_fLNS_15FloatRoundStyleE2EEES2F_S2K_JEEENS4_5SM1004TMEM4LOAD26SM100_TMEM_LOAD_32dp32b16xES1H_NS1J_INS1K_ILi1ELi4ELi3EEENS1M_ILi16EEENSM_INS5_IJS1O_SS_EEENS5_IJSS_SC_EEEEEEENS4_39AutoVectorizingCopyWithAssumedAlignmentILi128EEENS4_14SM90_TMA_STOREES31_S33_S33_EEEvvEEEEvNT_6ParamsE) ;  /* 0xffffff0802047950 */ /* 0x000fea0003c3ffff */
        .weak           $__internal_1_$__cuda_sm10x_tcgen05_guardrail_trap_phase_invalid_during_alloc
        .type           $__internal_1_$__cuda_sm10x_tcgen05_guardrail_trap_phase_invalid_during_alloc,@function
        .size           $__internal_1_$__cuda_sm10x_tcgen05_guardrail_trap_phase_invalid_during_alloc,($__internal_2_$__cuda_sm10x_tcgen05_guardrail_trap_unallocated_columns_being_dealloced - $__internal_1_$__cuda_sm10x_tcgen05_guardrail_trap_phase_invalid_during_alloc)
$__internal_1_$__cuda_sm10x_tcgen05_guardrail_trap_phase_invalid_during_alloc:
[----:B------:R-:W-:Y:S05]  /*f7f0*/  BPT.TRAP 0x1 ;  /* 0x000000040000795c */ /* 0x000fea0000300000 */
[----:B------:R-:W-:-:S04]  /*f800*/  MOV R3, 0x0 ;  /* 0x0000000000037802 */ /* 0x000fc80000000f00 */
[----:B------:R-:W-:Y:S05]  /*f810*/  RET.REL.NODEC R2 `(_ZN7cutlass13device_kernelINS_4gemm6kernel13GemmUniversalIN4cute5tupleIJiiiiEEENS1_10collective13CollectiveMmaINS1_46MainloopSm100TmaUmmaWarpSpecializedBlockScaledILi3ELi2ELi2ENS5_IJNS4_1CILi4EEENSA_ILi1EEESC_EEEEENS5_IJNSA_ILi128EEESF_NSA_ILi256EEEEEENS5_IJNS_12float_e5m2_tENS_13float_ue8m0_tEEEENS5_IJNS5_IJlSC_lEEENS4_6LayoutINS5_IJNS5_IJNS5_IJNSA_ILi32EEESB_EEEiEEESP_NS5_IJSC_iEEEEEENS5_IJNS5_IJNS5_IJNSA_ILi16EEESB_EEEiEEENS5_IJNS5_IJNSA_ILi0EEESC_EEENSA_ILi512EEEEEENS5_IJSV_iEEEEEEEEEEESK_S12_NS4_8TiledMMAINS4_8MMA_AtomIJNS4_21SM100_MMA_MXF8F6F4_SSISI_SI_fSJ_Li128ELi128ELNS4_4UMMA5MajorE0ELS17_0ELNS16_7ScaleInE0ELS18_0EEEEEENSM_INS5_IJSC_SC_SC_EEENS5_IJSV_SV_SV_EEEEENS5_IJNS4_10UnderscoreES1E_S1E_EEEEENS5_IJNS4_13SM90_TMA_LOADES1H_EEENS5_IJNS4_14ComposedLayoutINS4_7SwizzleILi3ELi4ELi3EEENS4_18smem_ptr_flag_bitsILi8EEENSM_INS5_IJNSA_ILi8EEESF_EEENS5_IJSF_SC_EEEEEEENSM_INS5_IJNS5_IJNS5_IJSO_SC_EEENS5_IJSN_SC_EEEEEESC_NS5_IJSB_NSA_ILi2EEEEEEEEENS5_IJNS5_IJNS5_IJST_SX_EEESW_EEESV_NS5_IJSC_SX_EEEEEEEEEEEvNS4_8identityENS5_IJNS4_23SM90_TMA_LOAD_MULTICASTES26_EEES24_vS25_EENS_8epilogue10collective18CollectiveEpilogueINS29_23Sm100TmaWarpSpecializedILi4ELi2ELi16ELb1ELb0EEEJNS5_IJNSA_ILi64EEESF_SG_EEENS5_IJNSM_IS2E_SC_EENSM_INS5_IJSS_S1W_EEENS5_IJSC_S2E_EEEEEEEENS_10bfloat16_tESL_S2L_SL_NS29_6fusion15FusionCallbacksIS2D_NS2M_17LinearCombinationIS2L_fS2L_fLNS_15FloatRoundStyleE2EEES2F_S2K_JEEENS4_5SM1004TMEM4LOAD26SM100_TMEM_LOAD_32dp32b16xES1H_NS1J_INS1K_ILi1ELi4ELi3EEENS1M_ILi16EEENSM_INS5_IJS1O_SS_EEENS5_IJSS_SC_EEEEEEENS4_39AutoVectorizingCopyWithAssumedAlignmentILi128EEENS4_14SM90_TMA_STOREES31_S33_S33_EEEvvEEEEvNT_6ParamsE) ;  /* 0xffffff0402f87950 */ /* 0x000fea0003c3ffff */
        .weak           $__internal_2_$__cuda_sm10x_tcgen05_guardrail_trap_unallocated_columns_being_dealloced
        .type           $__internal_2_$__cuda_sm10x_tcgen05_guardrail_trap_unallocated_columns_being_dealloced,@function
        .size           $__internal_2_$__cuda_sm10x_tcgen05_guardrail_trap_unallocated_columns_being_dealloced,(.L_x_238 - $__internal_2_$__cuda_sm10x_tcgen05_guardrail_trap_unallocated_columns_being_dealloced)
$__internal_2_$__cuda_sm10x_tcgen05_guardrail_trap_unallocated_columns_being_dealloced:
[----:B------:R-:W-:Y:S05]  /*f820*/  BPT.TRAP 0x1 ;  /* 0x000000040000795c */ /* 0x000fea0000300000 */
[----:B------:R-:W-:-:S04]  /*f830*/  HFMA2 R3, -RZ, RZ, 0, 0 ;  /* 0x00000000ff037431 */ /* 0x000fc800000001ff */
[----:B------:R-:W-:Y:S05]  /*f840*/  RET.REL.NODEC R2 `(_ZN7cutlass13device_kernelINS_4gemm6kernel13GemmUniversalIN4cute5tupleIJiiiiEEENS1_10collective13CollectiveMmaINS1_46MainloopSm100TmaUmmaWarpSpecializedBlockScaledILi3ELi2ELi2ENS5_IJNS4_1CILi4EEENSA_ILi1EEESC_EEEEENS5_IJNSA_ILi128EEESF_NSA_ILi256EEEEEENS5_IJNS_12float_e5m2_tENS_13float_ue8m0_tEEEENS5_IJNS5_IJlSC_lEEENS4_6LayoutINS5_IJNS5_IJNS5_IJNSA_ILi32EEESB_EEEiEEESP_NS5_IJSC_iEEEEEENS5_IJNS5_IJNS5_IJNSA_ILi16EEESB_EEEiEEENS5_IJNS5_IJNSA_ILi0EEESC_EEENSA_ILi512EEEEEENS5_IJSV_iEEEEEEEEEEESK_S12_NS4_8TiledMMAINS4_8MMA_AtomIJNS4_21SM100_MMA_MXF8F6F4_SSISI_SI_fSJ_Li128ELi128ELNS4_4UMMA5MajorE0ELS17_0ELNS16_7ScaleInE0ELS18_0EEEEEENSM_INS5_IJSC_SC_SC_EEENS5_IJSV_SV_SV_EEEEENS5_IJNS4_10UnderscoreES1E_S1E_EEEEENS5_IJNS4_13SM90_TMA_LOADES1H_EEENS5_IJNS4_14ComposedLayoutINS4_7SwizzleILi3ELi4ELi3EEENS4_18smem_ptr_flag_bitsILi8EEENSM_INS5_IJNSA_ILi8EEESF_EEENS5_IJSF_SC_EEEEEEENSM_INS5_IJNS5_IJNS5_IJSO_SC_EEENS5_IJSN_SC_EEEEEESC_NS5_IJSB_NSA_ILi2EEEEEEEEENS5_IJNS5_IJNS5_IJST_SX_EEESW_EEESV_NS5_IJSC_SX_EEEEEEEEEEEvNS4_8identityENS5_IJNS4_23SM90_TMA_LOAD_MULTICASTES26_EEES24_vS25_EENS_8epilogue10collective18CollectiveEpilogueINS29_23Sm100TmaWarpSpecializedILi4ELi2ELi16ELb1ELb0EEEJNS5_IJNSA_ILi64EEESF_SG_EEENS5_IJNSM_IS2E_SC_EENSM_INS5_IJSS_S1W_EEENS5_IJSC_S2E_EEEEEEEENS_10bfloat16_tESL_S2L_SL_NS29_6fusion15FusionCallbacksIS2D_NS2M_17LinearCombinationIS2L_fS2L_fLNS_15FloatRoundStyleE2EEES2F_S2K_JEEENS4_5SM1004TMEM4LOAD26SM100_TMEM_LOAD_32dp32b16xES1H_NS1J_INS1K_ILi1ELi4ELi3EEENS1M_ILi16EEENSM_INS5_IJS1O_SS_EEENS5_IJSS_SC_EEEEEEENS4_39AutoVectorizingCopyWithAssumedAlignmentILi128EEENS4_14SM90_TMA_STOREES31_S33_S33_EEEvvEEEEvNT_6ParamsE) ;  /* 0xffffff0402ec7950 */ /* 0x000fea0003c3ffff */
.L_x_237:
[----:B------:R-:W-:-:S00]  /*f850*/  BRA `(.L_x_237) ;  /* 0xfffffffc00fc7947 */ /* 0x000fc0000383ffff */
[----:B------:R-:W-:-:S00]  /*f860*/  NOP ;  /* 0x0000000000007918 */ /* 0x000fc00000000000 */
        /* <DEDUP_REMOVED lines=9> */
.L_x_238:


//--------------------- .nv.global.init           --------------------------
	.section	.nv.global.init,"aw",@progbits
.nv.global.init:
	.type		$str$27,@object
	.size		$str$27,($str$28 - $str$27)
$str$27:
        /*0000*/ 	.byte	0x28, 0x61, 0x64, 0x64, 0x72, 0x65, 0x73, 0x73, 0x20, 0x26, 0x20, 0x6d, 0x61, 0x73, 0x6b, 0x29
        /*0010*/ 	.byte	0x20, 0x3d, 0x3d, 0x20, 0x30, 0x00
	.type		$str$28,@object
	.size		$str$28,($str$26 - $str$28)
$str$28:
        /*0016*/ 	.byte	0x2f, 0x74, 0x6d, 0x70, 0x2f, 0x63, 0x75, 0x74, 0x6c, 0x61, 0x73, 0x73, 0x5f, 0x73, 0x77, 0x65
        /*0026*/ 	.byte	0x65, 0x70, 0x5f, 0x73, 0x72, 0x63, 0x2f, 0x69, 0x6e, 0x63, 0x6c, 0x75, 0x64, 0x65, 0x2f, 0x63
        /*0036*/ 	.byte	0x75, 0x74, 0x65, 0x2f, 0x70, 0x6f, 0x69, 0x6e, 0x74, 0x65, 0x72, 0x5f, 0x66, 0x6c, 0x61, 0x67
        /*0046*/ 	.byte	0x67, 0x65, 0x64, 0x2e, 0x68, 0x70, 0x70, 0x00
	.type		$str$26,@object
	.size		$str$26,($str$25 - $str$26)
$str$26:
        /*004e*/ 	.byte	0x2f, 0x74, 0x6d, 0x70, 0x2f, 0x63, 0x75, 0x74, 0x6c, 0x61, 0x73, 0x73, 0x5f, 0x73, 0x77, 0x65
        /*005e*/ 	.byte	0x65, 0x70, 0x5f, 0x73, 0x72, 0x63, 0x2f, 0x69, 0x6e, 0x63, 0x6c, 0x75, 0x64, 0x65, 0x2f, 0x63
        /*006e*/ 	.byte	0x75, 0x74, 0x65, 0x2f, 0x61, 0x74, 0x6f, 0x6d, 0x2f, 0x63, 0x6f, 0x70, 0x79, 0x5f, 0x74, 0x72
        /*007e*/ 	.byte	0x61, 0x69, 0x74, 0x73, 0x5f, 0x73, 0x6d, 0x31, 0x30, 0x30, 0x2e, 0x68, 0x70, 0x70, 0x00
	.type		$str$25,@object
	.size		$str$25,(__unnamed_1 - $str$25)
$str$25:
        /*008d*/ 	.byte	0x28, 0x28, 0x75, 0x69, 0x6e, 0x74, 0x33, 0x32, 0x5f, 0x74, 0x28, 0x74, 0x68, 0x72, 0x65, 0x61
        /*009d*/ 	.byte	0x64, 0x49, 0x64, 0x78, 0x2e, 0x78, 0x29, 0x20, 0x2f, 0x20, 0x33, 0x32, 0x29, 0x20, 0x25, 0x20
        /*00ad*/ 	.byte	0x34, 0x29, 0x20, 0x3d, 0x3d, 0x20, 0x28, 0x28, 0x28, 0x74, 0x6d, 0x65, 0x6d, 0x5f, 0x61, 0x64
        /*00bd*/ 	.byte	0x64, 0x72, 0x20, 0x3e, 0x3e, 0x20, 0x31, 0x36, 0x29, 0x20, 0x2f, 0x20, 0x33, 0x32, 0x29, 0x20
        /*00cd*/ 	.byte	0x25, 0x20, 0x34, 0x29, 0x00
	.type		__unnamed_1,@object
	.size		__unnamed_1,(__unnamed_2 - __unnamed_1)
__unnamed_1:
        /*00d2*/ 	.byte	0x61, 0x75, 0x74, 0x6f, 0x20, 0x63, 0x75, 0x74, 0x65, 0x3a, 0x3a, 0x61, 0x73, 0x5f, 0x70, 0x6f
        /* <DEDUP_REMOVED lines=24> */
        /*0262*/ 	.byte	0x43, 0x3c, 0x32, 0x30, 0x34, 0x38, 0x3e, 0x3e, 0x3e, 0x3e, 0x5d, 0x00
	.type		__unnamed_2,@object
	.size		__unnamed_2,(.L_2 - __unnamed_2)
__unnamed_2:
        /* <DEDUP_REMOVED lines=40> */
        /*04ee*/ 	.byte	0x3a, 0x3a, 0x43, 0x3c, 0x30, 0x3e, 0x3e, 0x3e, 0x3e, 0x5d, 0x00
.L_2:


//--------------------- .nv.shared._ZN7cutlass13device_kernelINS_4gemm6kernel13GemmUniversalIN4cute5tupleIJiiiiEEENS1_10collective13CollectiveMmaINS1_46MainloopSm100TmaUmmaWarpSpecializedBlockScaledILi3ELi2ELi2ENS5_IJNS4_1CILi4EEENSA_ILi1EEESC_EEEEENS5_IJNSA_ILi128EEESF_NSA_ILi256EEEEEENS5_IJNS_12float_e5m2_tENS_13float_ue8m0_tEEEENS5_IJNS5_IJlSC_lEEENS4_6LayoutINS5_IJNS5_IJNS5_IJNSA_ILi32EEESB_EEEiEEESP_NS5_IJSC_iEEEEEENS5_IJNS5_IJNS5_IJNSA_ILi16EEESB_EEEiEEENS5_IJNS5_IJNSA_ILi0EEESC_EEENSA_ILi512EEEEEENS5_IJSV_iEEEEEEEEEEESK_S12_NS4_8TiledMMAINS4_8MMA_AtomIJNS4_21SM100_MMA_MXF8F6F4_SSISI_SI_fSJ_Li128ELi128ELNS4_4UMMA5MajorE0ELS17_0ELNS16_7ScaleInE0ELS18_0EEEEEENSM_INS5_IJSC_SC_SC_EEENS5_IJSV_SV_SV_EEEEENS5_IJNS4_10UnderscoreES1E_S1E_EEEEENS5_IJNS4_13SM90_TMA_LOADES1H_EEENS5_IJNS4_14ComposedLayoutINS4_7SwizzleILi3ELi4ELi3EEENS4_18smem_ptr_flag_bitsILi8EEENSM_INS5_IJNSA_ILi8EEESF_EEENS5_IJSF_SC_EEEEEEENSM_INS5_IJNS5_IJNS5_IJSO_SC_EEENS5_IJSN_SC_EEEEEESC_NS5_IJSB_NSA_ILi2EEEEEEEEENS5_IJNS5_IJNS5_IJST_SX_EEESW_EEESV_NS5_IJSC_SX_EEEEEEEEEEEvNS4_8identityENS5_IJNS4_23SM90_TMA_LOAD_MULTICASTES26_EEES24_vS25_EENS_8epilogue10collective18CollectiveEpilogueINS29_23Sm100TmaWarpSpecializedILi4ELi2ELi16ELb1ELb0EEEJNS5_IJNSA_ILi64EEESF_SG_EEENS5_IJNSM_IS2E_SC_EENSM_INS5_IJSS_S1W_EEENS5_IJSC_S2E_EEEEEEEENS_10bfloat16_tESL_S2L_SL_NS29_6fusion15FusionCallbacksIS2D_NS2M_17LinearCombinationIS2L_fS2L_fLNS_15FloatRoundStyleE2EEES2F_S2K_JEEENS4_5SM1004TMEM4LOAD26SM100_TMEM_LOAD_32dp32b16xES1H_NS1J_INS1K_ILi1ELi4ELi3EEENS1M_ILi16EEENSM_INS5_IJS1O_SS_EEENS5_IJSS_SC_EEEEEEENS4_39AutoVectorizingCopyWithAssumedAlignmentILi128EEENS4_14SM90_TMA_STOREES31_S33_S33_EEEvvEEEEvNT_6ParamsE --------------------------
	.section	.nv.shared._ZN7cutlass13device_kernelINS_4gemm6kernel13GemmUniversalIN4cute5tupleIJiiiiEEENS1_10collective13CollectiveMmaINS1_46MainloopSm100TmaUmmaWarpSpecializedBlockScaledILi3ELi2ELi2ENS5_IJNS4_1CILi4EEENSA_ILi1EEESC_EEEEENS5_IJNSA_ILi128EEESF_NSA_ILi256EEEEEENS5_IJNS_12float_e5m2_tENS_13float_ue8m0_tEEEENS5_IJNS5_IJlSC_lEEENS4_6LayoutINS5_IJNS5_IJNS5_IJNSA_ILi32EEESB_EEEiEEESP_NS5_IJSC_iEEEEEENS5_IJNS5_IJNS5_IJNSA_ILi16EEESB_EEEiEEENS5_IJNS5_IJNSA_ILi0EEESC_EEENSA_ILi512EEEEEENS5_IJSV_iEEEEEEEEEEESK_S12_NS4_8TiledMMAINS4_8MMA_AtomIJNS4_21SM100_MMA_MXF8F6F4_SSISI_SI_fSJ_Li128ELi128ELNS4_4UMMA5MajorE0ELS17_0ELNS16_7ScaleInE0ELS18_0EEEEEENSM_INS5_IJSC_SC_SC_EEENS5_IJSV_SV_SV_EEEEENS5_IJNS4_10UnderscoreES1E_S1E_EEEEENS5_IJNS4_13SM90_TMA_LOADES1H_EEENS5_IJNS4_14ComposedLayoutINS4_7SwizzleILi3ELi4ELi3EEENS4_18smem_ptr_flag_bitsILi8EEENSM_INS5_IJNSA_ILi8EEESF_EEENS5_IJSF_SC_EEEEEEENSM_INS5_IJNS5_IJNS5_IJSO_SC_EEENS5_IJSN_SC_EEEEEESC_NS5_IJSB_NSA_ILi2EEEEEEEEENS5_IJNS5_IJNS5_IJST_SX_EEESW_EEESV_NS5_IJSC_SX_EEEEEEEEEEEvNS4_8identityENS5_IJNS4_23SM90_TMA_LOAD_MULTICASTES26_EEES24_vS25_EENS_8epilogue10collective18CollectiveEpilogueINS29_23Sm100TmaWarpSpecializedILi4ELi2ELi16ELb1ELb0EEEJNS5_IJNSA_ILi64EEESF_SG_EEENS5_IJNSM_IS2E_SC_EENSM_INS5_IJSS_S1W_EEENS5_IJSC_S2E_EEEEEEEENS_10bfloat16_tESL_S2L_SL_NS29_6fusion15FusionCallbacksIS2D_NS2M_17LinearCombinationIS2L_fS2L_fLNS_15FloatRoundStyleE2EEES2F_S2K_JEEENS4_5SM1004TMEM4LOAD26SM100_TMEM_LOAD_32dp32b16xES1H_NS1J_INS1K_ILi1ELi4ELi3EEENS1M_ILi16EEENSM_INS5_IJS1O_SS_EEENS5_IJSS_SC_EEEEEEENS4_39AutoVectorizingCopyWithAssumedAlignmentILi128EEENS4_14SM90_TMA_STOREES31_S33_S33_EEEvvEEEEvNT_6ParamsE,"aw",@nobits
	.sectionflags	@""
	.align	16
	.zero		1024


//--------------------- .nv.shared.reserved.0     --------------------------
	.section	.nv.shared.reserved.0,"aw",@nobits
	.weak		__nv_reservedSMEM_offset_0_alias
	.size		__nv_reservedSMEM_offset_0_alias, 0, 64
	.other		__nv_reservedSMEM_offset_0_alias,@"STO_CUDA_RESERVED_SHARED STV_DEFAULT"
__nv_reservedSMEM_offset_0_alias:
	.zero		0
.nv.shared.reserved.0:
	.zero		64
	.weak		__nv_reservedSMEM_tcgen05_partition
	.type		__nv_reservedSMEM_tcgen05_partition,@object
	.size		__nv_reservedSMEM_tcgen05_partition,(.L_0 - __nv_reservedSMEM_tcgen05_partition)
__nv_reservedSMEM_tcgen05_partition:
	.zero		32
.L_0:


//--------------------- .nv.global                --------------------------
	.section	.nv.global,"aw",@nobits
.nv.global:
	.type		_ZN40_INTERNAL_a67a9408_4_k_cu_6261a9f0_215734cute1_E,@object
	.size		_ZN40_INTERNAL_a67a9408_4_k_cu_6261a9f0_215734cute1_E,(_ZN40_INTERNAL_a67a9408_4_k_cu_6261a9f0_215734cuda3std3__45__cpo6cbeginE - _ZN40_INTERNAL_a67a9408_4_k_cu_6261a9f0_215734cute1_E)
_ZN40_INTERNAL_a67a9408_4_k_cu_6261a9f0_215734cute1_E:
	.zero		1
	.type		_ZN40_INTERNAL_a67a9408_4_k_cu_6261a9f0_215734cuda3std3__45__cpo6cbeginE,@object
	.size		_ZN40_INTERNAL_a67a9408_4_k_cu_6261a9f0_215734cuda3std3__45__cpo6cbeginE,(_ZN40_INTERNAL_a67a9408_4_k_cu_6261a9f0_215734cuda3std3__48in_placeE - _ZN40_INTERNAL_a67a9408_4_k_cu_6261a9f0_215734cuda3std3__45__cpo6cbeginE)
_ZN40_INTERNAL_a67a9408_4_k_cu_6261a9f0_215734cuda3std3__45__cpo6cbeginE:
	.zero		1
	.type		_ZN40_INTERNAL_a67a9408_4_k_cu_6261a9f0_215734cuda3std3__48in_placeE,@object
	.size		_ZN40_INTERNAL_a67a9408_4_k_cu_6261a9f0_215734cuda3std3__48in_placeE,(_ZN40_INTERNAL_a67a9408_4_k_cu_6261a9f0_215734cuda3std6ranges3__45__cpo9iter_moveE - _ZN40_INTERNAL_a67a9408_4_k_cu_6261a9f0_215734cuda3std3__48in_placeE)
_ZN40_INTERNAL_a67a9408_4_k_cu_6261a9f0_215734cuda3std3__48in_placeE:
	.zero		1
	.type		_ZN40_INTERNAL_a67a9408_4_k_cu_6261a9f0_215734cuda3std6ranges3__45__cpo9iter_moveE,@object
	.size		_ZN40_INTERNAL_a67a9408_4_k_cu_6261a9f0_215734cuda3std6ranges3__45__cpo9iter_moveE,(_ZN40_INTERNAL_a67a9408_4_k_cu_6261a9f0_215734cuda3std3__45__cpo5beginE - _ZN40_INTERNAL_a67a9408_4_k_cu_6261a9f0_215734cuda3std6ranges3__45__cpo9iter_moveE)
_ZN40_INTERNAL_a67a9408_4_k_cu_6261a9f0_215734cuda3std6ranges3__45__cpo9iter_moveE:
	.zero		1
	.type		_ZN40_INTERNAL_a67a9408_4_k_cu_6261a9f0_215734cuda3std3__45__cpo5beginE,@object
	.size		_ZN40_INTERNAL_a67a9408_4_k_cu_6261a9f0_215734cuda3std3__45__cpo5beginE,(_ZN40_INTERNAL_a67a9408_4_k_cu_6261a9f0_215734cuda3std3__442_GLOBAL__N__a67a9408_4_k_cu_6261a9f0_215736ignoreE - _ZN40_INTERNAL_a67a9408_4_k_cu_6261a9f0_215734cuda3std3__45__cpo5beginE)
_ZN40_INTERNAL_a67a9408_4_k_cu_6261a9f0_215734cuda3std3__45__cpo5beginE:
	.zero		1
	.type		_ZN40_INTERNAL_a67a9408_4_k_cu_6261a9f0_215734cuda3std3__442_GLOBAL__N__a67a9408_4_k_cu_6261a9f0_215736ignoreE,@object
	.size		_ZN40_INTERNAL_a67a9408_4_k_cu_6261a9f0_215734cuda3std3__442_GLOBAL__N__a67a9408_4_k_cu_6261a9f0_215736ignoreE,(_ZN40_INTERNAL_a67a9408_4_k_cu_6261a9f0_215734cute7productE - _ZN40_INTERNAL_a67a9408_4_k_cu_6261a9f0_215734cuda3std3__442_GLOBAL__N__a67a9408_4_k_cu_6261a9f0_215736ignoreE)
_ZN40_INTERNAL_a67a9408_4_k_cu_6261a9f0_215734cuda3std3__442_GLOBAL__N__a67a9408_4_k_cu_6261a9f0_215736ignoreE:
	.zero		1
	.type		_ZN40_INTERNAL_a67a9408_4_k_cu_6261a9f0_215734cute7productE,@object
	.size		_ZN40_INTERNAL_a67a9408_4_k_cu_6261a9f0_215734cute7productE,(_ZN40_INTERNAL_a67a9408_4_k_cu_6261a9f0_215734cuda3std3__45__cpo3endE - _ZN40_INTERNAL_a67a9408_4_k_cu_6261a9f0_215734cute7productE)
_ZN40_INTERNAL_a67a9408_4_k_cu_6261a9f0_215734cute7productE:
	.zero		1
	.type		_ZN40_INTERNAL_a67a9408_4_k_cu_6261a9f0_215734cuda3std3__45__cpo3endE,@object
	.size		_ZN40_INTERNAL_a67a9408_4_k_cu_6261a9f0_215734cuda3std3__45__cpo3endE,(_ZN40_INTERNAL_a67a9408_4_k_cu_6261a9f0_215734cuda3std3__419piecewise_constructE - _ZN40_INTERNAL_a67a9408_4_k_cu_6261a9f0_215734cuda3std3__45__cpo3endE)
_ZN40_INTERNAL_a67a9408_4_k_cu_6261a9f0_215734cuda3std3__45__cpo3endE:
	.zero		1
	.type		_ZN40_INTERNAL_a67a9408_4_k_cu_6261a9f0_215734cuda3std3__419piecewise_constructE,@object
	.size		_ZN40_INTERNAL_a67a9408_4_k_cu_6261a9f0_215734cuda3std3__419piecewise_constructE,(_ZN40_INTERNAL_a67a9408_4_k_cu_6261a9f0_215734cuda3std3__45__cpo4cendE - _ZN40_INTERNAL_a67a9408_4_k_cu_6261a9f0_215734cuda3std3__419piecewise_constructE)
_ZN40_INTERNAL_a67a9408_4_k_cu_6261a9f0_215734cuda3std3__419piecewise_constructE:
	.zero		1
	.type		_ZN40_INTERNAL_a67a9408_4_k_cu_6261a9f0_215734cuda3std3__45__cpo4cendE,@object
	.size		_ZN40_INTERNAL_a67a9408_4_k_cu_6261a9f0_215734cuda3std3__45__cpo4cendE,(_ZN40_INTERNAL_a67a9408_4_k_cu_6261a9f0_215734cuda3std6ranges3__45__cpo4swapE - _ZN40_INTERNAL_a67a9408_4_k_cu_6261a9f0_215734cuda3std3__45__cpo4cendE)
_ZN40_INTERNAL_a67a9408_4_k_cu_6261a9f0_215734cuda3std3__45__cpo4cendE:
	.zero		1
	.type		_ZN40_INTERNAL_a67a9408_4_k_cu_6261a9f0_215734cuda3std6ranges3__45__cpo4swapE,@object
	.size		_ZN40_INTERNAL_a67a9408_4_k_cu_6261a9f0_215734cuda3std6ranges3__45__cpo4swapE,(.L_10 - _ZN40_INTERNAL_a67a9408_4_k_cu_6261a9f0_215734cuda3std6ranges3__45__cpo4swapE)
_ZN40_INTERNAL_a67a9408_4_k_cu_6261a9f0_215734cuda3std6ranges3__45__cpo4swapE:
	.zero		1
.L_10:


//--------------------- .nv.constant0._ZN7cutlass13device_kernelINS_4gemm6kernel13GemmUniversalIN4cute5tupleIJiiiiEEENS1_10collective13CollectiveMmaINS1_46MainloopSm100TmaUmmaWarpSpecializedBlockScaledILi3ELi2ELi2ENS5_IJNS4_1CILi4EEENSA_ILi1EEESC_EEEEENS5_IJNSA_ILi128EEESF_NSA_ILi256EEEEEENS5_IJNS_12float_e5m2_tENS_13float_ue8m0_tEEEENS5_IJNS5_IJlSC_lEEENS4_6LayoutINS5_IJNS5_IJNS5_IJNSA_ILi32EEESB_EEEiEEESP_NS5_IJSC_iEEEEEENS5_IJNS5_IJNS5_IJNSA_ILi16EEESB_EEEiEEENS5_IJNS5_IJNSA_ILi0EEESC_EEENSA_ILi512EEEEEENS5_IJSV_iEEEEEEEEEEESK_S12_NS4_8TiledMMAINS4_8MMA_AtomIJNS4_21SM100_MMA_MXF8F6F4_SSISI_SI_fSJ_Li128ELi128ELNS4_4UMMA5MajorE0ELS17_0ELNS16_7ScaleInE0ELS18_0EEEEEENSM_INS5_IJSC_SC_SC_EEENS5_IJSV_SV_SV_EEEEENS5_IJNS4_10UnderscoreES1E_S1E_EEEEENS5_IJNS4_13SM90_TMA_LOADES1H_EEENS5_IJNS4_14ComposedLayoutINS4_7SwizzleILi3ELi4ELi3EEENS4_18smem_ptr_flag_bitsILi8EEENSM_INS5_IJNSA_ILi8EEESF_EEENS5_IJSF_SC_EEEEEEENSM_INS5_IJNS5_IJNS5_IJSO_SC_EEENS5_IJSN_SC_EEEEEESC_NS5_IJSB_NSA_ILi2EEEEEEEEENS5_IJNS5_IJNS5_IJST_SX_EEESW_EEESV_NS5_IJSC_SX_EEEEEEEEEEEvNS4_8identityENS5_IJNS4_23SM90_TMA_LOAD_MULTICASTES26_EEES24_vS25_EENS_8epilogue10collective18CollectiveEpilogueINS29_23Sm100TmaWarpSpecializedILi4ELi2ELi16ELb1ELb0EEEJNS5_IJNSA_ILi64EEESF_SG_EEENS5_IJNSM_IS2E_SC_EENSM_INS5_IJSS_S1W_EEENS5_IJSC_S2E_EEEEEEEENS_10bfloat16_tESL_S2L_SL_NS29_6fusion15FusionCallbacksIS2D_NS2M_17LinearCombinationIS2L_fS2L_fLNS_15FloatRoundStyleE2EEES2F_S2K_JEEENS4_5SM1004TMEM4LOAD26SM100_TMEM_LOAD_32dp32b16xES1H_NS1J_INS1K_ILi1ELi4ELi3EEENS1M_ILi16EEENSM_INS5_IJS1O_SS_EEENS5_IJSS_SC_EEEEEEENS4_39AutoVectorizingCopyWithAssumedAlignmentILi128EEENS4_14SM90_TMA_STOREES31_S33_S33_EEEvvEEEEvNT_6ParamsE --------------------------
	.section	.nv.constant0._ZN7cutlass13device_kernelINS_4gemm6kernel13GemmUniversalIN4cute5tupleIJiiiiEEENS1_10collective13CollectiveMmaINS1_46MainloopSm100TmaUmmaWarpSpecializedBlockScaledILi3ELi2ELi2ENS5_IJNS4_1CILi4EEENSA_ILi1EEESC_EEEEENS5_IJNSA_ILi128EEESF_NSA_ILi256EEEEEENS5_IJNS_12float_e5m2_tENS_13float_ue8m0_tEEEENS5_IJNS5_IJlSC_lEEENS4_6LayoutINS5_IJNS5_IJNS5_IJNSA_ILi32EEESB_EEEiEEESP_NS5_IJSC_iEEEEEENS5_IJNS5_IJNS5_IJNSA_ILi16EEESB_EEEiEEENS5_IJNS5_IJNSA_ILi0EEESC_EEENSA_ILi512EEEEEENS5_IJSV_iEEEEEEEEEEESK_S12_NS4_8TiledMMAINS4_8MMA_AtomIJNS4_21SM100_MMA_MXF8F6F4_SSISI_SI_fSJ_Li128ELi128ELNS4_4UMMA5MajorE0ELS17_0ELNS16_7ScaleInE0ELS18_0EEEEEENSM_INS5_IJSC_SC_SC_EEENS5_IJSV_SV_SV_EEEEENS5_IJNS4_10UnderscoreES1E_S1E_EEEEENS5_IJNS4_13SM90_TMA_LOADES1H_EEENS5_IJNS4_14ComposedLayoutINS4_7SwizzleILi3ELi4ELi3EEENS4_18smem_ptr_flag_bitsILi8EEENSM_INS5_IJNSA_ILi8EEESF_EEENS5_IJSF_SC_EEEEEEENSM_INS5_IJNS5_IJNS5_IJSO_SC_EEENS5_IJSN_SC_EEEEEESC_NS5_IJSB_NSA_ILi2EEEEEEEEENS5_IJNS5_IJNS5_IJST_SX_EEESW_EEESV_NS5_IJSC_SX_EEEEEEEEEEEvNS4_8identityENS5_IJNS4_23SM90_TMA_LOAD_MULTICASTES26_EEES24_vS25_EENS_8epilogue10collective18CollectiveEpilogueINS29_23Sm100TmaWarpSpecializedILi4ELi2ELi16ELb1ELb0EEEJNS5_IJNSA_ILi64EEESF_SG_EEENS5_IJNSM_IS2E_SC_EENSM_INS5_IJSS_S1W_EEENS5_IJSC_S2E_EEEEEEEENS_10bfloat16_tESL_S2L_SL_NS29_6fusion15FusionCallbacksIS2D_NS2M_17LinearCombinationIS2L_fS2L_fLNS_15FloatRoundStyleE2EEES2F_S2K_JEEENS4_5SM1004TMEM4LOAD26SM100_TMEM_LOAD_32dp32b16xES1H_NS1J_INS1K_ILi1ELi4ELi3EEENS1M_ILi16EEENSM_INS5_IJS1O_SS_EEENS5_IJSS_SC_EEEEEEENS4_39AutoVectorizingCopyWithAssumedAlignmentILi128EEENS4_14SM90_TMA_STOREES31_S33_S33_EEEvvEEEEvNT_6ParamsE,"a",@progbits
	.sectionflags	@""
	.align	4
.nv.constant0._ZN7cutlass13device_kernelINS_4gemm6kernel13GemmUniversalIN4cute5tupleIJiiiiEEENS1_10collective13CollectiveMmaINS1_46MainloopSm100TmaUmmaWarpSpecializedBlockScaledILi3ELi2ELi2ENS5_IJNS4_1CILi4EEENSA_ILi1EEESC_EEEEENS5_IJNSA_ILi128EEESF_NSA_ILi256EEEEEENS5_IJNS_12float_e5m2_tENS_13float_ue8m0_tEEEENS5_IJNS5_IJlSC_lEEENS4_6LayoutINS5_IJNS5_IJNS5_IJNSA_ILi32EEESB_EEEiEEESP_NS5_IJSC_iEEEEEENS5_IJNS5_IJNS5_IJNSA_ILi16EEESB_EEEiEEENS5_IJNS5_IJNSA_ILi0EEESC_EEENSA_ILi512EEEEEENS5_IJSV_iEEEEEEEEEEESK_S12_NS4_8TiledMMAINS4_8MMA_AtomIJNS4_21SM100_MMA_MXF8F6F4_SSISI_SI_fSJ_Li128ELi128ELNS4_4UMMA5MajorE0ELS17_0ELNS16_7ScaleInE0ELS18_0EEEEEENSM_INS5_IJSC_SC_SC_EEENS5_IJSV_SV_SV_EEEEENS5_IJNS4_10UnderscoreES1E_S1E_EEEEENS5_IJNS4_13SM90_TMA_LOADES1H_EEENS5_IJNS4_14ComposedLayoutINS4_7SwizzleILi3ELi4ELi3EEENS4_18smem_ptr_flag_bitsILi8EEENSM_INS5_IJNSA_ILi8EEESF_EEENS5_IJSF_SC_EEEEEEENSM_INS5_IJNS5_IJNS5_IJSO_SC_EEENS5_IJSN_SC_EEEEEESC_NS5_IJSB_NSA_ILi2EEEEEEEEENS5_IJNS5_IJNS5_IJST_SX_EEESW_EEESV_NS5_IJSC_SX_EEEEEEEEEEEvNS4_8identityENS5_IJNS4_23SM90_TMA_LOAD_MULTICASTES26_EEES24_vS25_EENS_8epilogue10collective18CollectiveEpilogueINS29_23Sm100TmaWarpSpecializedILi4ELi2ELi16ELb1ELb0EEEJNS5_IJNSA_ILi64EEESF_SG_EEENS5_IJNSM_IS2E_SC_EENSM_INS5_IJSS_S1W_EEENS5_IJSC_S2E_EEEEEEEENS_10bfloat16_tESL_S2L_SL_NS29_6fusion15FusionCallbacksIS2D_NS2M_17LinearCombinationIS2L_fS2L_fLNS_15FloatRoundStyleE2EEES2F_S2K_JEEENS4_5SM1004TMEM4LOAD26SM100_TMEM_LOAD_32dp32b16xES1H_NS1J_INS1K_ILi1ELi4ELi3EEENS1M_ILi16EEENSM_INS5_IJS1O_SS_EEENS5_IJSS_SC_EEEEEEENS4_39AutoVectorizingCopyWithAssumedAlignmentILi128EEENS4_14SM90_TMA_STOREES31_S33_S33_EEEvvEEEEvNT_6ParamsE:
	.zero		3968


//--------------------- SYMBOLS --------------------------

	.type		.nv.reservedSmem.offset0,@object
	.size		.nv.reservedSmem.offset0,0x4
	.type		.nv.reservedSmem.cap,@object
	.size		.nv.reservedSmem.cap,0x4
	.type		__assertfail,@function
